//
// Generated by NVIDIA NVVM Compiler
//
// Compiler Build ID: CL-36424714
// Cuda compilation tools, release 13.0, V13.0.88
// Based on NVVM 20.0.0
//

.version 9.0
.target sm_100
.address_size 64

	// .globl	_Z4diffP4edgePi
// _ZZN3cub18CUB_300001_SM_10006detail10merge_sort30DeviceMergeSortBlockSortKernelINS2_10policy_hubIN6thrust24THRUST_300001_SM_1000_NS6detail15normal_iteratorINS6_10device_ptrI4edgeEEEEE9Policy600ESC_PNS0_8NullTypeESC_SG_jN4cuda3std3__44lessISA_EESA_SF_EEvbT0_T1_T2_T3_T4_PT6_PT7_T5_NS1_7vsmem_tEE19static_temp_storage has been demoted
// _ZZN3cub18CUB_300001_SM_10006detail10merge_sort26DeviceMergeSortMergeKernelINS2_10policy_hubIN6thrust24THRUST_300001_SM_1000_NS6detail15normal_iteratorINS6_10device_ptrI4edgeEEEEE9Policy600ESC_PNS0_8NullTypeESC_SG_jN4cuda3std3__44lessISA_EESA_SF_EEvbT2_T3_T4_PT6_PT7_T5_PSO_SO_NS1_7vsmem_tEE19static_temp_storage has been demoted
// _ZZN3cub18CUB_300001_SM_10006detail10merge_sort30DeviceMergeSortBlockSortKernelINS2_10policy_hubIN6thrust24THRUST_300001_SM_1000_NS6detail15normal_iteratorINS6_10device_ptrI4edgeEEEEE9Policy600ESC_PNS0_8NullTypeESC_SG_mN4cuda3std3__44lessISA_EESA_SF_EEvbT0_T1_T2_T3_T4_PT6_PT7_T5_NS1_7vsmem_tEE19static_temp_storage has been demoted
// _ZZN3cub18CUB_300001_SM_10006detail10merge_sort26DeviceMergeSortMergeKernelINS2_10policy_hubIN6thrust24THRUST_300001_SM_1000_NS6detail15normal_iteratorINS6_10device_ptrI4edgeEEEEE9Policy600ESC_PNS0_8NullTypeESC_SG_mN4cuda3std3__44lessISA_EESA_SF_EEvbT2_T3_T4_PT6_PT7_T5_PSO_SO_NS1_7vsmem_tEE19static_temp_storage has been demoted
// _ZZN3cub18CUB_300001_SM_10006detail6reduce28DeviceReduceSingleTileKernelINS2_10policy_hubIijN4cuda3std3__44plusIiEEE10Policy1000EN6thrust24THRUST_300001_SM_1000_NS6detail15normal_iteratorINSD_10device_ptrIiEEEEPijS9_iiNS7_10__identityEEEvT0_T1_T2_T3_T4_T6_E12temp_storage has been demoted
// _ZZN3cub18CUB_300001_SM_10006detail6reduce18DeviceReduceKernelINS2_10policy_hubIijN4cuda3std3__44plusIiEEE10Policy1000EN6thrust24THRUST_300001_SM_1000_NS6detail15normal_iteratorINSD_10device_ptrIiEEEEjS9_iNS7_10__identityEEEvT0_PT3_T1_NS0_13GridEvenShareISN_EET2_T4_E12temp_storage has been demoted
// _ZZN3cub18CUB_300001_SM_10006detail6reduce28DeviceReduceSingleTileKernelINS2_10policy_hubIijN4cuda3std3__44plusIiEEE10Policy1000EPiSC_iS9_iiNS7_10__identityEEEvT0_T1_T2_T3_T4_T6_E12temp_storage has been demoted
// _ZZN3cub18CUB_300001_SM_10006detail6reduce28DeviceReduceSingleTileKernelINS2_10policy_hubIiyN4cuda3std3__44plusIiEEE10Policy1000EN6thrust24THRUST_300001_SM_1000_NS6detail15normal_iteratorINSD_10device_ptrIiEEEEPiyS9_iiNS7_10__identityEEEvT0_T1_T2_T3_T4_T6_E12temp_storage has been demoted
// _ZZN3cub18CUB_300001_SM_10006detail6reduce18DeviceReduceKernelINS2_10policy_hubIiyN4cuda3std3__44plusIiEEE10Policy1000EN6thrust24THRUST_300001_SM_1000_NS6detail15normal_iteratorINSD_10device_ptrIiEEEEyS9_iNS7_10__identityEEEvT0_PT3_T1_NS0_13GridEvenShareISN_EET2_T4_E12temp_storage has been demoted
// _ZZN3cub18CUB_300001_SM_10006detail6reduce28DeviceReduceSingleTileKernelINS2_10policy_hubIiyN4cuda3std3__44plusIiEEE10Policy1000EPiSC_iS9_iiNS7_10__identityEEEvT0_T1_T2_T3_T4_T6_E12temp_storage has been demoted
// _ZZN3cub18CUB_300001_SM_10006detail4scan16DeviceScanKernelINS2_10policy_hubIiiijN4cuda3std3__44plusIvEEE10Policy1000EN6thrust24THRUST_300001_SM_1000_NS6detail15normal_iteratorINSD_10device_ptrIiEEEESI_NS0_13ScanTileStateIiLb1EEES9_NS1_10InputValueIiPiEEjiLb0EiEEvT0_T1_T2_iT3_T4_T5_E12temp_storage has been demoted
// _ZZN3cub18CUB_300001_SM_10006detail4scan16DeviceScanKernelINS2_10policy_hubIiiimN4cuda3std3__44plusIvEEE10Policy1000EN6thrust24THRUST_300001_SM_1000_NS6detail15normal_iteratorINSD_10device_ptrIiEEEESI_NS0_13ScanTileStateIiLb1EEES9_NS1_10InputValueIiPiEEmiLb0EiEEvT0_T1_T2_iT3_T4_T5_E12temp_storage has been demoted
.global .align 1 .b8 _ZN34_INTERNAL_eb8d83d7_4_k_cu_2e8198774cuda3std3__45__cpo5beginE[1];
.global .align 1 .b8 _ZN34_INTERNAL_eb8d83d7_4_k_cu_2e8198774cuda3std3__45__cpo3endE[1];
.global .align 1 .b8 _ZN34_INTERNAL_eb8d83d7_4_k_cu_2e8198774cuda3std3__45__cpo6cbeginE[1];
.global .align 1 .b8 _ZN34_INTERNAL_eb8d83d7_4_k_cu_2e8198774cuda3std3__45__cpo4cendE[1];
.global .align 1 .b8 _ZN34_INTERNAL_eb8d83d7_4_k_cu_2e8198774cuda3std3__45__cpo6rbeginE[1];
.global .align 1 .b8 _ZN34_INTERNAL_eb8d83d7_4_k_cu_2e8198774cuda3std3__45__cpo4rendE[1];
.global .align 1 .b8 _ZN34_INTERNAL_eb8d83d7_4_k_cu_2e8198774cuda3std3__45__cpo7crbeginE[1];
.global .align 1 .b8 _ZN34_INTERNAL_eb8d83d7_4_k_cu_2e8198774cuda3std3__45__cpo5crendE[1];
.global .align 1 .b8 _ZN34_INTERNAL_eb8d83d7_4_k_cu_2e8198774cuda3std3__436_GLOBAL__N__eb8d83d7_4_k_cu_2e8198776ignoreE[1];
.global .align 1 .b8 _ZN34_INTERNAL_eb8d83d7_4_k_cu_2e8198774cuda3std3__419piecewise_constructE[1];
.global .align 1 .b8 _ZN34_INTERNAL_eb8d83d7_4_k_cu_2e8198774cuda3std3__48in_placeE[1];
.global .align 1 .b8 _ZN34_INTERNAL_eb8d83d7_4_k_cu_2e8198774cuda3std3__420unreachable_sentinelE[1];
.global .align 1 .b8 _ZN34_INTERNAL_eb8d83d7_4_k_cu_2e8198774cuda3std3__47nulloptE[1];
.global .align 1 .b8 _ZN34_INTERNAL_eb8d83d7_4_k_cu_2e8198774cuda3std3__48unexpectE[1];
.global .align 1 .b8 _ZN34_INTERNAL_eb8d83d7_4_k_cu_2e8198774cuda3std6ranges3__45__cpo4swapE[1];
.global .align 1 .b8 _ZN34_INTERNAL_eb8d83d7_4_k_cu_2e8198774cuda3std6ranges3__45__cpo9iter_moveE[1];
.global .align 1 .b8 _ZN34_INTERNAL_eb8d83d7_4_k_cu_2e8198774cuda3std6ranges3__45__cpo5beginE[1];
.global .align 1 .b8 _ZN34_INTERNAL_eb8d83d7_4_k_cu_2e8198774cuda3std6ranges3__45__cpo3endE[1];
.global .align 1 .b8 _ZN34_INTERNAL_eb8d83d7_4_k_cu_2e8198774cuda3std6ranges3__45__cpo6cbeginE[1];
.global .align 1 .b8 _ZN34_INTERNAL_eb8d83d7_4_k_cu_2e8198774cuda3std6ranges3__45__cpo4cendE[1];
.global .align 1 .b8 _ZN34_INTERNAL_eb8d83d7_4_k_cu_2e8198774cuda3std6ranges3__45__cpo7advanceE[1];
.global .align 1 .b8 _ZN34_INTERNAL_eb8d83d7_4_k_cu_2e8198774cuda3std6ranges3__45__cpo9iter_swapE[1];
.global .align 1 .b8 _ZN34_INTERNAL_eb8d83d7_4_k_cu_2e8198774cuda3std6ranges3__45__cpo4nextE[1];
.global .align 1 .b8 _ZN34_INTERNAL_eb8d83d7_4_k_cu_2e8198774cuda3std6ranges3__45__cpo4prevE[1];
.global .align 1 .b8 _ZN34_INTERNAL_eb8d83d7_4_k_cu_2e8198774cuda3std6ranges3__45__cpo4dataE[1];
.global .align 1 .b8 _ZN34_INTERNAL_eb8d83d7_4_k_cu_2e8198774cuda3std6ranges3__45__cpo5cdataE[1];
.global .align 1 .b8 _ZN34_INTERNAL_eb8d83d7_4_k_cu_2e8198774cuda3std6ranges3__45__cpo4sizeE[1];
.global .align 1 .b8 _ZN34_INTERNAL_eb8d83d7_4_k_cu_2e8198774cuda3std6ranges3__45__cpo5ssizeE[1];
.global .align 1 .b8 _ZN34_INTERNAL_eb8d83d7_4_k_cu_2e8198774cuda3std6ranges3__45__cpo8distanceE[1];
.global .align 1 .b8 _ZN34_INTERNAL_eb8d83d7_4_k_cu_2e8198776thrust24THRUST_300001_SM_1000_NS8cuda_cub3parE[1];
.global .align 1 .b8 _ZN34_INTERNAL_eb8d83d7_4_k_cu_2e8198776thrust24THRUST_300001_SM_1000_NS8cuda_cub10par_nosyncE[1];
.global .align 1 .b8 _ZN34_INTERNAL_eb8d83d7_4_k_cu_2e8198776thrust24THRUST_300001_SM_1000_NS6system6detail10sequential3seqE[1];
.global .align 1 .b8 _ZN34_INTERNAL_eb8d83d7_4_k_cu_2e8198776thrust24THRUST_300001_SM_1000_NS6system3cpp3parE[1];
.global .align 1 .b8 _ZN34_INTERNAL_eb8d83d7_4_k_cu_2e8198776thrust24THRUST_300001_SM_1000_NS12placeholders2_1E[1];
.global .align 1 .b8 _ZN34_INTERNAL_eb8d83d7_4_k_cu_2e8198776thrust24THRUST_300001_SM_1000_NS12placeholders2_2E[1];
.global .align 1 .b8 _ZN34_INTERNAL_eb8d83d7_4_k_cu_2e8198776thrust24THRUST_300001_SM_1000_NS12placeholders2_3E[1];
.global .align 1 .b8 _ZN34_INTERNAL_eb8d83d7_4_k_cu_2e8198776thrust24THRUST_300001_SM_1000_NS12placeholders2_4E[1];
.global .align 1 .b8 _ZN34_INTERNAL_eb8d83d7_4_k_cu_2e8198776thrust24THRUST_300001_SM_1000_NS12placeholders2_5E[1];
.global .align 1 .b8 _ZN34_INTERNAL_eb8d83d7_4_k_cu_2e8198776thrust24THRUST_300001_SM_1000_NS12placeholders2_6E[1];
.global .align 1 .b8 _ZN34_INTERNAL_eb8d83d7_4_k_cu_2e8198776thrust24THRUST_300001_SM_1000_NS12placeholders2_7E[1];
.global .align 1 .b8 _ZN34_INTERNAL_eb8d83d7_4_k_cu_2e8198776thrust24THRUST_300001_SM_1000_NS12placeholders2_8E[1];
.global .align 1 .b8 _ZN34_INTERNAL_eb8d83d7_4_k_cu_2e8198776thrust24THRUST_300001_SM_1000_NS12placeholders2_9E[1];
.global .align 1 .b8 _ZN34_INTERNAL_eb8d83d7_4_k_cu_2e8198776thrust24THRUST_300001_SM_1000_NS12placeholders3_10E[1];
.global .align 1 .b8 _ZN34_INTERNAL_eb8d83d7_4_k_cu_2e8198776thrust24THRUST_300001_SM_1000_NS3seqE[1];
.global .align 1 .b8 _ZN34_INTERNAL_eb8d83d7_4_k_cu_2e8198776thrust24THRUST_300001_SM_1000_NS6deviceE[1];

.visible .entry _Z4diffP4edgePi(
	.param .u64 .ptr .align 1 _Z4diffP4edgePi_param_0,
	.param .u64 .ptr .align 1 _Z4diffP4edgePi_param_1
)
{
	.reg .pred 	%p<3>;
	.reg .b32 	%r<10>;
	.reg .b64 	%rd<11>;

	ld.param.u64 	%rd2, [_Z4diffP4edgePi_param_0];
	ld.param.u64 	%rd3, [_Z4diffP4edgePi_param_1];
	cvta.to.global.u64 	%rd1, %rd3;
	mov.u32 	%r2, %ctaid.x;
	mov.u32 	%r3, %ntid.x;
	mov.u32 	%r4, %tid.x;
	mad.lo.s32 	%r1, %r2, %r3, %r4;
	setp.ne.s32 	%p1, %r1, 0;
	@%p1 bra 	$L__BB0_2;
	mov.b32 	%r9, 1;
	st.global.u32 	[%rd1], %r9;
	bra.uni 	$L__BB0_5;
$L__BB0_2:
	cvta.to.global.u64 	%rd4, %rd2;
	mul.wide.s32 	%rd5, %r1, 8;
	add.s64 	%rd6, %rd4, %rd5;
	ld.global.u32 	%r5, [%rd6];
	ld.global.u32 	%r6, [%rd6+-8];
	setp.ne.s32 	%p2, %r5, %r6;
	@%p2 bra 	$L__BB0_4;
	mul.wide.s32 	%rd9, %r1, 4;
	add.s64 	%rd10, %rd1, %rd9;
	mov.b32 	%r8, 0;
	st.global.u32 	[%rd10], %r8;
	bra.uni 	$L__BB0_5;
$L__BB0_4:
	mul.wide.s32 	%rd7, %r1, 4;
	add.s64 	%rd8, %rd1, %rd7;
	mov.b32 	%r7, 1;
	st.global.u32 	[%rd8], %r7;
$L__BB0_5:
	ret;

}
	// .globl	_Z15populate_offsetP4edgePiS1_S1_S1_
.visible .entry _Z15populate_offsetP4edgePiS1_S1_S1_(
	.param .u64 .ptr .align 1 _Z15populate_offsetP4edgePiS1_S1_S1__param_0,
	.param .u64 .ptr .align 1 _Z15populate_offsetP4edgePiS1_S1_S1__param_1,
	.param .u64 .ptr .align 1 _Z15populate_offsetP4edgePiS1_S1_S1__param_2,
	.param .u64 .ptr .align 1 _Z15populate_offsetP4edgePiS1_S1_S1__param_3,
	.param .u64 .ptr .align 1 _Z15populate_offsetP4edgePiS1_S1_S1__param_4
)
{
	.reg .pred 	%p<2>;
	.reg .b32 	%r<9>;
	.reg .b64 	%rd<21>;

	ld.param.u64 	%rd1, [_Z15populate_offsetP4edgePiS1_S1_S1__param_0];
	ld.param.u64 	%rd5, [_Z15populate_offsetP4edgePiS1_S1_S1__param_1];
	ld.param.u64 	%rd2, [_Z15populate_offsetP4edgePiS1_S1_S1__param_2];
	ld.param.u64 	%rd3, [_Z15populate_offsetP4edgePiS1_S1_S1__param_3];
	ld.param.u64 	%rd4, [_Z15populate_offsetP4edgePiS1_S1_S1__param_4];
	cvta.to.global.u64 	%rd6, %rd5;
	mov.u32 	%r2, %ctaid.x;
	mov.u32 	%r3, %ntid.x;
	mov.u32 	%r4, %tid.x;
	mad.lo.s32 	%r1, %r2, %r3, %r4;
	mul.wide.s32 	%rd7, %r1, 4;
	add.s64 	%rd8, %rd6, %rd7;
	ld.global.u32 	%r5, [%rd8];
	setp.ne.s32 	%p1, %r5, 1;
	@%p1 bra 	$L__BB1_2;
	cvta.to.global.u64 	%rd9, %rd1;
	cvta.to.global.u64 	%rd10, %rd2;
	cvta.to.global.u64 	%rd11, %rd3;
	cvta.to.global.u64 	%rd12, %rd4;
	mul.wide.s32 	%rd13, %r1, 8;
	add.s64 	%rd14, %rd9, %rd13;
	ld.global.u32 	%r6, [%rd14];
	add.s64 	%rd16, %rd10, %rd7;
	ld.global.u32 	%r7, [%rd16];
	mul.wide.s32 	%rd17, %r7, 4;
	add.s64 	%rd18, %rd11, %rd17;
	st.global.u32 	[%rd18], %r6;
	ld.global.u32 	%r8, [%rd16];
	mul.wide.s32 	%rd19, %r8, 4;
	add.s64 	%rd20, %rd12, %rd19;
	st.global.u32 	[%rd20], %r1;
$L__BB1_2:
	ret;

}
	// .globl	_Z12diff_offsetsPi
.visible .entry _Z12diff_offsetsPi(
	.param .u64 .ptr .align 1 _Z12diff_offsetsPi_param_0
)
{
	.reg .b32 	%r<8>;
	.reg .b64 	%rd<5>;

	ld.param.u64 	%rd1, [_Z12diff_offsetsPi_param_0];
	cvta.to.global.u64 	%rd2, %rd1;
	mov.u32 	%r1, %ctaid.x;
	mov.u32 	%r2, %ntid.x;
	mov.u32 	%r3, %tid.x;
	mad.lo.s32 	%r4, %r1, %r2, %r3;
	mul.wide.s32 	%rd3, %r4, 4;
	add.s64 	%rd4, %rd2, %rd3;
	ld.global.u32 	%r5, [%rd4+4];
	ld.global.u32 	%r6, [%rd4];
	sub.s32 	%r7, %r5, %r6;
	st.global.u32 	[%rd4], %r7;
	ret;

}
	// .globl	_Z20populate_node_degreePiS_S_
.visible .entry _Z20populate_node_degreePiS_S_(
	.param .u64 .ptr .align 1 _Z20populate_node_degreePiS_S__param_0,
	.param .u64 .ptr .align 1 _Z20populate_node_degreePiS_S__param_1,
	.param .u64 .ptr .align 1 _Z20populate_node_degreePiS_S__param_2
)
{
	.reg .b32 	%r<7>;
	.reg .b64 	%rd<12>;

	ld.param.u64 	%rd1, [_Z20populate_node_degreePiS_S__param_0];
	ld.param.u64 	%rd2, [_Z20populate_node_degreePiS_S__param_1];
	ld.param.u64 	%rd3, [_Z20populate_node_degreePiS_S__param_2];
	cvta.to.global.u64 	%rd4, %rd3;
	cvta.to.global.u64 	%rd5, %rd1;
	cvta.to.global.u64 	%rd6, %rd2;
	mov.u32 	%r1, %ctaid.x;
	mov.u32 	%r2, %ntid.x;
	mov.u32 	%r3, %tid.x;
	mad.lo.s32 	%r4, %r1, %r2, %r3;
	mul.wide.s32 	%rd7, %r4, 4;
	add.s64 	%rd8, %rd6, %rd7;
	ld.global.u32 	%r5, [%rd8];
	add.s64 	%rd9, %rd5, %rd7;
	ld.global.u32 	%r6, [%rd9];
	mul.wide.s32 	%rd10, %r6, 4;
	add.s64 	%rd11, %rd4, %rd10;
	st.global.u32 	[%rd11], %r5;
	ret;

}
	// .globl	_ZN3cub18CUB_300001_SM_10006detail11EmptyKernelIvEEvv
.visible .entry _ZN3cub18CUB_300001_SM_10006detail11EmptyKernelIvEEvv()
{


	ret;

}
	// .globl	_ZN3cub18CUB_300001_SM_10006detail8for_each13static_kernelINS2_12policy_hub_t12policy_500_tEmN6thrust24THRUST_300001_SM_1000_NS8cuda_cub20__uninitialized_fill7functorINS7_10device_ptrIiEEiEEEEvT0_T1_
.visible .entry _ZN3cub18CUB_300001_SM_10006detail8for_each13static_kernelINS2_12policy_hub_t12policy_500_tEmN6thrust24THRUST_300001_SM_1000_NS8cuda_cub20__uninitialized_fill7functorINS7_10device_ptrIiEEiEEEEvT0_T1_(
	.param .u64 _ZN3cub18CUB_300001_SM_10006detail8for_each13static_kernelINS2_12policy_hub_t12policy_500_tEmN6thrust24THRUST_300001_SM_1000_NS8cuda_cub20__uninitialized_fill7functorINS7_10device_ptrIiEEiEEEEvT0_T1__param_0,
	.param .align 8 .b8 _ZN3cub18CUB_300001_SM_10006detail8for_each13static_kernelINS2_12policy_hub_t12policy_500_tEmN6thrust24THRUST_300001_SM_1000_NS8cuda_cub20__uninitialized_fill7functorINS7_10device_ptrIiEEiEEEEvT0_T1__param_1[16]
)
.maxntid 256
{
	.reg .pred 	%p<4>;
	.reg .b16 	%rs<5>;
	.reg .b32 	%r<12>;
	.reg .b64 	%rd<16>;

	ld.param.u32 	%r3, [_ZN3cub18CUB_300001_SM_10006detail8for_each13static_kernelINS2_12policy_hub_t12policy_500_tEmN6thrust24THRUST_300001_SM_1000_NS8cuda_cub20__uninitialized_fill7functorINS7_10device_ptrIiEEiEEEEvT0_T1__param_1+8];
	ld.param.u64 	%rd4, [_ZN3cub18CUB_300001_SM_10006detail8for_each13static_kernelINS2_12policy_hub_t12policy_500_tEmN6thrust24THRUST_300001_SM_1000_NS8cuda_cub20__uninitialized_fill7functorINS7_10device_ptrIiEEiEEEEvT0_T1__param_1];
	ld.param.u64 	%rd5, [_ZN3cub18CUB_300001_SM_10006detail8for_each13static_kernelINS2_12policy_hub_t12policy_500_tEmN6thrust24THRUST_300001_SM_1000_NS8cuda_cub20__uninitialized_fill7functorINS7_10device_ptrIiEEiEEEEvT0_T1__param_0];
	mov.u32 	%r9, %ctaid.x;
	mul.wide.u32 	%rd1, %r9, 512;
	sub.s64 	%rd2, %rd5, %rd1;
	setp.lt.u64 	%p1, %rd2, 512;
	@%p1 bra 	$L__BB5_2;
	mov.u32 	%r11, %tid.x;
	cvta.to.global.u64 	%rd11, %rd4;
	cvt.u64.u32 	%rd12, %r11;
	add.s64 	%rd13, %rd1, %rd12;
	shl.b64 	%rd14, %rd13, 2;
	add.s64 	%rd15, %rd11, %rd14;
	st.global.u32 	[%rd15], %r3;
	st.global.u32 	[%rd15+1024], %r3;
	bra.uni 	$L__BB5_6;
$L__BB5_2:
	cvta.to.global.u64 	%rd6, %rd4;
	mov.u32 	%r2, %tid.x;
	cvt.u64.u32 	%rd7, %r2;
	setp.le.u64 	%p2, %rd2, %rd7;
	add.s64 	%rd8, %rd1, %rd7;
	shl.b64 	%rd9, %rd8, 2;
	add.s64 	%rd3, %rd6, %rd9;
	@%p2 bra 	$L__BB5_4;
	st.global.u32 	[%rd3], %r3;
$L__BB5_4:
	add.s32 	%r10, %r2, 256;
	cvt.u64.u32 	%rd10, %r10;
	setp.le.u64 	%p3, %rd2, %rd10;
	@%p3 bra 	$L__BB5_6;
	st.global.u32 	[%rd3+1024], %r3;
$L__BB5_6:
	ret;

}
	// .globl	_ZN3cub18CUB_300001_SM_10006detail8for_each13static_kernelINS2_12policy_hub_t12policy_500_tElN6thrust24THRUST_300001_SM_1000_NS8cuda_cub6__fill7functorINS7_6detail15normal_iteratorINS7_10device_ptrIiEEEEiEEEEvT0_T1_
.visible .entry _ZN3cub18CUB_300001_SM_10006detail8for_each13static_kernelINS2_12policy_hub_t12policy_500_tElN6thrust24THRUST_300001_SM_1000_NS8cuda_cub6__fill7functorINS7_6detail15normal_iteratorINS7_10device_ptrIiEEEEiEEEEvT0_T1_(
	.param .u64 _ZN3cub18CUB_300001_SM_10006detail8for_each13static_kernelINS2_12policy_hub_t12policy_500_tElN6thrust24THRUST_300001_SM_1000_NS8cuda_cub6__fill7functorINS7_6detail15normal_iteratorINS7_10device_ptrIiEEEEiEEEEvT0_T1__param_0,
	.param .align 8 .b8 _ZN3cub18CUB_300001_SM_10006detail8for_each13static_kernelINS2_12policy_hub_t12policy_500_tElN6thrust24THRUST_300001_SM_1000_NS8cuda_cub6__fill7functorINS7_6detail15normal_iteratorINS7_10device_ptrIiEEEEiEEEEvT0_T1__param_1[16]
)
.maxntid 256
{
	.reg .pred 	%p<4>;
	.reg .b16 	%rs<5>;
	.reg .b32 	%r<12>;
	.reg .b64 	%rd<17>;

	ld.param.u32 	%r3, [_ZN3cub18CUB_300001_SM_10006detail8for_each13static_kernelINS2_12policy_hub_t12policy_500_tElN6thrust24THRUST_300001_SM_1000_NS8cuda_cub6__fill7functorINS7_6detail15normal_iteratorINS7_10device_ptrIiEEEEiEEEEvT0_T1__param_1+8];
	ld.param.u64 	%rd5, [_ZN3cub18CUB_300001_SM_10006detail8for_each13static_kernelINS2_12policy_hub_t12policy_500_tElN6thrust24THRUST_300001_SM_1000_NS8cuda_cub6__fill7functorINS7_6detail15normal_iteratorINS7_10device_ptrIiEEEEiEEEEvT0_T1__param_1];
	ld.param.u64 	%rd6, [_ZN3cub18CUB_300001_SM_10006detail8for_each13static_kernelINS2_12policy_hub_t12policy_500_tElN6thrust24THRUST_300001_SM_1000_NS8cuda_cub6__fill7functorINS7_6detail15normal_iteratorINS7_10device_ptrIiEEEEiEEEEvT0_T1__param_0];
	mov.u32 	%r9, %ctaid.x;
	mul.wide.u32 	%rd1, %r9, 512;
	sub.s64 	%rd2, %rd6, %rd1;
	setp.lt.s64 	%p1, %rd2, 512;
	@%p1 bra 	$L__BB6_2;
	mov.u32 	%r11, %tid.x;
	cvta.to.global.u64 	%rd12, %rd5;
	cvt.u64.u32 	%rd13, %r11;
	add.s64 	%rd14, %rd1, %rd13;
	shl.b64 	%rd15, %rd14, 2;
	add.s64 	%rd16, %rd12, %rd15;
	st.global.u32 	[%rd16], %r3;
	st.global.u32 	[%rd16+1024], %r3;
	bra.uni 	$L__BB6_6;
$L__BB6_2:
	cvta.to.global.u64 	%rd7, %rd5;
	mov.u32 	%r2, %tid.x;
	cvt.s64.s32 	%rd3, %rd2;
	cvt.u64.u32 	%rd8, %r2;
	setp.le.s64 	%p2, %rd3, %rd8;
	add.s64 	%rd9, %rd1, %rd8;
	shl.b64 	%rd10, %rd9, 2;
	add.s64 	%rd4, %rd7, %rd10;
	@%p2 bra 	$L__BB6_4;
	st.global.u32 	[%rd4], %r3;
$L__BB6_4:
	add.s32 	%r10, %r2, 256;
	cvt.u64.u32 	%rd11, %r10;
	setp.le.s64 	%p3, %rd3, %rd11;
	@%p3 bra 	$L__BB6_6;
	st.global.u32 	[%rd4+1024], %r3;
$L__BB6_6:
	ret;

}
	// .globl	_ZN3cub18CUB_300001_SM_10006detail6reduce28DeviceReduceSingleTileKernelINS2_10policy_hubIijN4cuda3std3__44plusIiEEE10Policy1000EN6thrust24THRUST_300001_SM_1000_NS6detail15normal_iteratorINSD_10device_ptrIiEEEEPijS9_iiNS7_10__identityEEEvT0_T1_T2_T3_T4_T6_
.visible .entry _ZN3cub18CUB_300001_SM_10006detail6reduce28DeviceReduceSingleTileKernelINS2_10policy_hubIijN4cuda3std3__44plusIiEEE10Policy1000EN6thrust24THRUST_300001_SM_1000_NS6detail15normal_iteratorINSD_10device_ptrIiEEEEPijS9_iiNS7_10__identityEEEvT0_T1_T2_T3_T4_T6_(
	.param .align 8 .b8 _ZN3cub18CUB_300001_SM_10006detail6reduce28DeviceReduceSingleTileKernelINS2_10policy_hubIijN4cuda3std3__44plusIiEEE10Policy1000EN6thrust24THRUST_300001_SM_1000_NS6detail15normal_iteratorINSD_10device_ptrIiEEEEPijS9_iiNS7_10__identityEEEvT0_T1_T2_T3_T4_T6__param_0[8],
	.param .u64 .ptr .align 1 _ZN3cub18CUB_300001_SM_10006detail6reduce28DeviceReduceSingleTileKernelINS2_10policy_hubIijN4cuda3std3__44plusIiEEE10Policy1000EN6thrust24THRUST_300001_SM_1000_NS6detail15normal_iteratorINSD_10device_ptrIiEEEEPijS9_iiNS7_10__identityEEEvT0_T1_T2_T3_T4_T6__param_1,
	.param .u32 _ZN3cub18CUB_300001_SM_10006detail6reduce28DeviceReduceSingleTileKernelINS2_10policy_hubIijN4cuda3std3__44plusIiEEE10Policy1000EN6thrust24THRUST_300001_SM_1000_NS6detail15normal_iteratorINSD_10device_ptrIiEEEEPijS9_iiNS7_10__identityEEEvT0_T1_T2_T3_T4_T6__param_2,
	.param .align 1 .b8 _ZN3cub18CUB_300001_SM_10006detail6reduce28DeviceReduceSingleTileKernelINS2_10policy_hubIijN4cuda3std3__44plusIiEEE10Policy1000EN6thrust24THRUST_300001_SM_1000_NS6detail15normal_iteratorINSD_10device_ptrIiEEEEPijS9_iiNS7_10__identityEEEvT0_T1_T2_T3_T4_T6__param_3[1],
	.param .u32 _ZN3cub18CUB_300001_SM_10006detail6reduce28DeviceReduceSingleTileKernelINS2_10policy_hubIijN4cuda3std3__44plusIiEEE10Policy1000EN6thrust24THRUST_300001_SM_1000_NS6detail15normal_iteratorINSD_10device_ptrIiEEEEPijS9_iiNS7_10__identityEEEvT0_T1_T2_T3_T4_T6__param_4,
	.param .align 1 .b8 _ZN3cub18CUB_300001_SM_10006detail6reduce28DeviceReduceSingleTileKernelINS2_10policy_hubIijN4cuda3std3__44plusIiEEE10Policy1000EN6thrust24THRUST_300001_SM_1000_NS6detail15normal_iteratorINSD_10device_ptrIiEEEEPijS9_iiNS7_10__identityEEEvT0_T1_T2_T3_T4_T6__param_5[1]
)
.maxntid 256
.minnctapersm 1
{
	.reg .pred 	%p<59>;
	.reg .b32 	%r<511>;
	.reg .b64 	%rd<84>;
	// demoted variable
	.shared .align 4 .b8 _ZZN3cub18CUB_300001_SM_10006detail6reduce28DeviceReduceSingleTileKernelINS2_10policy_hubIijN4cuda3std3__44plusIiEEE10Policy1000EN6thrust24THRUST_300001_SM_1000_NS6detail15normal_iteratorINSD_10device_ptrIiEEEEPijS9_iiNS7_10__identityEEEvT0_T1_T2_T3_T4_T6_E12temp_storage[44];
	ld.param.u64 	%rd9, [_ZN3cub18CUB_300001_SM_10006detail6reduce28DeviceReduceSingleTileKernelINS2_10policy_hubIijN4cuda3std3__44plusIiEEE10Policy1000EN6thrust24THRUST_300001_SM_1000_NS6detail15normal_iteratorINSD_10device_ptrIiEEEEPijS9_iiNS7_10__identityEEEvT0_T1_T2_T3_T4_T6__param_0];
	ld.param.u64 	%rd10, [_ZN3cub18CUB_300001_SM_10006detail6reduce28DeviceReduceSingleTileKernelINS2_10policy_hubIijN4cuda3std3__44plusIiEEE10Policy1000EN6thrust24THRUST_300001_SM_1000_NS6detail15normal_iteratorINSD_10device_ptrIiEEEEPijS9_iiNS7_10__identityEEEvT0_T1_T2_T3_T4_T6__param_1];
	ld.param.u32 	%r90, [_ZN3cub18CUB_300001_SM_10006detail6reduce28DeviceReduceSingleTileKernelINS2_10policy_hubIijN4cuda3std3__44plusIiEEE10Policy1000EN6thrust24THRUST_300001_SM_1000_NS6detail15normal_iteratorINSD_10device_ptrIiEEEEPijS9_iiNS7_10__identityEEEvT0_T1_T2_T3_T4_T6__param_2];
	ld.param.u32 	%r91, [_ZN3cub18CUB_300001_SM_10006detail6reduce28DeviceReduceSingleTileKernelINS2_10policy_hubIijN4cuda3std3__44plusIiEEE10Policy1000EN6thrust24THRUST_300001_SM_1000_NS6detail15normal_iteratorINSD_10device_ptrIiEEEEPijS9_iiNS7_10__identityEEEvT0_T1_T2_T3_T4_T6__param_4];
	cvta.to.global.u64 	%rd1, %rd10;
	setp.ne.s32 	%p1, %r90, 0;
	@%p1 bra 	$L__BB7_3;
	mov.u32 	%r471, %tid.x;
	setp.ne.s32 	%p58, %r471, 0;
	@%p58 bra 	$L__BB7_52;
	st.global.u32 	[%rd1], %r91;
	bra.uni 	$L__BB7_52;
$L__BB7_3:
	cvta.to.global.u64 	%rd2, %rd9;
	setp.gt.u32 	%p2, %r90, 4095;
	@%p2 bra 	$L__BB7_28;
	mov.u32 	%r1, %tid.x;
	setp.ge.u32 	%p24, %r1, %r90;
	mov.b32 	%r488, 0;
	mov.u32 	%r478, %r1;
	@%p24 bra 	$L__BB7_6;
	mul.wide.u32 	%rd73, %r1, 4;
	add.s64 	%rd74, %rd2, %rd73;
	ld.global.u32 	%r488, [%rd74];
	add.s32 	%r478, %r1, 256;
$L__BB7_6:
	setp.ge.u32 	%p25, %r478, %r90;
	@%p25 bra 	$L__BB7_19;
	not.b32 	%r298, %r478;
	add.s32 	%r299, %r90, %r298;
	shr.u32 	%r300, %r299, 8;
	add.s32 	%r6, %r300, 1;
	and.b32  	%r7, %r6, 15;
	setp.lt.u32 	%p26, %r299, 3840;
	@%p26 bra 	$L__BB7_10;
	and.b32  	%r301, %r6, 33554416;
	neg.s32 	%r474, %r301;
	mul.wide.u32 	%rd75, %r478, 4;
	add.s64 	%rd76, %rd75, %rd2;
	add.s64 	%rd82, %rd76, 8192;
$L__BB7_9:
	.pragma "nounroll";
	ld.global.u32 	%r302, [%rd82+-8192];
	add.s32 	%r303, %r302, %r488;
	ld.global.u32 	%r304, [%rd82+-7168];
	add.s32 	%r305, %r304, %r303;
	ld.global.u32 	%r306, [%rd82+-6144];
	add.s32 	%r307, %r306, %r305;
	ld.global.u32 	%r308, [%rd82+-5120];
	add.s32 	%r309, %r308, %r307;
	ld.global.u32 	%r310, [%rd82+-4096];
	add.s32 	%r311, %r310, %r309;
	ld.global.u32 	%r312, [%rd82+-3072];
	add.s32 	%r313, %r312, %r311;
	ld.global.u32 	%r314, [%rd82+-2048];
	add.s32 	%r315, %r314, %r313;
	ld.global.u32 	%r316, [%rd82+-1024];
	add.s32 	%r317, %r316, %r315;
	ld.global.u32 	%r318, [%rd82];
	add.s32 	%r319, %r318, %r317;
	ld.global.u32 	%r320, [%rd82+1024];
	add.s32 	%r321, %r320, %r319;
	ld.global.u32 	%r322, [%rd82+2048];
	add.s32 	%r323, %r322, %r321;
	ld.global.u32 	%r324, [%rd82+3072];
	add.s32 	%r325, %r324, %r323;
	ld.global.u32 	%r326, [%rd82+4096];
	add.s32 	%r327, %r326, %r325;
	ld.global.u32 	%r328, [%rd82+5120];
	add.s32 	%r329, %r328, %r327;
	ld.global.u32 	%r330, [%rd82+6144];
	add.s32 	%r331, %r330, %r329;
	ld.global.u32 	%r332, [%rd82+7168];
	add.s32 	%r488, %r332, %r331;
	add.s32 	%r478, %r478, 4096;
	add.s32 	%r474, %r474, 16;
	add.s64 	%rd82, %rd82, 16384;
	setp.ne.s32 	%p27, %r474, 0;
	@%p27 bra 	$L__BB7_9;
$L__BB7_10:
	setp.eq.s32 	%p28, %r7, 0;
	@%p28 bra 	$L__BB7_19;
	and.b32  	%r18, %r6, 7;
	setp.lt.u32 	%p29, %r7, 8;
	@%p29 bra 	$L__BB7_13;
	mul.wide.u32 	%rd77, %r478, 4;
	add.s64 	%rd78, %rd2, %rd77;
	ld.global.u32 	%r334, [%rd78];
	add.s32 	%r335, %r334, %r488;
	ld.global.u32 	%r336, [%rd78+1024];
	add.s32 	%r337, %r336, %r335;
	ld.global.u32 	%r338, [%rd78+2048];
	add.s32 	%r339, %r338, %r337;
	ld.global.u32 	%r340, [%rd78+3072];
	add.s32 	%r341, %r340, %r339;
	ld.global.u32 	%r342, [%rd78+4096];
	add.s32 	%r343, %r342, %r341;
	ld.global.u32 	%r344, [%rd78+5120];
	add.s32 	%r345, %r344, %r343;
	ld.global.u32 	%r346, [%rd78+6144];
	add.s32 	%r347, %r346, %r345;
	ld.global.u32 	%r348, [%rd78+7168];
	add.s32 	%r488, %r348, %r347;
	add.s32 	%r478, %r478, 2048;
$L__BB7_13:
	setp.eq.s32 	%p30, %r18, 0;
	@%p30 bra 	$L__BB7_19;
	and.b32  	%r24, %r6, 3;
	setp.lt.u32 	%p31, %r18, 4;
	@%p31 bra 	$L__BB7_16;
	mul.wide.u32 	%rd79, %r478, 4;
	add.s64 	%rd80, %rd2, %rd79;
	ld.global.u32 	%r350, [%rd80];
	add.s32 	%r351, %r350, %r488;
	ld.global.u32 	%r352, [%rd80+1024];
	add.s32 	%r353, %r352, %r351;
	ld.global.u32 	%r354, [%rd80+2048];
	add.s32 	%r355, %r354, %r353;
	ld.global.u32 	%r356, [%rd80+3072];
	add.s32 	%r488, %r356, %r355;
	add.s32 	%r478, %r478, 1024;
$L__BB7_16:
	setp.eq.s32 	%p32, %r24, 0;
	@%p32 bra 	$L__BB7_19;
	mul.wide.u32 	%rd81, %r478, 4;
	add.s64 	%rd83, %rd2, %rd81;
	neg.s32 	%r486, %r24;
$L__BB7_18:
	.pragma "nounroll";
	ld.global.u32 	%r357, [%rd83];
	add.s32 	%r488, %r357, %r488;
	add.s64 	%rd83, %rd83, 1024;
	add.s32 	%r486, %r486, 1;
	setp.ne.s32 	%p33, %r486, 0;
	@%p33 bra 	$L__BB7_18;
$L__BB7_19:
	setp.lt.u32 	%p34, %r90, 256;
	@%p34 bra 	$L__BB7_24;
	// begin inline asm
	mov.u32 %r421, %laneid;
	// end inline asm
	mov.b32 	%r424, 1;
	mov.b32 	%r445, 31;
	mov.b32 	%r446, -1;
	// begin inline asm
	shfl.sync.down.b32 %r422, %r488, %r424, %r445, %r446;
	// end inline asm
	setp.gt.s32 	%p50, %r421, 30;
	selp.b32 	%r447, 0, %r422, %p50;
	add.s32 	%r428, %r447, %r488;
	mov.b32 	%r429, 2;
	// begin inline asm
	shfl.sync.down.b32 %r427, %r428, %r429, %r445, %r446;
	// end inline asm
	setp.gt.s32 	%p51, %r421, 29;
	selp.b32 	%r448, 0, %r427, %p51;
	add.s32 	%r433, %r428, %r448;
	mov.b32 	%r434, 4;
	// begin inline asm
	shfl.sync.down.b32 %r432, %r433, %r434, %r445, %r446;
	// end inline asm
	setp.gt.s32 	%p52, %r421, 27;
	selp.b32 	%r449, 0, %r432, %p52;
	add.s32 	%r438, %r433, %r449;
	mov.b32 	%r439, 8;
	// begin inline asm
	shfl.sync.down.b32 %r437, %r438, %r439, %r445, %r446;
	// end inline asm
	setp.gt.s32 	%p53, %r421, 23;
	selp.b32 	%r450, 0, %r437, %p53;
	add.s32 	%r443, %r438, %r450;
	mov.b32 	%r444, 16;
	// begin inline asm
	shfl.sync.down.b32 %r442, %r443, %r444, %r445, %r446;
	// end inline asm
	setp.gt.s32 	%p54, %r421, 15;
	selp.b32 	%r451, 0, %r442, %p54;
	add.s32 	%r510, %r443, %r451;
	setp.ne.s32 	%p55, %r421, 0;
	@%p55 bra 	$L__BB7_22;
	shr.u32 	%r452, %r1, 3;
	and.b32  	%r453, %r452, 124;
	mov.u32 	%r454, _ZZN3cub18CUB_300001_SM_10006detail6reduce28DeviceReduceSingleTileKernelINS2_10policy_hubIijN4cuda3std3__44plusIiEEE10Policy1000EN6thrust24THRUST_300001_SM_1000_NS6detail15normal_iteratorINSD_10device_ptrIiEEEEPijS9_iiNS7_10__identityEEEvT0_T1_T2_T3_T4_T6_E12temp_storage;
	add.s32 	%r455, %r454, %r453;
	st.shared.u32 	[%r455+8], %r510;
$L__BB7_22:
	bar.sync 	0;
	setp.ne.s32 	%p56, %r1, 0;
	@%p56 bra 	$L__BB7_50;
	ld.shared.u32 	%r456, [_ZZN3cub18CUB_300001_SM_10006detail6reduce28DeviceReduceSingleTileKernelINS2_10policy_hubIijN4cuda3std3__44plusIiEEE10Policy1000EN6thrust24THRUST_300001_SM_1000_NS6detail15normal_iteratorINSD_10device_ptrIiEEEEPijS9_iiNS7_10__identityEEEvT0_T1_T2_T3_T4_T6_E12temp_storage+12];
	add.s32 	%r457, %r456, %r510;
	ld.shared.u32 	%r458, [_ZZN3cub18CUB_300001_SM_10006detail6reduce28DeviceReduceSingleTileKernelINS2_10policy_hubIijN4cuda3std3__44plusIiEEE10Policy1000EN6thrust24THRUST_300001_SM_1000_NS6detail15normal_iteratorINSD_10device_ptrIiEEEEPijS9_iiNS7_10__identityEEEvT0_T1_T2_T3_T4_T6_E12temp_storage+16];
	add.s32 	%r459, %r457, %r458;
	ld.shared.u32 	%r460, [_ZZN3cub18CUB_300001_SM_10006detail6reduce28DeviceReduceSingleTileKernelINS2_10policy_hubIijN4cuda3std3__44plusIiEEE10Policy1000EN6thrust24THRUST_300001_SM_1000_NS6detail15normal_iteratorINSD_10device_ptrIiEEEEPijS9_iiNS7_10__identityEEEvT0_T1_T2_T3_T4_T6_E12temp_storage+20];
	add.s32 	%r461, %r459, %r460;
	ld.shared.u32 	%r462, [_ZZN3cub18CUB_300001_SM_10006detail6reduce28DeviceReduceSingleTileKernelINS2_10policy_hubIijN4cuda3std3__44plusIiEEE10Policy1000EN6thrust24THRUST_300001_SM_1000_NS6detail15normal_iteratorINSD_10device_ptrIiEEEEPijS9_iiNS7_10__identityEEEvT0_T1_T2_T3_T4_T6_E12temp_storage+24];
	add.s32 	%r463, %r461, %r462;
	ld.shared.u32 	%r464, [_ZZN3cub18CUB_300001_SM_10006detail6reduce28DeviceReduceSingleTileKernelINS2_10policy_hubIijN4cuda3std3__44plusIiEEE10Policy1000EN6thrust24THRUST_300001_SM_1000_NS6detail15normal_iteratorINSD_10device_ptrIiEEEEPijS9_iiNS7_10__identityEEEvT0_T1_T2_T3_T4_T6_E12temp_storage+28];
	add.s32 	%r465, %r463, %r464;
	ld.shared.u32 	%r466, [_ZZN3cub18CUB_300001_SM_10006detail6reduce28DeviceReduceSingleTileKernelINS2_10policy_hubIijN4cuda3std3__44plusIiEEE10Policy1000EN6thrust24THRUST_300001_SM_1000_NS6detail15normal_iteratorINSD_10device_ptrIiEEEEPijS9_iiNS7_10__identityEEEvT0_T1_T2_T3_T4_T6_E12temp_storage+32];
	add.s32 	%r467, %r465, %r466;
	ld.shared.u32 	%r468, [_ZZN3cub18CUB_300001_SM_10006detail6reduce28DeviceReduceSingleTileKernelINS2_10policy_hubIijN4cuda3std3__44plusIiEEE10Policy1000EN6thrust24THRUST_300001_SM_1000_NS6detail15normal_iteratorINSD_10device_ptrIiEEEEPijS9_iiNS7_10__identityEEEvT0_T1_T2_T3_T4_T6_E12temp_storage+36];
	add.s32 	%r510, %r467, %r468;
	bra.uni 	$L__BB7_50;
$L__BB7_24:
	// begin inline asm
	mov.u32 %r358, %laneid;
	// end inline asm
	and.b32  	%r384, %r1, 992;
	add.s32 	%r385, %r384, 32;
	setp.gt.u32 	%p35, %r385, %r90;
	not.b32 	%r386, %r384;
	add.s32 	%r387, %r90, %r386;
	selp.b32 	%r382, %r387, 31, %p35;
	mov.b32 	%r361, 1;
	mov.b32 	%r383, -1;
	// begin inline asm
	shfl.sync.down.b32 %r359, %r488, %r361, %r382, %r383;
	// end inline asm
	setp.lt.s32 	%p36, %r358, %r382;
	selp.b32 	%r388, %r359, 0, %p36;
	add.s32 	%r365, %r388, %r488;
	mov.b32 	%r366, 2;
	// begin inline asm
	shfl.sync.down.b32 %r364, %r365, %r366, %r382, %r383;
	// end inline asm
	add.s32 	%r389, %r358, 2;
	setp.gt.s32 	%p37, %r389, %r382;
	selp.b32 	%r390, 0, %r364, %p37;
	add.s32 	%r370, %r365, %r390;
	mov.b32 	%r371, 4;
	// begin inline asm
	shfl.sync.down.b32 %r369, %r370, %r371, %r382, %r383;
	// end inline asm
	add.s32 	%r391, %r358, 4;
	setp.gt.s32 	%p38, %r391, %r382;
	selp.b32 	%r392, 0, %r369, %p38;
	add.s32 	%r375, %r370, %r392;
	mov.b32 	%r376, 8;
	// begin inline asm
	shfl.sync.down.b32 %r374, %r375, %r376, %r382, %r383;
	// end inline asm
	add.s32 	%r393, %r358, 8;
	setp.gt.s32 	%p39, %r393, %r382;
	selp.b32 	%r394, 0, %r374, %p39;
	add.s32 	%r380, %r375, %r394;
	mov.b32 	%r381, 16;
	// begin inline asm
	shfl.sync.down.b32 %r379, %r380, %r381, %r382, %r383;
	// end inline asm
	add.s32 	%r395, %r358, 16;
	setp.gt.s32 	%p40, %r395, %r382;
	selp.b32 	%r396, 0, %r379, %p40;
	add.s32 	%r510, %r380, %r396;
	setp.ne.s32 	%p41, %r358, 0;
	@%p41 bra 	$L__BB7_26;
	shr.u32 	%r397, %r1, 3;
	and.b32  	%r398, %r397, 124;
	mov.u32 	%r399, _ZZN3cub18CUB_300001_SM_10006detail6reduce28DeviceReduceSingleTileKernelINS2_10policy_hubIijN4cuda3std3__44plusIiEEE10Policy1000EN6thrust24THRUST_300001_SM_1000_NS6detail15normal_iteratorINSD_10device_ptrIiEEEEPijS9_iiNS7_10__identityEEEvT0_T1_T2_T3_T4_T6_E12temp_storage;
	add.s32 	%r400, %r399, %r398;
	st.shared.u32 	[%r400+8], %r510;
$L__BB7_26:
	bar.sync 	0;
	setp.ne.s32 	%p42, %r1, 0;
	@%p42 bra 	$L__BB7_50;
	setp.gt.u32 	%p43, %r90, 32;
	ld.shared.u32 	%r401, [_ZZN3cub18CUB_300001_SM_10006detail6reduce28DeviceReduceSingleTileKernelINS2_10policy_hubIijN4cuda3std3__44plusIiEEE10Policy1000EN6thrust24THRUST_300001_SM_1000_NS6detail15normal_iteratorINSD_10device_ptrIiEEEEPijS9_iiNS7_10__identityEEEvT0_T1_T2_T3_T4_T6_E12temp_storage+12];
	selp.b32 	%r402, %r401, 0, %p43;
	add.s32 	%r403, %r402, %r510;
	setp.gt.u32 	%p44, %r90, 64;
	ld.shared.u32 	%r404, [_ZZN3cub18CUB_300001_SM_10006detail6reduce28DeviceReduceSingleTileKernelINS2_10policy_hubIijN4cuda3std3__44plusIiEEE10Policy1000EN6thrust24THRUST_300001_SM_1000_NS6detail15normal_iteratorINSD_10device_ptrIiEEEEPijS9_iiNS7_10__identityEEEvT0_T1_T2_T3_T4_T6_E12temp_storage+16];
	selp.b32 	%r405, %r404, 0, %p44;
	add.s32 	%r406, %r403, %r405;
	setp.gt.u32 	%p45, %r90, 96;
	ld.shared.u32 	%r407, [_ZZN3cub18CUB_300001_SM_10006detail6reduce28DeviceReduceSingleTileKernelINS2_10policy_hubIijN4cuda3std3__44plusIiEEE10Policy1000EN6thrust24THRUST_300001_SM_1000_NS6detail15normal_iteratorINSD_10device_ptrIiEEEEPijS9_iiNS7_10__identityEEEvT0_T1_T2_T3_T4_T6_E12temp_storage+20];
	selp.b32 	%r408, %r407, 0, %p45;
	add.s32 	%r409, %r406, %r408;
	setp.gt.u32 	%p46, %r90, 128;
	ld.shared.u32 	%r410, [_ZZN3cub18CUB_300001_SM_10006detail6reduce28DeviceReduceSingleTileKernelINS2_10policy_hubIijN4cuda3std3__44plusIiEEE10Policy1000EN6thrust24THRUST_300001_SM_1000_NS6detail15normal_iteratorINSD_10device_ptrIiEEEEPijS9_iiNS7_10__identityEEEvT0_T1_T2_T3_T4_T6_E12temp_storage+24];
	selp.b32 	%r411, %r410, 0, %p46;
	add.s32 	%r412, %r409, %r411;
	setp.gt.u32 	%p47, %r90, 160;
	ld.shared.u32 	%r413, [_ZZN3cub18CUB_300001_SM_10006detail6reduce28DeviceReduceSingleTileKernelINS2_10policy_hubIijN4cuda3std3__44plusIiEEE10Policy1000EN6thrust24THRUST_300001_SM_1000_NS6detail15normal_iteratorINSD_10device_ptrIiEEEEPijS9_iiNS7_10__identityEEEvT0_T1_T2_T3_T4_T6_E12temp_storage+28];
	selp.b32 	%r414, %r413, 0, %p47;
	add.s32 	%r415, %r412, %r414;
	setp.gt.u32 	%p48, %r90, 192;
	ld.shared.u32 	%r416, [_ZZN3cub18CUB_300001_SM_10006detail6reduce28DeviceReduceSingleTileKernelINS2_10policy_hubIijN4cuda3std3__44plusIiEEE10Policy1000EN6thrust24THRUST_300001_SM_1000_NS6detail15normal_iteratorINSD_10device_ptrIiEEEEPijS9_iiNS7_10__identityEEEvT0_T1_T2_T3_T4_T6_E12temp_storage+32];
	selp.b32 	%r417, %r416, 0, %p48;
	add.s32 	%r418, %r415, %r417;
	setp.gt.u32 	%p49, %r90, 224;
	ld.shared.u32 	%r419, [_ZZN3cub18CUB_300001_SM_10006detail6reduce28DeviceReduceSingleTileKernelINS2_10policy_hubIijN4cuda3std3__44plusIiEEE10Policy1000EN6thrust24THRUST_300001_SM_1000_NS6detail15normal_iteratorINSD_10device_ptrIiEEEEPijS9_iiNS7_10__identityEEEvT0_T1_T2_T3_T4_T6_E12temp_storage+36];
	selp.b32 	%r420, %r419, 0, %p49;
	add.s32 	%r510, %r418, %r420;
	bra.uni 	$L__BB7_50;
$L__BB7_28:
	mov.u32 	%r40, %tid.x;
	mul.wide.u32 	%rd11, %r40, 4;
	add.s64 	%rd12, %rd2, %rd11;
	ld.global.u32 	%r93, [%rd12];
	ld.global.u32 	%r94, [%rd12+1024];
	ld.global.u32 	%r95, [%rd12+2048];
	ld.global.u32 	%r96, [%rd12+3072];
	ld.global.u32 	%r97, [%rd12+4096];
	ld.global.u32 	%r98, [%rd12+5120];
	ld.global.u32 	%r99, [%rd12+6144];
	ld.global.u32 	%r100, [%rd12+7168];
	ld.global.u32 	%r101, [%rd12+8192];
	ld.global.u32 	%r102, [%rd12+9216];
	ld.global.u32 	%r103, [%rd12+10240];
	ld.global.u32 	%r104, [%rd12+11264];
	ld.global.u32 	%r105, [%rd12+12288];
	ld.global.u32 	%r106, [%rd12+13312];
	ld.global.u32 	%r107, [%rd12+14336];
	ld.global.u32 	%r108, [%rd12+15360];
	add.s32 	%r109, %r94, %r93;
	add.s32 	%r110, %r95, %r109;
	add.s32 	%r111, %r96, %r110;
	add.s32 	%r112, %r97, %r111;
	add.s32 	%r113, %r98, %r112;
	add.s32 	%r114, %r99, %r113;
	add.s32 	%r115, %r100, %r114;
	add.s32 	%r116, %r101, %r115;
	add.s32 	%r117, %r102, %r116;
	add.s32 	%r118, %r103, %r117;
	add.s32 	%r119, %r104, %r118;
	add.s32 	%r120, %r105, %r119;
	add.s32 	%r121, %r106, %r120;
	add.s32 	%r122, %r107, %r121;
	add.s32 	%r509, %r108, %r122;
	add.s32 	%r42, %r90, -4096;
	setp.lt.u32 	%p3, %r42, 4096;
	mov.b32 	%r492, 4096;
	@%p3 bra 	$L__BB7_32;
	mov.b32 	%r492, 4096;
$L__BB7_30:
	add.s32 	%r124, %r40, %r492;
	mul.wide.u32 	%rd13, %r124, 4;
	add.s64 	%rd14, %rd2, %rd13;
	ld.global.u32 	%r125, [%rd14];
	ld.global.u32 	%r126, [%rd14+1024];
	ld.global.u32 	%r127, [%rd14+2048];
	ld.global.u32 	%r128, [%rd14+3072];
	ld.global.u32 	%r129, [%rd14+4096];
	ld.global.u32 	%r130, [%rd14+5120];
	ld.global.u32 	%r131, [%rd14+6144];
	ld.global.u32 	%r132, [%rd14+7168];
	ld.global.u32 	%r133, [%rd14+8192];
	ld.global.u32 	%r134, [%rd14+9216];
	ld.global.u32 	%r135, [%rd14+10240];
	ld.global.u32 	%r136, [%rd14+11264];
	ld.global.u32 	%r137, [%rd14+12288];
	ld.global.u32 	%r138, [%rd14+13312];
	ld.global.u32 	%r139, [%rd14+14336];
	ld.global.u32 	%r140, [%rd14+15360];
	add.s32 	%r141, %r125, %r509;
	add.s32 	%r142, %r126, %r141;
	add.s32 	%r143, %r127, %r142;
	add.s32 	%r144, %r128, %r143;
	add.s32 	%r145, %r129, %r144;
	add.s32 	%r146, %r130, %r145;
	add.s32 	%r147, %r131, %r146;
	add.s32 	%r148, %r132, %r147;
	add.s32 	%r149, %r133, %r148;
	add.s32 	%r150, %r134, %r149;
	add.s32 	%r151, %r135, %r150;
	add.s32 	%r152, %r136, %r151;
	add.s32 	%r153, %r137, %r152;
	add.s32 	%r154, %r138, %r153;
	add.s32 	%r155, %r139, %r154;
	add.s32 	%r509, %r140, %r155;
	sub.s32 	%r156, %r90, %r492;
	setp.lt.u32 	%p4, %r156, 4096;
	@%p4 bra 	$L__BB7_46;
	add.s32 	%r492, %r492, 4096;
	setp.le.u32 	%p5, %r492, %r42;
	@%p5 bra 	$L__BB7_30;
$L__BB7_32:
	setp.le.u32 	%p6, %r90, %r492;
	sub.s32 	%r157, %r90, %r492;
	setp.ge.s32 	%p7, %r40, %r157;
	or.pred  	%p8, %p6, %p7;
	@%p8 bra 	$L__BB7_46;
	not.b32 	%r160, %r40;
	add.s32 	%r161, %r90, %r160;
	sub.s32 	%r162, %r161, %r492;
	shr.u32 	%r163, %r162, 8;
	add.s32 	%r49, %r163, 1;
	and.b32  	%r50, %r49, 15;
	setp.lt.u32 	%p9, %r162, 3840;
	mov.u32 	%r501, %r40;
	@%p9 bra 	$L__BB7_37;
	or.b32  	%r495, %r40, 2048;
	add.s32 	%r494, %r40, %r492;
	and.b32  	%r164, %r49, 33554416;
	neg.s32 	%r493, %r164;
$L__BB7_35:
	.pragma "nounroll";
	mul.wide.u32 	%rd15, %r494, 4;
	add.s64 	%rd16, %rd2, %rd15;
	ld.global.u32 	%r165, [%rd16];
	add.s32 	%r166, %r165, %r509;
	add.s32 	%r167, %r494, 256;
	mul.wide.u32 	%rd17, %r167, 4;
	add.s64 	%rd18, %rd2, %rd17;
	ld.global.u32 	%r168, [%rd18];
	add.s32 	%r169, %r168, %r166;
	add.s32 	%r170, %r494, 512;
	mul.wide.u32 	%rd19, %r170, 4;
	add.s64 	%rd20, %rd2, %rd19;
	ld.global.u32 	%r171, [%rd20];
	add.s32 	%r172, %r171, %r169;
	add.s32 	%r173, %r494, 768;
	mul.wide.u32 	%rd21, %r173, 4;
	add.s64 	%rd22, %rd2, %rd21;
	ld.global.u32 	%r174, [%rd22];
	add.s32 	%r175, %r174, %r172;
	add.s32 	%r176, %r494, 1024;
	mul.wide.u32 	%rd23, %r176, 4;
	add.s64 	%rd24, %rd2, %rd23;
	ld.global.u32 	%r177, [%rd24];
	add.s32 	%r178, %r177, %r175;
	add.s32 	%r179, %r494, 1280;
	mul.wide.u32 	%rd25, %r179, 4;
	add.s64 	%rd26, %rd2, %rd25;
	ld.global.u32 	%r180, [%rd26];
	add.s32 	%r181, %r180, %r178;
	add.s32 	%r182, %r494, 1536;
	mul.wide.u32 	%rd27, %r182, 4;
	add.s64 	%rd28, %rd2, %rd27;
	ld.global.u32 	%r183, [%rd28];
	add.s32 	%r184, %r183, %r181;
	add.s32 	%r185, %r494, 1792;
	mul.wide.u32 	%rd29, %r185, 4;
	add.s64 	%rd30, %rd2, %rd29;
	ld.global.u32 	%r186, [%rd30];
	add.s32 	%r187, %r186, %r184;
	add.s32 	%r188, %r494, 2048;
	mul.wide.u32 	%rd31, %r188, 4;
	add.s64 	%rd32, %rd2, %rd31;
	ld.global.u32 	%r189, [%rd32];
	add.s32 	%r190, %r189, %r187;
	add.s32 	%r191, %r494, 2304;
	mul.wide.u32 	%rd33, %r191, 4;
	add.s64 	%rd34, %rd2, %rd33;
	ld.global.u32 	%r192, [%rd34];
	add.s32 	%r193, %r192, %r190;
	add.s32 	%r194, %r494, 2560;
	mul.wide.u32 	%rd35, %r194, 4;
	add.s64 	%rd36, %rd2, %rd35;
	ld.global.u32 	%r195, [%rd36];
	add.s32 	%r196, %r195, %r193;
	add.s32 	%r197, %r494, 2816;
	mul.wide.u32 	%rd37, %r197, 4;
	add.s64 	%rd38, %rd2, %rd37;
	ld.global.u32 	%r198, [%rd38];
	add.s32 	%r199, %r198, %r196;
	add.s32 	%r200, %r494, 3072;
	mul.wide.u32 	%rd39, %r200, 4;
	add.s64 	%rd40, %rd2, %rd39;
	ld.global.u32 	%r201, [%rd40];
	add.s32 	%r202, %r201, %r199;
	add.s32 	%r203, %r494, 3328;
	mul.wide.u32 	%rd41, %r203, 4;
	add.s64 	%rd42, %rd2, %rd41;
	ld.global.u32 	%r204, [%rd42];
	add.s32 	%r205, %r204, %r202;
	add.s32 	%r206, %r494, 3584;
	mul.wide.u32 	%rd43, %r206, 4;
	add.s64 	%rd44, %rd2, %rd43;
	ld.global.u32 	%r207, [%rd44];
	add.s32 	%r208, %r207, %r205;
	add.s32 	%r209, %r494, 3840;
	mul.wide.u32 	%rd45, %r209, 4;
	add.s64 	%rd46, %rd2, %rd45;
	ld.global.u32 	%r210, [%rd46];
	add.s32 	%r509, %r210, %r208;
	add.s32 	%r495, %r495, 4096;
	add.s32 	%r494, %r494, 4096;
	add.s32 	%r493, %r493, 16;
	setp.ne.s32 	%p10, %r493, 0;
	@%p10 bra 	$L__BB7_35;
	add.s32 	%r501, %r495, -2048;
$L__BB7_37:
	setp.eq.s32 	%p11, %r50, 0;
	@%p11 bra 	$L__BB7_46;
	and.b32  	%r66, %r49, 7;
	setp.lt.u32 	%p12, %r50, 8;
	@%p12 bra 	$L__BB7_40;
	add.s32 	%r212, %r501, %r492;
	mul.wide.u32 	%rd47, %r212, 4;
	add.s64 	%rd48, %rd2, %rd47;
	ld.global.u32 	%r213, [%rd48];
	add.s32 	%r214, %r213, %r509;
	add.s32 	%r215, %r212, 256;
	mul.wide.u32 	%rd49, %r215, 4;
	add.s64 	%rd50, %rd2, %rd49;
	ld.global.u32 	%r216, [%rd50];
	add.s32 	%r217, %r216, %r214;
	add.s32 	%r218, %r212, 512;
	mul.wide.u32 	%rd51, %r218, 4;
	add.s64 	%rd52, %rd2, %rd51;
	ld.global.u32 	%r219, [%rd52];
	add.s32 	%r220, %r219, %r217;
	add.s32 	%r221, %r212, 768;
	mul.wide.u32 	%rd53, %r221, 4;
	add.s64 	%rd54, %rd2, %rd53;
	ld.global.u32 	%r222, [%rd54];
	add.s32 	%r223, %r222, %r220;
	add.s32 	%r224, %r212, 1024;
	mul.wide.u32 	%rd55, %r224, 4;
	add.s64 	%rd56, %rd2, %rd55;
	ld.global.u32 	%r225, [%rd56];
	add.s32 	%r226, %r225, %r223;
	add.s32 	%r227, %r212, 1280;
	mul.wide.u32 	%rd57, %r227, 4;
	add.s64 	%rd58, %rd2, %rd57;
	ld.global.u32 	%r228, [%rd58];
	add.s32 	%r229, %r228, %r226;
	add.s32 	%r230, %r212, 1536;
	mul.wide.u32 	%rd59, %r230, 4;
	add.s64 	%rd60, %rd2, %rd59;
	ld.global.u32 	%r231, [%rd60];
	add.s32 	%r232, %r231, %r229;
	add.s32 	%r233, %r212, 1792;
	mul.wide.u32 	%rd61, %r233, 4;
	add.s64 	%rd62, %rd2, %rd61;
	ld.global.u32 	%r234, [%rd62];
	add.s32 	%r509, %r234, %r232;
	add.s32 	%r501, %r501, 2048;
$L__BB7_40:
	setp.eq.s32 	%p13, %r66, 0;
	@%p13 bra 	$L__BB7_46;
	and.b32  	%r72, %r49, 3;
	setp.lt.u32 	%p14, %r66, 4;
	@%p14 bra 	$L__BB7_43;
	add.s32 	%r236, %r501, %r492;
	mul.wide.u32 	%rd63, %r236, 4;
	add.s64 	%rd64, %rd2, %rd63;
	ld.global.u32 	%r237, [%rd64];
	add.s32 	%r238, %r237, %r509;
	add.s32 	%r239, %r236, 256;
	mul.wide.u32 	%rd65, %r239, 4;
	add.s64 	%rd66, %rd2, %rd65;
	ld.global.u32 	%r240, [%rd66];
	add.s32 	%r241, %r240, %r238;
	add.s32 	%r242, %r236, 512;
	mul.wide.u32 	%rd67, %r242, 4;
	add.s64 	%rd68, %rd2, %rd67;
	ld.global.u32 	%r243, [%rd68];
	add.s32 	%r244, %r243, %r241;
	add.s32 	%r245, %r236, 768;
	mul.wide.u32 	%rd69, %r245, 4;
	add.s64 	%rd70, %rd2, %rd69;
	ld.global.u32 	%r246, [%rd70];
	add.s32 	%r509, %r246, %r244;
	add.s32 	%r501, %r501, 1024;
$L__BB7_43:
	setp.eq.s32 	%p15, %r72, 0;
	@%p15 bra 	$L__BB7_46;
	add.s32 	%r507, %r501, %r492;
	neg.s32 	%r506, %r72;
$L__BB7_45:
	.pragma "nounroll";
	mul.wide.u32 	%rd71, %r507, 4;
	add.s64 	%rd72, %rd2, %rd71;
	ld.global.u32 	%r247, [%rd72];
	add.s32 	%r509, %r247, %r509;
	add.s32 	%r507, %r507, 256;
	add.s32 	%r506, %r506, 1;
	setp.ne.s32 	%p16, %r506, 0;
	@%p16 bra 	$L__BB7_45;
$L__BB7_46:
	// begin inline asm
	mov.u32 %r248, %laneid;
	// end inline asm
	mov.b32 	%r251, 1;
	mov.b32 	%r272, 31;
	mov.b32 	%r273, -1;
	// begin inline asm
	shfl.sync.down.b32 %r249, %r509, %r251, %r272, %r273;
	// end inline asm
	setp.gt.s32 	%p17, %r248, 30;
	selp.b32 	%r274, 0, %r249, %p17;
	add.s32 	%r255, %r274, %r509;
	mov.b32 	%r256, 2;
	// begin inline asm
	shfl.sync.down.b32 %r254, %r255, %r256, %r272, %r273;
	// end inline asm
	setp.gt.s32 	%p18, %r248, 29;
	selp.b32 	%r275, 0, %r254, %p18;
	add.s32 	%r260, %r255, %r275;
	mov.b32 	%r261, 4;
	// begin inline asm
	shfl.sync.down.b32 %r259, %r260, %r261, %r272, %r273;
	// end inline asm
	setp.gt.s32 	%p19, %r248, 27;
	selp.b32 	%r276, 0, %r259, %p19;
	add.s32 	%r265, %r260, %r276;
	mov.b32 	%r266, 8;
	// begin inline asm
	shfl.sync.down.b32 %r264, %r265, %r266, %r272, %r273;
	// end inline asm
	setp.gt.s32 	%p20, %r248, 23;
	selp.b32 	%r277, 0, %r264, %p20;
	add.s32 	%r270, %r265, %r277;
	mov.b32 	%r271, 16;
	// begin inline asm
	shfl.sync.down.b32 %r269, %r270, %r271, %r272, %r273;
	// end inline asm
	setp.gt.s32 	%p21, %r248, 15;
	selp.b32 	%r278, 0, %r269, %p21;
	add.s32 	%r510, %r270, %r278;
	setp.ne.s32 	%p22, %r248, 0;
	@%p22 bra 	$L__BB7_48;
	shr.u32 	%r279, %r40, 3;
	and.b32  	%r280, %r279, 124;
	mov.u32 	%r281, _ZZN3cub18CUB_300001_SM_10006detail6reduce28DeviceReduceSingleTileKernelINS2_10policy_hubIijN4cuda3std3__44plusIiEEE10Policy1000EN6thrust24THRUST_300001_SM_1000_NS6detail15normal_iteratorINSD_10device_ptrIiEEEEPijS9_iiNS7_10__identityEEEvT0_T1_T2_T3_T4_T6_E12temp_storage;
	add.s32 	%r282, %r281, %r280;
	st.shared.u32 	[%r282+8], %r510;
$L__BB7_48:
	bar.sync 	0;
	setp.ne.s32 	%p23, %r40, 0;
	@%p23 bra 	$L__BB7_50;
	ld.shared.u32 	%r283, [_ZZN3cub18CUB_300001_SM_10006detail6reduce28DeviceReduceSingleTileKernelINS2_10policy_hubIijN4cuda3std3__44plusIiEEE10Policy1000EN6thrust24THRUST_300001_SM_1000_NS6detail15normal_iteratorINSD_10device_ptrIiEEEEPijS9_iiNS7_10__identityEEEvT0_T1_T2_T3_T4_T6_E12temp_storage+12];
	add.s32 	%r284, %r283, %r510;
	ld.shared.u32 	%r285, [_ZZN3cub18CUB_300001_SM_10006detail6reduce28DeviceReduceSingleTileKernelINS2_10policy_hubIijN4cuda3std3__44plusIiEEE10Policy1000EN6thrust24THRUST_300001_SM_1000_NS6detail15normal_iteratorINSD_10device_ptrIiEEEEPijS9_iiNS7_10__identityEEEvT0_T1_T2_T3_T4_T6_E12temp_storage+16];
	add.s32 	%r286, %r284, %r285;
	ld.shared.u32 	%r287, [_ZZN3cub18CUB_300001_SM_10006detail6reduce28DeviceReduceSingleTileKernelINS2_10policy_hubIijN4cuda3std3__44plusIiEEE10Policy1000EN6thrust24THRUST_300001_SM_1000_NS6detail15normal_iteratorINSD_10device_ptrIiEEEEPijS9_iiNS7_10__identityEEEvT0_T1_T2_T3_T4_T6_E12temp_storage+20];
	add.s32 	%r288, %r286, %r287;
	ld.shared.u32 	%r289, [_ZZN3cub18CUB_300001_SM_10006detail6reduce28DeviceReduceSingleTileKernelINS2_10policy_hubIijN4cuda3std3__44plusIiEEE10Policy1000EN6thrust24THRUST_300001_SM_1000_NS6detail15normal_iteratorINSD_10device_ptrIiEEEEPijS9_iiNS7_10__identityEEEvT0_T1_T2_T3_T4_T6_E12temp_storage+24];
	add.s32 	%r290, %r288, %r289;
	ld.shared.u32 	%r291, [_ZZN3cub18CUB_300001_SM_10006detail6reduce28DeviceReduceSingleTileKernelINS2_10policy_hubIijN4cuda3std3__44plusIiEEE10Policy1000EN6thrust24THRUST_300001_SM_1000_NS6detail15normal_iteratorINSD_10device_ptrIiEEEEPijS9_iiNS7_10__identityEEEvT0_T1_T2_T3_T4_T6_E12temp_storage+28];
	add.s32 	%r292, %r290, %r291;
	ld.shared.u32 	%r293, [_ZZN3cub18CUB_300001_SM_10006detail6reduce28DeviceReduceSingleTileKernelINS2_10policy_hubIijN4cuda3std3__44plusIiEEE10Policy1000EN6thrust24THRUST_300001_SM_1000_NS6detail15normal_iteratorINSD_10device_ptrIiEEEEPijS9_iiNS7_10__identityEEEvT0_T1_T2_T3_T4_T6_E12temp_storage+32];
	add.s32 	%r294, %r292, %r293;
	ld.shared.u32 	%r295, [_ZZN3cub18CUB_300001_SM_10006detail6reduce28DeviceReduceSingleTileKernelINS2_10policy_hubIijN4cuda3std3__44plusIiEEE10Policy1000EN6thrust24THRUST_300001_SM_1000_NS6detail15normal_iteratorINSD_10device_ptrIiEEEEPijS9_iiNS7_10__identityEEEvT0_T1_T2_T3_T4_T6_E12temp_storage+36];
	add.s32 	%r510, %r294, %r295;
$L__BB7_50:
	mov.u32 	%r469, %tid.x;
	setp.ne.s32 	%p57, %r469, 0;
	@%p57 bra 	$L__BB7_52;
	add.s32 	%r470, %r510, %r91;
	st.global.u32 	[%rd1], %r470;
$L__BB7_52:
	ret;

}
	// .globl	_ZN3cub18CUB_300001_SM_10006detail6reduce18DeviceReduceKernelINS2_10policy_hubIijN4cuda3std3__44plusIiEEE10Policy1000EN6thrust24THRUST_300001_SM_1000_NS6detail15normal_iteratorINSD_10device_ptrIiEEEEjS9_iNS7_10__identityEEEvT0_PT3_T1_NS0_13GridEvenShareISN_EET2_T4_
.visible .entry _ZN3cub18CUB_300001_SM_10006detail6reduce18DeviceReduceKernelINS2_10policy_hubIijN4cuda3std3__44plusIiEEE10Policy1000EN6thrust24THRUST_300001_SM_1000_NS6detail15normal_iteratorINSD_10device_ptrIiEEEEjS9_iNS7_10__identityEEEvT0_PT3_T1_NS0_13GridEvenShareISN_EET2_T4_(
	.param .align 8 .b8 _ZN3cub18CUB_300001_SM_10006detail6reduce18DeviceReduceKernelINS2_10policy_hubIijN4cuda3std3__44plusIiEEE10Policy1000EN6thrust24THRUST_300001_SM_1000_NS6detail15normal_iteratorINSD_10device_ptrIiEEEEjS9_iNS7_10__identityEEEvT0_PT3_T1_NS0_13GridEvenShareISN_EET2_T4__param_0[8],
	.param .u64 .ptr .align 1 _ZN3cub18CUB_300001_SM_10006detail6reduce18DeviceReduceKernelINS2_10policy_hubIijN4cuda3std3__44plusIiEEE10Policy1000EN6thrust24THRUST_300001_SM_1000_NS6detail15normal_iteratorINSD_10device_ptrIiEEEEjS9_iNS7_10__identityEEEvT0_PT3_T1_NS0_13GridEvenShareISN_EET2_T4__param_1,
	.param .u32 _ZN3cub18CUB_300001_SM_10006detail6reduce18DeviceReduceKernelINS2_10policy_hubIijN4cuda3std3__44plusIiEEE10Policy1000EN6thrust24THRUST_300001_SM_1000_NS6detail15normal_iteratorINSD_10device_ptrIiEEEEjS9_iNS7_10__identityEEEvT0_PT3_T1_NS0_13GridEvenShareISN_EET2_T4__param_2,
	.param .align 4 .b8 _ZN3cub18CUB_300001_SM_10006detail6reduce18DeviceReduceKernelINS2_10policy_hubIijN4cuda3std3__44plusIiEEE10Policy1000EN6thrust24THRUST_300001_SM_1000_NS6detail15normal_iteratorINSD_10device_ptrIiEEEEjS9_iNS7_10__identityEEEvT0_PT3_T1_NS0_13GridEvenShareISN_EET2_T4__param_3[40],
	.param .align 1 .b8 _ZN3cub18CUB_300001_SM_10006detail6reduce18DeviceReduceKernelINS2_10policy_hubIijN4cuda3std3__44plusIiEEE10Policy1000EN6thrust24THRUST_300001_SM_1000_NS6detail15normal_iteratorINSD_10device_ptrIiEEEEjS9_iNS7_10__identityEEEvT0_PT3_T1_NS0_13GridEvenShareISN_EET2_T4__param_4[1],
	.param .align 1 .b8 _ZN3cub18CUB_300001_SM_10006detail6reduce18DeviceReduceKernelINS2_10policy_hubIijN4cuda3std3__44plusIiEEE10Policy1000EN6thrust24THRUST_300001_SM_1000_NS6detail15normal_iteratorINSD_10device_ptrIiEEEEjS9_iNS7_10__identityEEEvT0_PT3_T1_NS0_13GridEvenShareISN_EET2_T4__param_5[1]
)
.maxntid 256
{
	.reg .pred 	%p<57>;
	.reg .b16 	%rs<4>;
	.reg .b32 	%r<575>;
	.reg .b64 	%rd<130>;
	// demoted variable
	.shared .align 4 .b8 _ZZN3cub18CUB_300001_SM_10006detail6reduce18DeviceReduceKernelINS2_10policy_hubIijN4cuda3std3__44plusIiEEE10Policy1000EN6thrust24THRUST_300001_SM_1000_NS6detail15normal_iteratorINSD_10device_ptrIiEEEEjS9_iNS7_10__identityEEEvT0_PT3_T1_NS0_13GridEvenShareISN_EET2_T4_E12temp_storage[44];
	ld.param.u32 	%r1, [_ZN3cub18CUB_300001_SM_10006detail6reduce18DeviceReduceKernelINS2_10policy_hubIijN4cuda3std3__44plusIiEEE10Policy1000EN6thrust24THRUST_300001_SM_1000_NS6detail15normal_iteratorINSD_10device_ptrIiEEEEjS9_iNS7_10__identityEEEvT0_PT3_T1_NS0_13GridEvenShareISN_EET2_T4__param_3+20];
	ld.param.u32 	%r2, [_ZN3cub18CUB_300001_SM_10006detail6reduce18DeviceReduceKernelINS2_10policy_hubIijN4cuda3std3__44plusIiEEE10Policy1000EN6thrust24THRUST_300001_SM_1000_NS6detail15normal_iteratorINSD_10device_ptrIiEEEEjS9_iNS7_10__identityEEEvT0_PT3_T1_NS0_13GridEvenShareISN_EET2_T4__param_3+24];
	ld.param.u64 	%rd3, [_ZN3cub18CUB_300001_SM_10006detail6reduce18DeviceReduceKernelINS2_10policy_hubIijN4cuda3std3__44plusIiEEE10Policy1000EN6thrust24THRUST_300001_SM_1000_NS6detail15normal_iteratorINSD_10device_ptrIiEEEEjS9_iNS7_10__identityEEEvT0_PT3_T1_NS0_13GridEvenShareISN_EET2_T4__param_0];
	cvta.to.global.u64 	%rd1, %rd3;
	mov.u32 	%r3, %ctaid.x;
	shl.b32 	%r4, %r2, 12;
	shl.b32 	%r556, %r3, 12;
	sub.s32 	%r6, %r1, %r556;
	setp.gt.u32 	%p1, %r6, 4095;
	@%p1 bra 	$L__BB8_26;
	mov.u32 	%r7, %tid.x;
	setp.ge.u32 	%p23, %r7, %r6;
	mov.b32 	%r550, 0;
	mov.u32 	%r539, %r7;
	@%p23 bra 	$L__BB8_3;
	add.s32 	%r330, %r556, %r7;
	mul.wide.u32 	%rd66, %r330, 4;
	add.s64 	%rd67, %rd1, %rd66;
	ld.global.u32 	%r550, [%rd67];
	add.s32 	%r539, %r7, 256;
$L__BB8_3:
	setp.ge.u32 	%p24, %r539, %r6;
	@%p24 bra 	$L__BB8_17;
	not.b32 	%r332, %r539;
	add.s32 	%r333, %r1, %r332;
	sub.s32 	%r334, %r333, %r556;
	shr.u32 	%r335, %r334, 8;
	add.s32 	%r12, %r335, 1;
	and.b32  	%r13, %r12, 15;
	setp.lt.u32 	%p25, %r334, 3840;
	@%p25 bra 	$L__BB8_8;
	or.b32  	%r536, %r539, 2048;
	add.s32 	%r535, %r539, %r556;
	and.b32  	%r336, %r12, 33554416;
	neg.s32 	%r534, %r336;
$L__BB8_6:
	.pragma "nounroll";
	mul.wide.u32 	%rd68, %r535, 4;
	add.s64 	%rd69, %rd1, %rd68;
	ld.global.u32 	%r337, [%rd69];
	add.s32 	%r338, %r337, %r550;
	add.s32 	%r339, %r535, 256;
	mul.wide.u32 	%rd70, %r339, 4;
	add.s64 	%rd71, %rd1, %rd70;
	ld.global.u32 	%r340, [%rd71];
	add.s32 	%r341, %r340, %r338;
	add.s32 	%r342, %r535, 512;
	mul.wide.u32 	%rd72, %r342, 4;
	add.s64 	%rd73, %rd1, %rd72;
	ld.global.u32 	%r343, [%rd73];
	add.s32 	%r344, %r343, %r341;
	add.s32 	%r345, %r535, 768;
	mul.wide.u32 	%rd74, %r345, 4;
	add.s64 	%rd75, %rd1, %rd74;
	ld.global.u32 	%r346, [%rd75];
	add.s32 	%r347, %r346, %r344;
	add.s32 	%r348, %r535, 1024;
	mul.wide.u32 	%rd76, %r348, 4;
	add.s64 	%rd77, %rd1, %rd76;
	ld.global.u32 	%r349, [%rd77];
	add.s32 	%r350, %r349, %r347;
	add.s32 	%r351, %r535, 1280;
	mul.wide.u32 	%rd78, %r351, 4;
	add.s64 	%rd79, %rd1, %rd78;
	ld.global.u32 	%r352, [%rd79];
	add.s32 	%r353, %r352, %r350;
	add.s32 	%r354, %r535, 1536;
	mul.wide.u32 	%rd80, %r354, 4;
	add.s64 	%rd81, %rd1, %rd80;
	ld.global.u32 	%r355, [%rd81];
	add.s32 	%r356, %r355, %r353;
	add.s32 	%r357, %r535, 1792;
	mul.wide.u32 	%rd82, %r357, 4;
	add.s64 	%rd83, %rd1, %rd82;
	ld.global.u32 	%r358, [%rd83];
	add.s32 	%r359, %r358, %r356;
	add.s32 	%r360, %r535, 2048;
	mul.wide.u32 	%rd84, %r360, 4;
	add.s64 	%rd85, %rd1, %rd84;
	ld.global.u32 	%r361, [%rd85];
	add.s32 	%r362, %r361, %r359;
	add.s32 	%r363, %r535, 2304;
	mul.wide.u32 	%rd86, %r363, 4;
	add.s64 	%rd87, %rd1, %rd86;
	ld.global.u32 	%r364, [%rd87];
	add.s32 	%r365, %r364, %r362;
	add.s32 	%r366, %r535, 2560;
	mul.wide.u32 	%rd88, %r366, 4;
	add.s64 	%rd89, %rd1, %rd88;
	ld.global.u32 	%r367, [%rd89];
	add.s32 	%r368, %r367, %r365;
	add.s32 	%r369, %r535, 2816;
	mul.wide.u32 	%rd90, %r369, 4;
	add.s64 	%rd91, %rd1, %rd90;
	ld.global.u32 	%r370, [%rd91];
	add.s32 	%r371, %r370, %r368;
	add.s32 	%r372, %r535, 3072;
	mul.wide.u32 	%rd92, %r372, 4;
	add.s64 	%rd93, %rd1, %rd92;
	ld.global.u32 	%r373, [%rd93];
	add.s32 	%r374, %r373, %r371;
	add.s32 	%r375, %r535, 3328;
	mul.wide.u32 	%rd94, %r375, 4;
	add.s64 	%rd95, %rd1, %rd94;
	ld.global.u32 	%r376, [%rd95];
	add.s32 	%r377, %r376, %r374;
	add.s32 	%r378, %r535, 3584;
	mul.wide.u32 	%rd96, %r378, 4;
	add.s64 	%rd97, %rd1, %rd96;
	ld.global.u32 	%r379, [%rd97];
	add.s32 	%r380, %r379, %r377;
	add.s32 	%r381, %r535, 3840;
	mul.wide.u32 	%rd98, %r381, 4;
	add.s64 	%rd99, %rd1, %rd98;
	ld.global.u32 	%r382, [%rd99];
	add.s32 	%r550, %r382, %r380;
	add.s32 	%r536, %r536, 4096;
	add.s32 	%r535, %r535, 4096;
	add.s32 	%r534, %r534, 16;
	setp.ne.s32 	%p26, %r534, 0;
	@%p26 bra 	$L__BB8_6;
	add.s32 	%r539, %r536, -2048;
$L__BB8_8:
	setp.eq.s32 	%p27, %r13, 0;
	@%p27 bra 	$L__BB8_17;
	and.b32  	%r29, %r12, 7;
	setp.lt.u32 	%p28, %r13, 8;
	@%p28 bra 	$L__BB8_11;
	add.s32 	%r384, %r556, %r539;
	mul.wide.u32 	%rd100, %r384, 4;
	add.s64 	%rd101, %rd1, %rd100;
	ld.global.u32 	%r385, [%rd101];
	add.s32 	%r386, %r385, %r550;
	add.s32 	%r387, %r384, 256;
	mul.wide.u32 	%rd102, %r387, 4;
	add.s64 	%rd103, %rd1, %rd102;
	ld.global.u32 	%r388, [%rd103];
	add.s32 	%r389, %r388, %r386;
	add.s32 	%r390, %r384, 512;
	mul.wide.u32 	%rd104, %r390, 4;
	add.s64 	%rd105, %rd1, %rd104;
	ld.global.u32 	%r391, [%rd105];
	add.s32 	%r392, %r391, %r389;
	add.s32 	%r393, %r384, 768;
	mul.wide.u32 	%rd106, %r393, 4;
	add.s64 	%rd107, %rd1, %rd106;
	ld.global.u32 	%r394, [%rd107];
	add.s32 	%r395, %r394, %r392;
	add.s32 	%r396, %r384, 1024;
	mul.wide.u32 	%rd108, %r396, 4;
	add.s64 	%rd109, %rd1, %rd108;
	ld.global.u32 	%r397, [%rd109];
	add.s32 	%r398, %r397, %r395;
	add.s32 	%r399, %r384, 1280;
	mul.wide.u32 	%rd110, %r399, 4;
	add.s64 	%rd111, %rd1, %rd110;
	ld.global.u32 	%r400, [%rd111];
	add.s32 	%r401, %r400, %r398;
	add.s32 	%r402, %r384, 1536;
	mul.wide.u32 	%rd112, %r402, 4;
	add.s64 	%rd113, %rd1, %rd112;
	ld.global.u32 	%r403, [%rd113];
	add.s32 	%r404, %r403, %r401;
	add.s32 	%r405, %r384, 1792;
	mul.wide.u32 	%rd114, %r405, 4;
	add.s64 	%rd115, %rd1, %rd114;
	ld.global.u32 	%r406, [%rd115];
	add.s32 	%r550, %r406, %r404;
	add.s32 	%r539, %r539, 2048;
$L__BB8_11:
	setp.eq.s32 	%p29, %r29, 0;
	@%p29 bra 	$L__BB8_17;
	and.b32  	%r35, %r12, 3;
	setp.lt.u32 	%p30, %r29, 4;
	@%p30 bra 	$L__BB8_14;
	add.s32 	%r408, %r556, %r539;
	mul.wide.u32 	%rd116, %r408, 4;
	add.s64 	%rd117, %rd1, %rd116;
	ld.global.u32 	%r409, [%rd117];
	add.s32 	%r410, %r409, %r550;
	add.s32 	%r411, %r408, 256;
	mul.wide.u32 	%rd118, %r411, 4;
	add.s64 	%rd119, %rd1, %rd118;
	ld.global.u32 	%r412, [%rd119];
	add.s32 	%r413, %r412, %r410;
	add.s32 	%r414, %r408, 512;
	mul.wide.u32 	%rd120, %r414, 4;
	add.s64 	%rd121, %rd1, %rd120;
	ld.global.u32 	%r415, [%rd121];
	add.s32 	%r416, %r415, %r413;
	add.s32 	%r417, %r408, 768;
	mul.wide.u32 	%rd122, %r417, 4;
	add.s64 	%rd123, %rd1, %rd122;
	ld.global.u32 	%r418, [%rd123];
	add.s32 	%r550, %r418, %r416;
	add.s32 	%r539, %r539, 1024;
$L__BB8_14:
	setp.eq.s32 	%p31, %r35, 0;
	@%p31 bra 	$L__BB8_17;
	add.s32 	%r548, %r539, %r556;
	neg.s32 	%r547, %r35;
$L__BB8_16:
	.pragma "nounroll";
	mul.wide.u32 	%rd124, %r548, 4;
	add.s64 	%rd125, %rd1, %rd124;
	ld.global.u32 	%r419, [%rd125];
	add.s32 	%r550, %r419, %r550;
	add.s32 	%r548, %r548, 256;
	add.s32 	%r547, %r547, 1;
	setp.ne.s32 	%p32, %r547, 0;
	@%p32 bra 	$L__BB8_16;
$L__BB8_17:
	setp.lt.u32 	%p33, %r6, 256;
	@%p33 bra 	$L__BB8_22;
	// begin inline asm
	mov.u32 %r483, %laneid;
	// end inline asm
	mov.b32 	%r486, 1;
	mov.b32 	%r507, 31;
	mov.b32 	%r508, -1;
	// begin inline asm
	shfl.sync.down.b32 %r484, %r550, %r486, %r507, %r508;
	// end inline asm
	setp.gt.s32 	%p49, %r483, 30;
	selp.b32 	%r509, 0, %r484, %p49;
	add.s32 	%r490, %r509, %r550;
	mov.b32 	%r491, 2;
	// begin inline asm
	shfl.sync.down.b32 %r489, %r490, %r491, %r507, %r508;
	// end inline asm
	setp.gt.s32 	%p50, %r483, 29;
	selp.b32 	%r510, 0, %r489, %p50;
	add.s32 	%r495, %r490, %r510;
	mov.b32 	%r496, 4;
	// begin inline asm
	shfl.sync.down.b32 %r494, %r495, %r496, %r507, %r508;
	// end inline asm
	setp.gt.s32 	%p51, %r483, 27;
	selp.b32 	%r511, 0, %r494, %p51;
	add.s32 	%r500, %r495, %r511;
	mov.b32 	%r501, 8;
	// begin inline asm
	shfl.sync.down.b32 %r499, %r500, %r501, %r507, %r508;
	// end inline asm
	setp.gt.s32 	%p52, %r483, 23;
	selp.b32 	%r512, 0, %r499, %p52;
	add.s32 	%r505, %r500, %r512;
	mov.b32 	%r506, 16;
	// begin inline asm
	shfl.sync.down.b32 %r504, %r505, %r506, %r507, %r508;
	// end inline asm
	setp.gt.s32 	%p53, %r483, 15;
	selp.b32 	%r513, 0, %r504, %p53;
	add.s32 	%r574, %r505, %r513;
	setp.ne.s32 	%p54, %r483, 0;
	@%p54 bra 	$L__BB8_20;
	shr.u32 	%r514, %r7, 3;
	and.b32  	%r515, %r514, 124;
	mov.u32 	%r516, _ZZN3cub18CUB_300001_SM_10006detail6reduce18DeviceReduceKernelINS2_10policy_hubIijN4cuda3std3__44plusIiEEE10Policy1000EN6thrust24THRUST_300001_SM_1000_NS6detail15normal_iteratorINSD_10device_ptrIiEEEEjS9_iNS7_10__identityEEEvT0_PT3_T1_NS0_13GridEvenShareISN_EET2_T4_E12temp_storage;
	add.s32 	%r517, %r516, %r515;
	st.shared.u32 	[%r517+8], %r574;
$L__BB8_20:
	bar.sync 	0;
	setp.ne.s32 	%p55, %r7, 0;
	@%p55 bra 	$L__BB8_48;
	ld.shared.u32 	%r518, [_ZZN3cub18CUB_300001_SM_10006detail6reduce18DeviceReduceKernelINS2_10policy_hubIijN4cuda3std3__44plusIiEEE10Policy1000EN6thrust24THRUST_300001_SM_1000_NS6detail15normal_iteratorINSD_10device_ptrIiEEEEjS9_iNS7_10__identityEEEvT0_PT3_T1_NS0_13GridEvenShareISN_EET2_T4_E12temp_storage+12];
	add.s32 	%r519, %r518, %r574;
	ld.shared.u32 	%r520, [_ZZN3cub18CUB_300001_SM_10006detail6reduce18DeviceReduceKernelINS2_10policy_hubIijN4cuda3std3__44plusIiEEE10Policy1000EN6thrust24THRUST_300001_SM_1000_NS6detail15normal_iteratorINSD_10device_ptrIiEEEEjS9_iNS7_10__identityEEEvT0_PT3_T1_NS0_13GridEvenShareISN_EET2_T4_E12temp_storage+16];
	add.s32 	%r521, %r519, %r520;
	ld.shared.u32 	%r522, [_ZZN3cub18CUB_300001_SM_10006detail6reduce18DeviceReduceKernelINS2_10policy_hubIijN4cuda3std3__44plusIiEEE10Policy1000EN6thrust24THRUST_300001_SM_1000_NS6detail15normal_iteratorINSD_10device_ptrIiEEEEjS9_iNS7_10__identityEEEvT0_PT3_T1_NS0_13GridEvenShareISN_EET2_T4_E12temp_storage+20];
	add.s32 	%r523, %r521, %r522;
	ld.shared.u32 	%r524, [_ZZN3cub18CUB_300001_SM_10006detail6reduce18DeviceReduceKernelINS2_10policy_hubIijN4cuda3std3__44plusIiEEE10Policy1000EN6thrust24THRUST_300001_SM_1000_NS6detail15normal_iteratorINSD_10device_ptrIiEEEEjS9_iNS7_10__identityEEEvT0_PT3_T1_NS0_13GridEvenShareISN_EET2_T4_E12temp_storage+24];
	add.s32 	%r525, %r523, %r524;
	ld.shared.u32 	%r526, [_ZZN3cub18CUB_300001_SM_10006detail6reduce18DeviceReduceKernelINS2_10policy_hubIijN4cuda3std3__44plusIiEEE10Policy1000EN6thrust24THRUST_300001_SM_1000_NS6detail15normal_iteratorINSD_10device_ptrIiEEEEjS9_iNS7_10__identityEEEvT0_PT3_T1_NS0_13GridEvenShareISN_EET2_T4_E12temp_storage+28];
	add.s32 	%r527, %r525, %r526;
	ld.shared.u32 	%r528, [_ZZN3cub18CUB_300001_SM_10006detail6reduce18DeviceReduceKernelINS2_10policy_hubIijN4cuda3std3__44plusIiEEE10Policy1000EN6thrust24THRUST_300001_SM_1000_NS6detail15normal_iteratorINSD_10device_ptrIiEEEEjS9_iNS7_10__identityEEEvT0_PT3_T1_NS0_13GridEvenShareISN_EET2_T4_E12temp_storage+32];
	add.s32 	%r529, %r527, %r528;
	ld.shared.u32 	%r530, [_ZZN3cub18CUB_300001_SM_10006detail6reduce18DeviceReduceKernelINS2_10policy_hubIijN4cuda3std3__44plusIiEEE10Policy1000EN6thrust24THRUST_300001_SM_1000_NS6detail15normal_iteratorINSD_10device_ptrIiEEEEjS9_iNS7_10__identityEEEvT0_PT3_T1_NS0_13GridEvenShareISN_EET2_T4_E12temp_storage+36];
	add.s32 	%r574, %r529, %r530;
	bra.uni 	$L__BB8_48;
$L__BB8_22:
	// begin inline asm
	mov.u32 %r420, %laneid;
	// end inline asm
	and.b32  	%r446, %r7, 992;
	add.s32 	%r447, %r446, 32;
	setp.gt.u32 	%p34, %r447, %r6;
	not.b32 	%r448, %r446;
	add.s32 	%r449, %r6, %r448;
	selp.b32 	%r444, %r449, 31, %p34;
	mov.b32 	%r423, 1;
	mov.b32 	%r445, -1;
	// begin inline asm
	shfl.sync.down.b32 %r421, %r550, %r423, %r444, %r445;
	// end inline asm
	setp.lt.s32 	%p35, %r420, %r444;
	selp.b32 	%r450, %r421, 0, %p35;
	add.s32 	%r427, %r450, %r550;
	mov.b32 	%r428, 2;
	// begin inline asm
	shfl.sync.down.b32 %r426, %r427, %r428, %r444, %r445;
	// end inline asm
	add.s32 	%r451, %r420, 2;
	setp.gt.s32 	%p36, %r451, %r444;
	selp.b32 	%r452, 0, %r426, %p36;
	add.s32 	%r432, %r427, %r452;
	mov.b32 	%r433, 4;
	// begin inline asm
	shfl.sync.down.b32 %r431, %r432, %r433, %r444, %r445;
	// end inline asm
	add.s32 	%r453, %r420, 4;
	setp.gt.s32 	%p37, %r453, %r444;
	selp.b32 	%r454, 0, %r431, %p37;
	add.s32 	%r437, %r432, %r454;
	mov.b32 	%r438, 8;
	// begin inline asm
	shfl.sync.down.b32 %r436, %r437, %r438, %r444, %r445;
	// end inline asm
	add.s32 	%r455, %r420, 8;
	setp.gt.s32 	%p38, %r455, %r444;
	selp.b32 	%r456, 0, %r436, %p38;
	add.s32 	%r442, %r437, %r456;
	mov.b32 	%r443, 16;
	// begin inline asm
	shfl.sync.down.b32 %r441, %r442, %r443, %r444, %r445;
	// end inline asm
	add.s32 	%r457, %r420, 16;
	setp.gt.s32 	%p39, %r457, %r444;
	selp.b32 	%r458, 0, %r441, %p39;
	add.s32 	%r574, %r442, %r458;
	setp.ne.s32 	%p40, %r420, 0;
	@%p40 bra 	$L__BB8_24;
	shr.u32 	%r459, %r7, 3;
	and.b32  	%r460, %r459, 124;
	mov.u32 	%r461, _ZZN3cub18CUB_300001_SM_10006detail6reduce18DeviceReduceKernelINS2_10policy_hubIijN4cuda3std3__44plusIiEEE10Policy1000EN6thrust24THRUST_300001_SM_1000_NS6detail15normal_iteratorINSD_10device_ptrIiEEEEjS9_iNS7_10__identityEEEvT0_PT3_T1_NS0_13GridEvenShareISN_EET2_T4_E12temp_storage;
	add.s32 	%r462, %r461, %r460;
	st.shared.u32 	[%r462+8], %r574;
$L__BB8_24:
	bar.sync 	0;
	setp.ne.s32 	%p41, %r7, 0;
	@%p41 bra 	$L__BB8_48;
	setp.gt.u32 	%p42, %r6, 32;
	ld.shared.u32 	%r463, [_ZZN3cub18CUB_300001_SM_10006detail6reduce18DeviceReduceKernelINS2_10policy_hubIijN4cuda3std3__44plusIiEEE10Policy1000EN6thrust24THRUST_300001_SM_1000_NS6detail15normal_iteratorINSD_10device_ptrIiEEEEjS9_iNS7_10__identityEEEvT0_PT3_T1_NS0_13GridEvenShareISN_EET2_T4_E12temp_storage+12];
	selp.b32 	%r464, %r463, 0, %p42;
	add.s32 	%r465, %r464, %r574;
	setp.gt.u32 	%p43, %r6, 64;
	ld.shared.u32 	%r466, [_ZZN3cub18CUB_300001_SM_10006detail6reduce18DeviceReduceKernelINS2_10policy_hubIijN4cuda3std3__44plusIiEEE10Policy1000EN6thrust24THRUST_300001_SM_1000_NS6detail15normal_iteratorINSD_10device_ptrIiEEEEjS9_iNS7_10__identityEEEvT0_PT3_T1_NS0_13GridEvenShareISN_EET2_T4_E12temp_storage+16];
	selp.b32 	%r467, %r466, 0, %p43;
	add.s32 	%r468, %r465, %r467;
	setp.gt.u32 	%p44, %r6, 96;
	ld.shared.u32 	%r469, [_ZZN3cub18CUB_300001_SM_10006detail6reduce18DeviceReduceKernelINS2_10policy_hubIijN4cuda3std3__44plusIiEEE10Policy1000EN6thrust24THRUST_300001_SM_1000_NS6detail15normal_iteratorINSD_10device_ptrIiEEEEjS9_iNS7_10__identityEEEvT0_PT3_T1_NS0_13GridEvenShareISN_EET2_T4_E12temp_storage+20];
	selp.b32 	%r470, %r469, 0, %p44;
	add.s32 	%r471, %r468, %r470;
	setp.gt.u32 	%p45, %r6, 128;
	ld.shared.u32 	%r472, [_ZZN3cub18CUB_300001_SM_10006detail6reduce18DeviceReduceKernelINS2_10policy_hubIijN4cuda3std3__44plusIiEEE10Policy1000EN6thrust24THRUST_300001_SM_1000_NS6detail15normal_iteratorINSD_10device_ptrIiEEEEjS9_iNS7_10__identityEEEvT0_PT3_T1_NS0_13GridEvenShareISN_EET2_T4_E12temp_storage+24];
	selp.b32 	%r473, %r472, 0, %p45;
	add.s32 	%r474, %r471, %r473;
	setp.gt.u32 	%p46, %r6, 160;
	ld.shared.u32 	%r475, [_ZZN3cub18CUB_300001_SM_10006detail6reduce18DeviceReduceKernelINS2_10policy_hubIijN4cuda3std3__44plusIiEEE10Policy1000EN6thrust24THRUST_300001_SM_1000_NS6detail15normal_iteratorINSD_10device_ptrIiEEEEjS9_iNS7_10__identityEEEvT0_PT3_T1_NS0_13GridEvenShareISN_EET2_T4_E12temp_storage+28];
	selp.b32 	%r476, %r475, 0, %p46;
	add.s32 	%r477, %r474, %r476;
	setp.gt.u32 	%p47, %r6, 192;
	ld.shared.u32 	%r478, [_ZZN3cub18CUB_300001_SM_10006detail6reduce18DeviceReduceKernelINS2_10policy_hubIijN4cuda3std3__44plusIiEEE10Policy1000EN6thrust24THRUST_300001_SM_1000_NS6detail15normal_iteratorINSD_10device_ptrIiEEEEjS9_iNS7_10__identityEEEvT0_PT3_T1_NS0_13GridEvenShareISN_EET2_T4_E12temp_storage+32];
	selp.b32 	%r479, %r478, 0, %p47;
	add.s32 	%r480, %r477, %r479;
	setp.gt.u32 	%p48, %r6, 224;
	ld.shared.u32 	%r481, [_ZZN3cub18CUB_300001_SM_10006detail6reduce18DeviceReduceKernelINS2_10policy_hubIijN4cuda3std3__44plusIiEEE10Policy1000EN6thrust24THRUST_300001_SM_1000_NS6detail15normal_iteratorINSD_10device_ptrIiEEEEjS9_iNS7_10__identityEEEvT0_PT3_T1_NS0_13GridEvenShareISN_EET2_T4_E12temp_storage+36];
	selp.b32 	%r482, %r481, 0, %p48;
	add.s32 	%r574, %r480, %r482;
	bra.uni 	$L__BB8_48;
$L__BB8_26:
	mov.u32 	%r54, %tid.x;
	add.s32 	%r110, %r54, %r556;
	mul.wide.u32 	%rd4, %r110, 4;
	add.s64 	%rd5, %rd1, %rd4;
	ld.global.u32 	%r111, [%rd5];
	ld.global.u32 	%r112, [%rd5+1024];
	ld.global.u32 	%r113, [%rd5+2048];
	ld.global.u32 	%r114, [%rd5+3072];
	ld.global.u32 	%r115, [%rd5+4096];
	ld.global.u32 	%r116, [%rd5+5120];
	ld.global.u32 	%r117, [%rd5+6144];
	ld.global.u32 	%r118, [%rd5+7168];
	ld.global.u32 	%r119, [%rd5+8192];
	ld.global.u32 	%r120, [%rd5+9216];
	ld.global.u32 	%r121, [%rd5+10240];
	ld.global.u32 	%r122, [%rd5+11264];
	ld.global.u32 	%r123, [%rd5+12288];
	ld.global.u32 	%r124, [%rd5+13312];
	ld.global.u32 	%r125, [%rd5+14336];
	ld.global.u32 	%r126, [%rd5+15360];
	add.s32 	%r127, %r112, %r111;
	add.s32 	%r128, %r113, %r127;
	add.s32 	%r129, %r114, %r128;
	add.s32 	%r130, %r115, %r129;
	add.s32 	%r131, %r116, %r130;
	add.s32 	%r132, %r117, %r131;
	add.s32 	%r133, %r118, %r132;
	add.s32 	%r134, %r119, %r133;
	add.s32 	%r135, %r120, %r134;
	add.s32 	%r136, %r121, %r135;
	add.s32 	%r137, %r122, %r136;
	add.s32 	%r138, %r123, %r137;
	add.s32 	%r139, %r124, %r138;
	add.s32 	%r140, %r125, %r139;
	add.s32 	%r573, %r126, %r140;
	setp.lt.u32 	%p2, %r6, %r4;
	@%p2 bra 	$L__BB8_44;
	add.s32 	%r56, %r4, %r556;
	not.b32 	%r142, %r54;
	add.s32 	%r143, %r142, %r1;
	sub.s32 	%r144, %r143, %r4;
	sub.s32 	%r552, %r144, %r556;
	add.s32 	%r145, %r56, %r54;
	add.s32 	%r551, %r145, 2048;
	mov.b32 	%r554, 0;
	mov.u32 	%r553, %r56;
$L__BB8_28:
	add.s32 	%r556, %r556, %r4;
	add.s32 	%r147, %r1, -4096;
	setp.gt.u32 	%p3, %r556, %r147;
	@%p3 bra 	$L__BB8_30;
	add.s32 	%r148, %r54, %r556;
	mul.wide.u32 	%rd6, %r148, 4;
	add.s64 	%rd7, %rd1, %rd6;
	ld.global.u32 	%r149, [%rd7];
	ld.global.u32 	%r150, [%rd7+1024];
	ld.global.u32 	%r151, [%rd7+2048];
	ld.global.u32 	%r152, [%rd7+3072];
	ld.global.u32 	%r153, [%rd7+4096];
	ld.global.u32 	%r154, [%rd7+5120];
	ld.global.u32 	%r155, [%rd7+6144];
	ld.global.u32 	%r156, [%rd7+7168];
	ld.global.u32 	%r157, [%rd7+8192];
	ld.global.u32 	%r158, [%rd7+9216];
	ld.global.u32 	%r159, [%rd7+10240];
	ld.global.u32 	%r160, [%rd7+11264];
	ld.global.u32 	%r161, [%rd7+12288];
	ld.global.u32 	%r162, [%rd7+13312];
	ld.global.u32 	%r163, [%rd7+14336];
	ld.global.u32 	%r164, [%rd7+15360];
	add.s32 	%r165, %r149, %r573;
	add.s32 	%r166, %r150, %r165;
	add.s32 	%r167, %r151, %r166;
	add.s32 	%r168, %r152, %r167;
	add.s32 	%r169, %r153, %r168;
	add.s32 	%r170, %r154, %r169;
	add.s32 	%r171, %r155, %r170;
	add.s32 	%r172, %r156, %r171;
	add.s32 	%r173, %r157, %r172;
	add.s32 	%r174, %r158, %r173;
	add.s32 	%r175, %r159, %r174;
	add.s32 	%r176, %r160, %r175;
	add.s32 	%r177, %r161, %r176;
	add.s32 	%r178, %r162, %r177;
	add.s32 	%r179, %r163, %r178;
	add.s32 	%r573, %r164, %r179;
	sub.s32 	%r180, %r1, %r556;
	setp.lt.u32 	%p4, %r180, %r4;
	add.s32 	%r554, %r554, 1;
	add.s32 	%r553, %r553, %r4;
	sub.s32 	%r552, %r552, %r4;
	add.s32 	%r551, %r551, %r4;
	@%p4 bra 	$L__BB8_44;
	bra.uni 	$L__BB8_28;
$L__BB8_30:
	setp.le.u32 	%p5, %r1, %r556;
	sub.s32 	%r182, %r1, %r556;
	setp.ge.s32 	%p6, %r54, %r182;
	or.pred  	%p7, %p5, %p6;
	@%p7 bra 	$L__BB8_44;
	not.b32 	%r185, %r54;
	add.s32 	%r186, %r1, %r185;
	sub.s32 	%r187, %r186, %r56;
	mul.lo.s32 	%r188, %r2, %r554;
	shl.b32 	%r189, %r188, 12;
	sub.s32 	%r190, %r187, %r189;
	shr.u32 	%r191, %r190, 8;
	add.s32 	%r71, %r191, 1;
	and.b32  	%r72, %r71, 15;
	setp.lt.u32 	%p8, %r190, 3840;
	mov.u32 	%r565, %r54;
	@%p8 bra 	$L__BB8_35;
	or.b32  	%r559, %r54, 2048;
	shr.u32 	%r192, %r552, 8;
	add.s32 	%r193, %r192, 1;
	and.b32  	%r194, %r193, 33554416;
	neg.s32 	%r557, %r194;
$L__BB8_33:
	.pragma "nounroll";
	add.s32 	%r195, %r551, -2048;
	mul.wide.u32 	%rd8, %r195, 4;
	add.s64 	%rd9, %rd1, %rd8;
	ld.global.u32 	%r196, [%rd9];
	add.s32 	%r197, %r196, %r573;
	add.s32 	%r198, %r551, -1792;
	mul.wide.u32 	%rd10, %r198, 4;
	add.s64 	%rd11, %rd1, %rd10;
	ld.global.u32 	%r199, [%rd11];
	add.s32 	%r200, %r199, %r197;
	add.s32 	%r201, %r551, -1536;
	mul.wide.u32 	%rd12, %r201, 4;
	add.s64 	%rd13, %rd1, %rd12;
	ld.global.u32 	%r202, [%rd13];
	add.s32 	%r203, %r202, %r200;
	add.s32 	%r204, %r551, -1280;
	mul.wide.u32 	%rd14, %r204, 4;
	add.s64 	%rd15, %rd1, %rd14;
	ld.global.u32 	%r205, [%rd15];
	add.s32 	%r206, %r205, %r203;
	add.s32 	%r207, %r551, -1024;
	mul.wide.u32 	%rd16, %r207, 4;
	add.s64 	%rd17, %rd1, %rd16;
	ld.global.u32 	%r208, [%rd17];
	add.s32 	%r209, %r208, %r206;
	add.s32 	%r210, %r551, -768;
	mul.wide.u32 	%rd18, %r210, 4;
	add.s64 	%rd19, %rd1, %rd18;
	ld.global.u32 	%r211, [%rd19];
	add.s32 	%r212, %r211, %r209;
	add.s32 	%r213, %r551, -512;
	mul.wide.u32 	%rd20, %r213, 4;
	add.s64 	%rd21, %rd1, %rd20;
	ld.global.u32 	%r214, [%rd21];
	add.s32 	%r215, %r214, %r212;
	add.s32 	%r216, %r551, 1792;
	add.s32 	%r217, %r551, -256;
	mul.wide.u32 	%rd22, %r217, 4;
	add.s64 	%rd23, %rd1, %rd22;
	ld.global.u32 	%r218, [%rd23];
	add.s32 	%r219, %r218, %r215;
	mul.wide.u32 	%rd24, %r551, 4;
	add.s64 	%rd25, %rd1, %rd24;
	ld.global.u32 	%r220, [%rd25];
	add.s32 	%r221, %r220, %r219;
	add.s32 	%r222, %r551, 256;
	mul.wide.u32 	%rd26, %r222, 4;
	add.s64 	%rd27, %rd1, %rd26;
	ld.global.u32 	%r223, [%rd27];
	add.s32 	%r224, %r223, %r221;
	add.s32 	%r225, %r551, 512;
	mul.wide.u32 	%rd28, %r225, 4;
	add.s64 	%rd29, %rd1, %rd28;
	ld.global.u32 	%r226, [%rd29];
	add.s32 	%r227, %r226, %r224;
	add.s32 	%r228, %r551, 768;
	mul.wide.u32 	%rd30, %r228, 4;
	add.s64 	%rd31, %rd1, %rd30;
	ld.global.u32 	%r229, [%rd31];
	add.s32 	%r230, %r229, %r227;
	add.s32 	%r231, %r551, 1024;
	mul.wide.u32 	%rd32, %r231, 4;
	add.s64 	%rd33, %rd1, %rd32;
	ld.global.u32 	%r232, [%rd33];
	add.s32 	%r233, %r232, %r230;
	add.s32 	%r234, %r551, 1280;
	mul.wide.u32 	%rd34, %r234, 4;
	add.s64 	%rd35, %rd1, %rd34;
	ld.global.u32 	%r235, [%rd35];
	add.s32 	%r236, %r235, %r233;
	add.s32 	%r237, %r551, 1536;
	mul.wide.u32 	%rd36, %r237, 4;
	add.s64 	%rd37, %rd1, %rd36;
	ld.global.u32 	%r238, [%rd37];
	add.s32 	%r239, %r238, %r236;
	mul.wide.u32 	%rd38, %r216, 4;
	add.s64 	%rd39, %rd1, %rd38;
	ld.global.u32 	%r240, [%rd39];
	add.s32 	%r573, %r240, %r239;
	add.s32 	%r559, %r559, 4096;
	add.s32 	%r551, %r551, 4096;
	add.s32 	%r557, %r557, 16;
	setp.ne.s32 	%p9, %r557, 0;
	@%p9 bra 	$L__BB8_33;
	add.s32 	%r565, %r559, -2048;
$L__BB8_35:
	setp.eq.s32 	%p10, %r72, 0;
	@%p10 bra 	$L__BB8_44;
	and.b32  	%r87, %r71, 7;
	setp.lt.u32 	%p11, %r72, 8;
	@%p11 bra 	$L__BB8_38;
	add.s32 	%r242, %r565, %r556;
	mul.wide.u32 	%rd40, %r242, 4;
	add.s64 	%rd41, %rd1, %rd40;
	ld.global.u32 	%r243, [%rd41];
	add.s32 	%r244, %r243, %r573;
	add.s32 	%r245, %r242, 256;
	mul.wide.u32 	%rd42, %r245, 4;
	add.s64 	%rd43, %rd1, %rd42;
	ld.global.u32 	%r246, [%rd43];
	add.s32 	%r247, %r246, %r244;
	add.s32 	%r248, %r242, 512;
	mul.wide.u32 	%rd44, %r248, 4;
	add.s64 	%rd45, %rd1, %rd44;
	ld.global.u32 	%r249, [%rd45];
	add.s32 	%r250, %r249, %r247;
	add.s32 	%r251, %r242, 768;
	mul.wide.u32 	%rd46, %r251, 4;
	add.s64 	%rd47, %rd1, %rd46;
	ld.global.u32 	%r252, [%rd47];
	add.s32 	%r253, %r252, %r250;
	add.s32 	%r254, %r242, 1024;
	mul.wide.u32 	%rd48, %r254, 4;
	add.s64 	%rd49, %rd1, %rd48;
	ld.global.u32 	%r255, [%rd49];
	add.s32 	%r256, %r255, %r253;
	add.s32 	%r257, %r242, 1280;
	mul.wide.u32 	%rd50, %r257, 4;
	add.s64 	%rd51, %rd1, %rd50;
	ld.global.u32 	%r258, [%rd51];
	add.s32 	%r259, %r258, %r256;
	add.s32 	%r260, %r242, 1536;
	mul.wide.u32 	%rd52, %r260, 4;
	add.s64 	%rd53, %rd1, %rd52;
	ld.global.u32 	%r261, [%rd53];
	add.s32 	%r262, %r261, %r259;
	add.s32 	%r263, %r242, 1792;
	mul.wide.u32 	%rd54, %r263, 4;
	add.s64 	%rd55, %rd1, %rd54;
	ld.global.u32 	%r264, [%rd55];
	add.s32 	%r573, %r264, %r262;
	add.s32 	%r565, %r565, 2048;
$L__BB8_38:
	setp.eq.s32 	%p12, %r87, 0;
	@%p12 bra 	$L__BB8_44;
	setp.lt.u32 	%p13, %r87, 4;
	@%p13 bra 	$L__BB8_41;
	add.s32 	%r266, %r565, %r556;
	mul.wide.u32 	%rd56, %r266, 4;
	add.s64 	%rd57, %rd1, %rd56;
	ld.global.u32 	%r267, [%rd57];
	add.s32 	%r268, %r267, %r573;
	add.s32 	%r269, %r266, 256;
	mul.wide.u32 	%rd58, %r269, 4;
	add.s64 	%rd59, %rd1, %rd58;
	ld.global.u32 	%r270, [%rd59];
	add.s32 	%r271, %r270, %r268;
	add.s32 	%r272, %r266, 512;
	mul.wide.u32 	%rd60, %r272, 4;
	add.s64 	%rd61, %rd1, %rd60;
	ld.global.u32 	%r273, [%rd61];
	add.s32 	%r274, %r273, %r271;
	add.s32 	%r275, %r266, 768;
	mul.wide.u32 	%rd62, %r275, 4;
	add.s64 	%rd63, %rd1, %rd62;
	ld.global.u32 	%r276, [%rd63];
	add.s32 	%r573, %r276, %r274;
	add.s32 	%r565, %r565, 1024;
$L__BB8_41:
	and.b32  	%r277, %r71, 3;
	setp.eq.s32 	%p14, %r277, 0;
	@%p14 bra 	$L__BB8_44;
	add.s32 	%r571, %r565, %r553;
	cvt.u16.u32 	%rs1, %r552;
	shr.u16 	%rs2, %rs1, 8;
	add.s16 	%rs3, %rs2, 1;
	cvt.u32.u16 	%r278, %rs3;
	and.b32  	%r279, %r278, 3;
	neg.s32 	%r570, %r279;
$L__BB8_43:
	.pragma "nounroll";
	mul.wide.u32 	%rd64, %r571, 4;
	add.s64 	%rd65, %rd1, %rd64;
	ld.global.u32 	%r280, [%rd65];
	add.s32 	%r573, %r280, %r573;
	add.s32 	%r571, %r571, 256;
	add.s32 	%r570, %r570, 1;
	setp.ne.s32 	%p15, %r570, 0;
	@%p15 bra 	$L__BB8_43;
$L__BB8_44:
	// begin inline asm
	mov.u32 %r281, %laneid;
	// end inline asm
	mov.b32 	%r284, 1;
	mov.b32 	%r305, 31;
	mov.b32 	%r306, -1;
	// begin inline asm
	shfl.sync.down.b32 %r282, %r573, %r284, %r305, %r306;
	// end inline asm
	setp.gt.s32 	%p16, %r281, 30;
	selp.b32 	%r307, 0, %r282, %p16;
	add.s32 	%r288, %r307, %r573;
	mov.b32 	%r289, 2;
	// begin inline asm
	shfl.sync.down.b32 %r287, %r288, %r289, %r305, %r306;
	// end inline asm
	setp.gt.s32 	%p17, %r281, 29;
	selp.b32 	%r308, 0, %r287, %p17;
	add.s32 	%r293, %r288, %r308;
	mov.b32 	%r294, 4;
	// begin inline asm
	shfl.sync.down.b32 %r292, %r293, %r294, %r305, %r306;
	// end inline asm
	setp.gt.s32 	%p18, %r281, 27;
	selp.b32 	%r309, 0, %r292, %p18;
	add.s32 	%r298, %r293, %r309;
	mov.b32 	%r299, 8;
	// begin inline asm
	shfl.sync.down.b32 %r297, %r298, %r299, %r305, %r306;
	// end inline asm
	setp.gt.s32 	%p19, %r281, 23;
	selp.b32 	%r310, 0, %r297, %p19;
	add.s32 	%r303, %r298, %r310;
	mov.b32 	%r304, 16;
	// begin inline asm
	shfl.sync.down.b32 %r302, %r303, %r304, %r305, %r306;
	// end inline asm
	setp.gt.s32 	%p20, %r281, 15;
	selp.b32 	%r311, 0, %r302, %p20;
	add.s32 	%r574, %r303, %r311;
	setp.ne.s32 	%p21, %r281, 0;
	@%p21 bra 	$L__BB8_46;
	shr.u32 	%r312, %r54, 3;
	and.b32  	%r313, %r312, 124;
	mov.u32 	%r314, _ZZN3cub18CUB_300001_SM_10006detail6reduce18DeviceReduceKernelINS2_10policy_hubIijN4cuda3std3__44plusIiEEE10Policy1000EN6thrust24THRUST_300001_SM_1000_NS6detail15normal_iteratorINSD_10device_ptrIiEEEEjS9_iNS7_10__identityEEEvT0_PT3_T1_NS0_13GridEvenShareISN_EET2_T4_E12temp_storage;
	add.s32 	%r315, %r314, %r313;
	st.shared.u32 	[%r315+8], %r574;
$L__BB8_46:
	bar.sync 	0;
	setp.ne.s32 	%p22, %r54, 0;
	@%p22 bra 	$L__BB8_48;
	ld.shared.u32 	%r316, [_ZZN3cub18CUB_300001_SM_10006detail6reduce18DeviceReduceKernelINS2_10policy_hubIijN4cuda3std3__44plusIiEEE10Policy1000EN6thrust24THRUST_300001_SM_1000_NS6detail15normal_iteratorINSD_10device_ptrIiEEEEjS9_iNS7_10__identityEEEvT0_PT3_T1_NS0_13GridEvenShareISN_EET2_T4_E12temp_storage+12];
	add.s32 	%r317, %r316, %r574;
	ld.shared.u32 	%r318, [_ZZN3cub18CUB_300001_SM_10006detail6reduce18DeviceReduceKernelINS2_10policy_hubIijN4cuda3std3__44plusIiEEE10Policy1000EN6thrust24THRUST_300001_SM_1000_NS6detail15normal_iteratorINSD_10device_ptrIiEEEEjS9_iNS7_10__identityEEEvT0_PT3_T1_NS0_13GridEvenShareISN_EET2_T4_E12temp_storage+16];
	add.s32 	%r319, %r317, %r318;
	ld.shared.u32 	%r320, [_ZZN3cub18CUB_300001_SM_10006detail6reduce18DeviceReduceKernelINS2_10policy_hubIijN4cuda3std3__44plusIiEEE10Policy1000EN6thrust24THRUST_300001_SM_1000_NS6detail15normal_iteratorINSD_10device_ptrIiEEEEjS9_iNS7_10__identityEEEvT0_PT3_T1_NS0_13GridEvenShareISN_EET2_T4_E12temp_storage+20];
	add.s32 	%r321, %r319, %r320;
	ld.shared.u32 	%r322, [_ZZN3cub18CUB_300001_SM_10006detail6reduce18DeviceReduceKernelINS2_10policy_hubIijN4cuda3std3__44plusIiEEE10Policy1000EN6thrust24THRUST_300001_SM_1000_NS6detail15normal_iteratorINSD_10device_ptrIiEEEEjS9_iNS7_10__identityEEEvT0_PT3_T1_NS0_13GridEvenShareISN_EET2_T4_E12temp_storage+24];
	add.s32 	%r323, %r321, %r322;
	ld.shared.u32 	%r324, [_ZZN3cub18CUB_300001_SM_10006detail6reduce18DeviceReduceKernelINS2_10policy_hubIijN4cuda3std3__44plusIiEEE10Policy1000EN6thrust24THRUST_300001_SM_1000_NS6detail15normal_iteratorINSD_10device_ptrIiEEEEjS9_iNS7_10__identityEEEvT0_PT3_T1_NS0_13GridEvenShareISN_EET2_T4_E12temp_storage+28];
	add.s32 	%r325, %r323, %r324;
	ld.shared.u32 	%r326, [_ZZN3cub18CUB_300001_SM_10006detail6reduce18DeviceReduceKernelINS2_10policy_hubIijN4cuda3std3__44plusIiEEE10Policy1000EN6thrust24THRUST_300001_SM_1000_NS6detail15normal_iteratorINSD_10device_ptrIiEEEEjS9_iNS7_10__identityEEEvT0_PT3_T1_NS0_13GridEvenShareISN_EET2_T4_E12temp_storage+32];
	add.s32 	%r327, %r325, %r326;
	ld.shared.u32 	%r328, [_ZZN3cub18CUB_300001_SM_10006detail6reduce18DeviceReduceKernelINS2_10policy_hubIijN4cuda3std3__44plusIiEEE10Policy1000EN6thrust24THRUST_300001_SM_1000_NS6detail15normal_iteratorINSD_10device_ptrIiEEEEjS9_iNS7_10__identityEEEvT0_PT3_T1_NS0_13GridEvenShareISN_EET2_T4_E12temp_storage+36];
	add.s32 	%r574, %r327, %r328;
$L__BB8_48:
	mov.u32 	%r531, %tid.x;
	setp.ne.s32 	%p56, %r531, 0;
	@%p56 bra 	$L__BB8_50;
	ld.param.u64 	%rd129, [_ZN3cub18CUB_300001_SM_10006detail6reduce18DeviceReduceKernelINS2_10policy_hubIijN4cuda3std3__44plusIiEEE10Policy1000EN6thrust24THRUST_300001_SM_1000_NS6detail15normal_iteratorINSD_10device_ptrIiEEEEjS9_iNS7_10__identityEEEvT0_PT3_T1_NS0_13GridEvenShareISN_EET2_T4__param_1];
	cvta.to.global.u64 	%rd126, %rd129;
	mul.wide.u32 	%rd127, %r3, 4;
	add.s64 	%rd128, %rd126, %rd127;
	st.global.u32 	[%rd128], %r574;
$L__BB8_50:
	ret;

}
	// .globl	_ZN3cub18CUB_300001_SM_10006detail6reduce28DeviceReduceSingleTileKernelINS2_10policy_hubIijN4cuda3std3__44plusIiEEE10Policy1000EPiSC_iS9_iiNS7_10__identityEEEvT0_T1_T2_T3_T4_T6_
.visible .entry _ZN3cub18CUB_300001_SM_10006detail6reduce28DeviceReduceSingleTileKernelINS2_10policy_hubIijN4cuda3std3__44plusIiEEE10Policy1000EPiSC_iS9_iiNS7_10__identityEEEvT0_T1_T2_T3_T4_T6_(
	.param .u64 .ptr .align 1 _ZN3cub18CUB_300001_SM_10006detail6reduce28DeviceReduceSingleTileKernelINS2_10policy_hubIijN4cuda3std3__44plusIiEEE10Policy1000EPiSC_iS9_iiNS7_10__identityEEEvT0_T1_T2_T3_T4_T6__param_0,
	.param .u64 .ptr .align 1 _ZN3cub18CUB_300001_SM_10006detail6reduce28DeviceReduceSingleTileKernelINS2_10policy_hubIijN4cuda3std3__44plusIiEEE10Policy1000EPiSC_iS9_iiNS7_10__identityEEEvT0_T1_T2_T3_T4_T6__param_1,
	.param .u32 _ZN3cub18CUB_300001_SM_10006detail6reduce28DeviceReduceSingleTileKernelINS2_10policy_hubIijN4cuda3std3__44plusIiEEE10Policy1000EPiSC_iS9_iiNS7_10__identityEEEvT0_T1_T2_T3_T4_T6__param_2,
	.param .align 1 .b8 _ZN3cub18CUB_300001_SM_10006detail6reduce28DeviceReduceSingleTileKernelINS2_10policy_hubIijN4cuda3std3__44plusIiEEE10Policy1000EPiSC_iS9_iiNS7_10__identityEEEvT0_T1_T2_T3_T4_T6__param_3[1],
	.param .u32 _ZN3cub18CUB_300001_SM_10006detail6reduce28DeviceReduceSingleTileKernelINS2_10policy_hubIijN4cuda3std3__44plusIiEEE10Policy1000EPiSC_iS9_iiNS7_10__identityEEEvT0_T1_T2_T3_T4_T6__param_4,
	.param .align 1 .b8 _ZN3cub18CUB_300001_SM_10006detail6reduce28DeviceReduceSingleTileKernelINS2_10policy_hubIijN4cuda3std3__44plusIiEEE10Policy1000EPiSC_iS9_iiNS7_10__identityEEEvT0_T1_T2_T3_T4_T6__param_5[1]
)
.maxntid 256
.minnctapersm 1
{
	.reg .pred 	%p<97>;
	.reg .b32 	%r<687>;
	.reg .b64 	%rd<125>;
	// demoted variable
	.shared .align 4 .b8 _ZZN3cub18CUB_300001_SM_10006detail6reduce28DeviceReduceSingleTileKernelINS2_10policy_hubIijN4cuda3std3__44plusIiEEE10Policy1000EPiSC_iS9_iiNS7_10__identityEEEvT0_T1_T2_T3_T4_T6_E12temp_storage[44];
	ld.param.u64 	%rd16, [_ZN3cub18CUB_300001_SM_10006detail6reduce28DeviceReduceSingleTileKernelINS2_10policy_hubIijN4cuda3std3__44plusIiEEE10Policy1000EPiSC_iS9_iiNS7_10__identityEEEvT0_T1_T2_T3_T4_T6__param_0];
	ld.param.u64 	%rd17, [_ZN3cub18CUB_300001_SM_10006detail6reduce28DeviceReduceSingleTileKernelINS2_10policy_hubIijN4cuda3std3__44plusIiEEE10Policy1000EPiSC_iS9_iiNS7_10__identityEEEvT0_T1_T2_T3_T4_T6__param_1];
	ld.param.u32 	%r120, [_ZN3cub18CUB_300001_SM_10006detail6reduce28DeviceReduceSingleTileKernelINS2_10policy_hubIijN4cuda3std3__44plusIiEEE10Policy1000EPiSC_iS9_iiNS7_10__identityEEEvT0_T1_T2_T3_T4_T6__param_2];
	ld.param.u32 	%r121, [_ZN3cub18CUB_300001_SM_10006detail6reduce28DeviceReduceSingleTileKernelINS2_10policy_hubIijN4cuda3std3__44plusIiEEE10Policy1000EPiSC_iS9_iiNS7_10__identityEEEvT0_T1_T2_T3_T4_T6__param_4];
	cvta.to.global.u64 	%rd1, %rd17;
	setp.ne.s32 	%p1, %r120, 0;
	@%p1 bra 	$L__BB9_3;
	mov.u32 	%r633, %tid.x;
	setp.ne.s32 	%p96, %r633, 0;
	@%p96 bra 	$L__BB9_74;
	st.global.u32 	[%rd1], %r121;
	bra.uni 	$L__BB9_74;
$L__BB9_3:
	and.b64  	%rd18, %rd16, 15;
	setp.ne.s64 	%p2, %rd18, 0;
	@%p2 bra 	$L__BB9_38;
	setp.gt.s32 	%p49, %r120, 4095;
	@%p49 bra 	$L__BB9_22;
	mov.u32 	%r1, %tid.x;
	setp.ge.s32 	%p66, %r1, %r120;
	mov.b32 	%r644, 0;
	mov.u32 	%r639, %r1;
	@%p66 bra 	$L__BB9_7;
	mul.wide.u32 	%rd113, %r1, 4;
	add.s64 	%rd112, %rd16, %rd113;
	// begin inline asm
	ld.global.nc.u32 %r644, [%rd112];
	// end inline asm
	add.s32 	%r639, %r1, 256;
$L__BB9_7:
	setp.ge.s32 	%p67, %r639, %r120;
	@%p67 bra 	$L__BB9_13;
	not.b32 	%r507, %r639;
	add.s32 	%r6, %r120, %r507;
	and.b32  	%r508, %r6, 768;
	setp.eq.s32 	%p68, %r508, 768;
	@%p68 bra 	$L__BB9_11;
	mul.wide.u32 	%rd114, %r639, 4;
	add.s64 	%rd121, %rd16, %rd114;
	shr.u32 	%r509, %r6, 8;
	add.s32 	%r510, %r509, 1;
	and.b32  	%r511, %r510, 3;
	neg.s32 	%r636, %r511;
$L__BB9_10:
	.pragma "nounroll";
	// begin inline asm
	ld.global.nc.u32 %r512, [%rd121];
	// end inline asm
	add.s32 	%r644, %r512, %r644;
	add.s32 	%r639, %r639, 256;
	add.s64 	%rd121, %rd121, 1024;
	add.s32 	%r636, %r636, 1;
	setp.ne.s32 	%p69, %r636, 0;
	@%p69 bra 	$L__BB9_10;
$L__BB9_11:
	setp.lt.u32 	%p70, %r6, 768;
	@%p70 bra 	$L__BB9_13;
$L__BB9_12:
	mul.wide.s32 	%rd120, %r639, 4;
	add.s64 	%rd116, %rd16, %rd120;
	// begin inline asm
	ld.global.nc.u32 %r513, [%rd116];
	// end inline asm
	add.s32 	%r517, %r513, %r644;
	add.s64 	%rd117, %rd116, 1024;
	// begin inline asm
	ld.global.nc.u32 %r514, [%rd117];
	// end inline asm
	add.s32 	%r518, %r514, %r517;
	add.s64 	%rd118, %rd116, 2048;
	// begin inline asm
	ld.global.nc.u32 %r515, [%rd118];
	// end inline asm
	add.s32 	%r519, %r515, %r518;
	add.s64 	%rd119, %rd116, 3072;
	// begin inline asm
	ld.global.nc.u32 %r516, [%rd119];
	// end inline asm
	add.s32 	%r644, %r516, %r519;
	add.s32 	%r639, %r639, 1024;
	setp.lt.s32 	%p71, %r639, %r120;
	@%p71 bra 	$L__BB9_12;
$L__BB9_13:
	setp.lt.s32 	%p72, %r120, 256;
	@%p72 bra 	$L__BB9_18;
	// begin inline asm
	mov.u32 %r583, %laneid;
	// end inline asm
	mov.b32 	%r586, 1;
	mov.b32 	%r607, 31;
	mov.b32 	%r608, -1;
	// begin inline asm
	shfl.sync.down.b32 %r584, %r644, %r586, %r607, %r608;
	// end inline asm
	setp.gt.s32 	%p88, %r583, 30;
	selp.b32 	%r609, 0, %r584, %p88;
	add.s32 	%r590, %r609, %r644;
	mov.b32 	%r591, 2;
	// begin inline asm
	shfl.sync.down.b32 %r589, %r590, %r591, %r607, %r608;
	// end inline asm
	setp.gt.s32 	%p89, %r583, 29;
	selp.b32 	%r610, 0, %r589, %p89;
	add.s32 	%r595, %r590, %r610;
	mov.b32 	%r596, 4;
	// begin inline asm
	shfl.sync.down.b32 %r594, %r595, %r596, %r607, %r608;
	// end inline asm
	setp.gt.s32 	%p90, %r583, 27;
	selp.b32 	%r611, 0, %r594, %p90;
	add.s32 	%r600, %r595, %r611;
	mov.b32 	%r601, 8;
	// begin inline asm
	shfl.sync.down.b32 %r599, %r600, %r601, %r607, %r608;
	// end inline asm
	setp.gt.s32 	%p91, %r583, 23;
	selp.b32 	%r612, 0, %r599, %p91;
	add.s32 	%r605, %r600, %r612;
	mov.b32 	%r606, 16;
	// begin inline asm
	shfl.sync.down.b32 %r604, %r605, %r606, %r607, %r608;
	// end inline asm
	setp.gt.s32 	%p92, %r583, 15;
	selp.b32 	%r613, 0, %r604, %p92;
	add.s32 	%r686, %r605, %r613;
	setp.ne.s32 	%p93, %r583, 0;
	@%p93 bra 	$L__BB9_16;
	shr.u32 	%r614, %r1, 3;
	and.b32  	%r615, %r614, 124;
	mov.u32 	%r616, _ZZN3cub18CUB_300001_SM_10006detail6reduce28DeviceReduceSingleTileKernelINS2_10policy_hubIijN4cuda3std3__44plusIiEEE10Policy1000EPiSC_iS9_iiNS7_10__identityEEEvT0_T1_T2_T3_T4_T6_E12temp_storage;
	add.s32 	%r617, %r616, %r615;
	st.shared.u32 	[%r617+8], %r686;
$L__BB9_16:
	bar.sync 	0;
	setp.ne.s32 	%p94, %r1, 0;
	@%p94 bra 	$L__BB9_72;
	ld.shared.u32 	%r618, [_ZZN3cub18CUB_300001_SM_10006detail6reduce28DeviceReduceSingleTileKernelINS2_10policy_hubIijN4cuda3std3__44plusIiEEE10Policy1000EPiSC_iS9_iiNS7_10__identityEEEvT0_T1_T2_T3_T4_T6_E12temp_storage+12];
	add.s32 	%r619, %r618, %r686;
	ld.shared.u32 	%r620, [_ZZN3cub18CUB_300001_SM_10006detail6reduce28DeviceReduceSingleTileKernelINS2_10policy_hubIijN4cuda3std3__44plusIiEEE10Policy1000EPiSC_iS9_iiNS7_10__identityEEEvT0_T1_T2_T3_T4_T6_E12temp_storage+16];
	add.s32 	%r621, %r619, %r620;
	ld.shared.u32 	%r622, [_ZZN3cub18CUB_300001_SM_10006detail6reduce28DeviceReduceSingleTileKernelINS2_10policy_hubIijN4cuda3std3__44plusIiEEE10Policy1000EPiSC_iS9_iiNS7_10__identityEEEvT0_T1_T2_T3_T4_T6_E12temp_storage+20];
	add.s32 	%r623, %r621, %r622;
	ld.shared.u32 	%r624, [_ZZN3cub18CUB_300001_SM_10006detail6reduce28DeviceReduceSingleTileKernelINS2_10policy_hubIijN4cuda3std3__44plusIiEEE10Policy1000EPiSC_iS9_iiNS7_10__identityEEEvT0_T1_T2_T3_T4_T6_E12temp_storage+24];
	add.s32 	%r625, %r623, %r624;
	ld.shared.u32 	%r626, [_ZZN3cub18CUB_300001_SM_10006detail6reduce28DeviceReduceSingleTileKernelINS2_10policy_hubIijN4cuda3std3__44plusIiEEE10Policy1000EPiSC_iS9_iiNS7_10__identityEEEvT0_T1_T2_T3_T4_T6_E12temp_storage+28];
	add.s32 	%r627, %r625, %r626;
	ld.shared.u32 	%r628, [_ZZN3cub18CUB_300001_SM_10006detail6reduce28DeviceReduceSingleTileKernelINS2_10policy_hubIijN4cuda3std3__44plusIiEEE10Policy1000EPiSC_iS9_iiNS7_10__identityEEEvT0_T1_T2_T3_T4_T6_E12temp_storage+32];
	add.s32 	%r629, %r627, %r628;
	ld.shared.u32 	%r630, [_ZZN3cub18CUB_300001_SM_10006detail6reduce28DeviceReduceSingleTileKernelINS2_10policy_hubIijN4cuda3std3__44plusIiEEE10Policy1000EPiSC_iS9_iiNS7_10__identityEEEvT0_T1_T2_T3_T4_T6_E12temp_storage+36];
	add.s32 	%r686, %r629, %r630;
	bra.uni 	$L__BB9_72;
$L__BB9_18:
	// begin inline asm
	mov.u32 %r520, %laneid;
	// end inline asm
	and.b32  	%r546, %r1, 992;
	add.s32 	%r547, %r546, 32;
	setp.gt.s32 	%p73, %r547, %r120;
	not.b32 	%r548, %r546;
	add.s32 	%r549, %r120, %r548;
	selp.b32 	%r544, %r549, 31, %p73;
	mov.b32 	%r523, 1;
	mov.b32 	%r545, -1;
	// begin inline asm
	shfl.sync.down.b32 %r521, %r644, %r523, %r544, %r545;
	// end inline asm
	setp.lt.s32 	%p74, %r520, %r544;
	selp.b32 	%r550, %r521, 0, %p74;
	add.s32 	%r527, %r550, %r644;
	mov.b32 	%r528, 2;
	// begin inline asm
	shfl.sync.down.b32 %r526, %r527, %r528, %r544, %r545;
	// end inline asm
	add.s32 	%r551, %r520, 2;
	setp.gt.s32 	%p75, %r551, %r544;
	selp.b32 	%r552, 0, %r526, %p75;
	add.s32 	%r532, %r527, %r552;
	mov.b32 	%r533, 4;
	// begin inline asm
	shfl.sync.down.b32 %r531, %r532, %r533, %r544, %r545;
	// end inline asm
	add.s32 	%r553, %r520, 4;
	setp.gt.s32 	%p76, %r553, %r544;
	selp.b32 	%r554, 0, %r531, %p76;
	add.s32 	%r537, %r532, %r554;
	mov.b32 	%r538, 8;
	// begin inline asm
	shfl.sync.down.b32 %r536, %r537, %r538, %r544, %r545;
	// end inline asm
	add.s32 	%r555, %r520, 8;
	setp.gt.s32 	%p77, %r555, %r544;
	selp.b32 	%r556, 0, %r536, %p77;
	add.s32 	%r542, %r537, %r556;
	mov.b32 	%r543, 16;
	// begin inline asm
	shfl.sync.down.b32 %r541, %r542, %r543, %r544, %r545;
	// end inline asm
	add.s32 	%r557, %r520, 16;
	setp.gt.s32 	%p78, %r557, %r544;
	selp.b32 	%r558, 0, %r541, %p78;
	add.s32 	%r686, %r542, %r558;
	setp.ne.s32 	%p79, %r520, 0;
	@%p79 bra 	$L__BB9_20;
	shr.u32 	%r559, %r1, 3;
	and.b32  	%r560, %r559, 124;
	mov.u32 	%r561, _ZZN3cub18CUB_300001_SM_10006detail6reduce28DeviceReduceSingleTileKernelINS2_10policy_hubIijN4cuda3std3__44plusIiEEE10Policy1000EPiSC_iS9_iiNS7_10__identityEEEvT0_T1_T2_T3_T4_T6_E12temp_storage;
	add.s32 	%r562, %r561, %r560;
	st.shared.u32 	[%r562+8], %r686;
$L__BB9_20:
	bar.sync 	0;
	setp.ne.s32 	%p80, %r1, 0;
	@%p80 bra 	$L__BB9_72;
	setp.gt.s32 	%p81, %r120, 32;
	ld.shared.u32 	%r563, [_ZZN3cub18CUB_300001_SM_10006detail6reduce28DeviceReduceSingleTileKernelINS2_10policy_hubIijN4cuda3std3__44plusIiEEE10Policy1000EPiSC_iS9_iiNS7_10__identityEEEvT0_T1_T2_T3_T4_T6_E12temp_storage+12];
	selp.b32 	%r564, %r563, 0, %p81;
	add.s32 	%r565, %r564, %r686;
	setp.gt.s32 	%p82, %r120, 64;
	ld.shared.u32 	%r566, [_ZZN3cub18CUB_300001_SM_10006detail6reduce28DeviceReduceSingleTileKernelINS2_10policy_hubIijN4cuda3std3__44plusIiEEE10Policy1000EPiSC_iS9_iiNS7_10__identityEEEvT0_T1_T2_T3_T4_T6_E12temp_storage+16];
	selp.b32 	%r567, %r566, 0, %p82;
	add.s32 	%r568, %r565, %r567;
	setp.gt.s32 	%p83, %r120, 96;
	ld.shared.u32 	%r569, [_ZZN3cub18CUB_300001_SM_10006detail6reduce28DeviceReduceSingleTileKernelINS2_10policy_hubIijN4cuda3std3__44plusIiEEE10Policy1000EPiSC_iS9_iiNS7_10__identityEEEvT0_T1_T2_T3_T4_T6_E12temp_storage+20];
	selp.b32 	%r570, %r569, 0, %p83;
	add.s32 	%r571, %r568, %r570;
	setp.gt.s32 	%p84, %r120, 128;
	ld.shared.u32 	%r572, [_ZZN3cub18CUB_300001_SM_10006detail6reduce28DeviceReduceSingleTileKernelINS2_10policy_hubIijN4cuda3std3__44plusIiEEE10Policy1000EPiSC_iS9_iiNS7_10__identityEEEvT0_T1_T2_T3_T4_T6_E12temp_storage+24];
	selp.b32 	%r573, %r572, 0, %p84;
	add.s32 	%r574, %r571, %r573;
	setp.gt.s32 	%p85, %r120, 160;
	ld.shared.u32 	%r575, [_ZZN3cub18CUB_300001_SM_10006detail6reduce28DeviceReduceSingleTileKernelINS2_10policy_hubIijN4cuda3std3__44plusIiEEE10Policy1000EPiSC_iS9_iiNS7_10__identityEEEvT0_T1_T2_T3_T4_T6_E12temp_storage+28];
	selp.b32 	%r576, %r575, 0, %p85;
	add.s32 	%r577, %r574, %r576;
	setp.gt.s32 	%p86, %r120, 192;
	ld.shared.u32 	%r578, [_ZZN3cub18CUB_300001_SM_10006detail6reduce28DeviceReduceSingleTileKernelINS2_10policy_hubIijN4cuda3std3__44plusIiEEE10Policy1000EPiSC_iS9_iiNS7_10__identityEEEvT0_T1_T2_T3_T4_T6_E12temp_storage+32];
	selp.b32 	%r579, %r578, 0, %p86;
	add.s32 	%r580, %r577, %r579;
	setp.gt.s32 	%p87, %r120, 224;
	ld.shared.u32 	%r581, [_ZZN3cub18CUB_300001_SM_10006detail6reduce28DeviceReduceSingleTileKernelINS2_10policy_hubIijN4cuda3std3__44plusIiEEE10Policy1000EPiSC_iS9_iiNS7_10__identityEEEvT0_T1_T2_T3_T4_T6_E12temp_storage+36];
	selp.b32 	%r582, %r581, 0, %p87;
	add.s32 	%r686, %r580, %r582;
	bra.uni 	$L__BB9_72;
$L__BB9_22:
	mov.u32 	%r26, %tid.x;
	shl.b32 	%r377, %r26, 2;
	mul.wide.u32 	%rd86, %r377, 4;
	add.s64 	%rd76, %rd16, %rd86;
	// begin inline asm
	ld.global.nc.v2.u64 {%rd74, %rd75}, [%rd76];
	// end inline asm
	mov.b64 	{%r378, %r379}, %rd75;
	mov.b64 	{%r380, %r381}, %rd74;
	add.s64 	%rd79, %rd76, 4096;
	// begin inline asm
	ld.global.nc.v2.u64 {%rd77, %rd78}, [%rd79];
	// end inline asm
	mov.b64 	{%r382, %r383}, %rd78;
	mov.b64 	{%r384, %r385}, %rd77;
	add.s64 	%rd82, %rd76, 8192;
	// begin inline asm
	ld.global.nc.v2.u64 {%rd80, %rd81}, [%rd82];
	// end inline asm
	mov.b64 	{%r386, %r387}, %rd81;
	mov.b64 	{%r388, %r389}, %rd80;
	add.s64 	%rd85, %rd76, 12288;
	// begin inline asm
	ld.global.nc.v2.u64 {%rd83, %rd84}, [%rd85];
	// end inline asm
	mov.b64 	{%r390, %r391}, %rd84;
	mov.b64 	{%r392, %r393}, %rd83;
	add.s32 	%r394, %r381, %r380;
	add.s32 	%r395, %r378, %r394;
	add.s32 	%r396, %r379, %r395;
	add.s32 	%r397, %r384, %r396;
	add.s32 	%r398, %r385, %r397;
	add.s32 	%r399, %r382, %r398;
	add.s32 	%r400, %r383, %r399;
	add.s32 	%r401, %r388, %r400;
	add.s32 	%r402, %r389, %r401;
	add.s32 	%r403, %r386, %r402;
	add.s32 	%r404, %r387, %r403;
	add.s32 	%r405, %r392, %r404;
	add.s32 	%r406, %r393, %r405;
	add.s32 	%r407, %r390, %r406;
	add.s32 	%r659, %r391, %r407;
	setp.lt.u32 	%p50, %r120, 8192;
	mov.b32 	%r648, 4096;
	@%p50 bra 	$L__BB9_26;
	add.s32 	%r28, %r120, -4096;
	mov.b32 	%r648, 4096;
$L__BB9_24:
	mul.wide.s32 	%rd99, %r648, 4;
	add.s64 	%rd89, %rd76, %rd99;
	// begin inline asm
	ld.global.nc.v2.u64 {%rd87, %rd88}, [%rd89];
	// end inline asm
	mov.b64 	{%r409, %r410}, %rd88;
	mov.b64 	{%r411, %r412}, %rd87;
	add.s64 	%rd92, %rd89, 4096;
	// begin inline asm
	ld.global.nc.v2.u64 {%rd90, %rd91}, [%rd92];
	// end inline asm
	mov.b64 	{%r413, %r414}, %rd91;
	mov.b64 	{%r415, %r416}, %rd90;
	add.s64 	%rd95, %rd89, 8192;
	// begin inline asm
	ld.global.nc.v2.u64 {%rd93, %rd94}, [%rd95];
	// end inline asm
	mov.b64 	{%r417, %r418}, %rd94;
	mov.b64 	{%r419, %r420}, %rd93;
	add.s64 	%rd98, %rd89, 12288;
	// begin inline asm
	ld.global.nc.v2.u64 {%rd96, %rd97}, [%rd98];
	// end inline asm
	mov.b64 	{%r421, %r422}, %rd97;
	mov.b64 	{%r423, %r424}, %rd96;
	add.s32 	%r425, %r411, %r659;
	add.s32 	%r426, %r412, %r425;
	add.s32 	%r427, %r409, %r426;
	add.s32 	%r428, %r410, %r427;
	add.s32 	%r429, %r415, %r428;
	add.s32 	%r430, %r416, %r429;
	add.s32 	%r431, %r413, %r430;
	add.s32 	%r432, %r414, %r431;
	add.s32 	%r433, %r419, %r432;
	add.s32 	%r434, %r420, %r433;
	add.s32 	%r435, %r417, %r434;
	add.s32 	%r436, %r418, %r435;
	add.s32 	%r437, %r423, %r436;
	add.s32 	%r438, %r424, %r437;
	add.s32 	%r439, %r421, %r438;
	add.s32 	%r659, %r422, %r439;
	sub.s32 	%r440, %r120, %r648;
	setp.lt.s32 	%p51, %r440, 4096;
	@%p51 bra 	$L__BB9_34;
	add.s32 	%r648, %r648, 4096;
	setp.le.s32 	%p52, %r648, %r28;
	@%p52 bra 	$L__BB9_24;
$L__BB9_26:
	setp.le.s32 	%p53, %r120, %r648;
	@%p53 bra 	$L__BB9_34;
	sub.s32 	%r35, %r120, %r648;
	setp.ge.s32 	%p54, %r26, %r35;
	@%p54 bra 	$L__BB9_34;
	not.b32 	%r442, %r26;
	add.s32 	%r443, %r120, %r442;
	sub.s32 	%r36, %r443, %r648;
	and.b32  	%r444, %r36, 768;
	setp.eq.s32 	%p55, %r444, 768;
	mov.u32 	%r653, %r26;
	@%p55 bra 	$L__BB9_31;
	add.s32 	%r650, %r26, %r648;
	shr.u32 	%r445, %r36, 8;
	add.s32 	%r446, %r445, 1;
	and.b32  	%r447, %r446, 3;
	neg.s32 	%r649, %r447;
	mov.u32 	%r653, %r26;
$L__BB9_30:
	.pragma "nounroll";
	mul.wide.u32 	%rd101, %r650, 4;
	add.s64 	%rd100, %rd16, %rd101;
	// begin inline asm
	ld.global.nc.u32 %r448, [%rd100];
	// end inline asm
	add.s32 	%r659, %r448, %r659;
	add.s32 	%r653, %r653, 256;
	add.s32 	%r650, %r650, 256;
	add.s32 	%r649, %r649, 1;
	setp.ne.s32 	%p56, %r649, 0;
	@%p56 bra 	$L__BB9_30;
$L__BB9_31:
	setp.lt.u32 	%p57, %r36, 768;
	@%p57 bra 	$L__BB9_34;
	cvt.u64.u32 	%rd102, %r653;
	cvt.u64.u32 	%rd103, %r648;
	add.s64 	%rd104, %rd102, %rd103;
	shl.b64 	%rd105, %rd104, 2;
	add.s64 	%rd106, %rd105, %rd16;
	add.s64 	%rd122, %rd106, 2048;
	add.s32 	%r656, %r653, %r648;
$L__BB9_33:
	mul.wide.u32 	%rd111, %r656, 4;
	add.s64 	%rd107, %rd16, %rd111;
	// begin inline asm
	ld.global.nc.u32 %r449, [%rd107];
	// end inline asm
	add.s32 	%r453, %r449, %r659;
	add.s64 	%rd108, %rd122, -1024;
	// begin inline asm
	ld.global.nc.u32 %r450, [%rd108];
	// end inline asm
	add.s32 	%r454, %r450, %r453;
	// begin inline asm
	ld.global.nc.u32 %r451, [%rd122];
	// end inline asm
	add.s32 	%r455, %r451, %r454;
	add.s64 	%rd110, %rd122, 1024;
	// begin inline asm
	ld.global.nc.u32 %r452, [%rd110];
	// end inline asm
	add.s32 	%r659, %r452, %r455;
	add.s32 	%r653, %r653, 1024;
	add.s64 	%rd122, %rd122, 4096;
	add.s32 	%r656, %r656, 1024;
	setp.lt.s32 	%p58, %r653, %r35;
	@%p58 bra 	$L__BB9_33;
$L__BB9_34:
	// begin inline asm
	mov.u32 %r456, %laneid;
	// end inline asm
	mov.b32 	%r459, 1;
	mov.b32 	%r480, 31;
	mov.b32 	%r481, -1;
	// begin inline asm
	shfl.sync.down.b32 %r457, %r659, %r459, %r480, %r481;
	// end inline asm
	setp.gt.s32 	%p59, %r456, 30;
	selp.b32 	%r482, 0, %r457, %p59;
	add.s32 	%r463, %r482, %r659;
	mov.b32 	%r464, 2;
	// begin inline asm
	shfl.sync.down.b32 %r462, %r463, %r464, %r480, %r481;
	// end inline asm
	setp.gt.s32 	%p60, %r456, 29;
	selp.b32 	%r483, 0, %r462, %p60;
	add.s32 	%r468, %r463, %r483;
	mov.b32 	%r469, 4;
	// begin inline asm
	shfl.sync.down.b32 %r467, %r468, %r469, %r480, %r481;
	// end inline asm
	setp.gt.s32 	%p61, %r456, 27;
	selp.b32 	%r484, 0, %r467, %p61;
	add.s32 	%r473, %r468, %r484;
	mov.b32 	%r474, 8;
	// begin inline asm
	shfl.sync.down.b32 %r472, %r473, %r474, %r480, %r481;
	// end inline asm
	setp.gt.s32 	%p62, %r456, 23;
	selp.b32 	%r485, 0, %r472, %p62;
	add.s32 	%r478, %r473, %r485;
	mov.b32 	%r479, 16;
	// begin inline asm
	shfl.sync.down.b32 %r477, %r478, %r479, %r480, %r481;
	// end inline asm
	setp.gt.s32 	%p63, %r456, 15;
	selp.b32 	%r486, 0, %r477, %p63;
	add.s32 	%r686, %r478, %r486;
	setp.ne.s32 	%p64, %r456, 0;
	@%p64 bra 	$L__BB9_36;
	shr.u32 	%r487, %r26, 3;
	and.b32  	%r488, %r487, 124;
	mov.u32 	%r489, _ZZN3cub18CUB_300001_SM_10006detail6reduce28DeviceReduceSingleTileKernelINS2_10policy_hubIijN4cuda3std3__44plusIiEEE10Policy1000EPiSC_iS9_iiNS7_10__identityEEEvT0_T1_T2_T3_T4_T6_E12temp_storage;
	add.s32 	%r490, %r489, %r488;
	st.shared.u32 	[%r490+8], %r686;
$L__BB9_36:
	bar.sync 	0;
	setp.ne.s32 	%p65, %r26, 0;
	@%p65 bra 	$L__BB9_72;
	ld.shared.u32 	%r491, [_ZZN3cub18CUB_300001_SM_10006detail6reduce28DeviceReduceSingleTileKernelINS2_10policy_hubIijN4cuda3std3__44plusIiEEE10Policy1000EPiSC_iS9_iiNS7_10__identityEEEvT0_T1_T2_T3_T4_T6_E12temp_storage+12];
	add.s32 	%r492, %r491, %r686;
	ld.shared.u32 	%r493, [_ZZN3cub18CUB_300001_SM_10006detail6reduce28DeviceReduceSingleTileKernelINS2_10policy_hubIijN4cuda3std3__44plusIiEEE10Policy1000EPiSC_iS9_iiNS7_10__identityEEEvT0_T1_T2_T3_T4_T6_E12temp_storage+16];
	add.s32 	%r494, %r492, %r493;
	ld.shared.u32 	%r495, [_ZZN3cub18CUB_300001_SM_10006detail6reduce28DeviceReduceSingleTileKernelINS2_10policy_hubIijN4cuda3std3__44plusIiEEE10Policy1000EPiSC_iS9_iiNS7_10__identityEEEvT0_T1_T2_T3_T4_T6_E12temp_storage+20];
	add.s32 	%r496, %r494, %r495;
	ld.shared.u32 	%r497, [_ZZN3cub18CUB_300001_SM_10006detail6reduce28DeviceReduceSingleTileKernelINS2_10policy_hubIijN4cuda3std3__44plusIiEEE10Policy1000EPiSC_iS9_iiNS7_10__identityEEEvT0_T1_T2_T3_T4_T6_E12temp_storage+24];
	add.s32 	%r498, %r496, %r497;
	ld.shared.u32 	%r499, [_ZZN3cub18CUB_300001_SM_10006detail6reduce28DeviceReduceSingleTileKernelINS2_10policy_hubIijN4cuda3std3__44plusIiEEE10Policy1000EPiSC_iS9_iiNS7_10__identityEEEvT0_T1_T2_T3_T4_T6_E12temp_storage+28];
	add.s32 	%r500, %r498, %r499;
	ld.shared.u32 	%r501, [_ZZN3cub18CUB_300001_SM_10006detail6reduce28DeviceReduceSingleTileKernelINS2_10policy_hubIijN4cuda3std3__44plusIiEEE10Policy1000EPiSC_iS9_iiNS7_10__identityEEEvT0_T1_T2_T3_T4_T6_E12temp_storage+32];
	add.s32 	%r502, %r500, %r501;
	ld.shared.u32 	%r503, [_ZZN3cub18CUB_300001_SM_10006detail6reduce28DeviceReduceSingleTileKernelINS2_10policy_hubIijN4cuda3std3__44plusIiEEE10Policy1000EPiSC_iS9_iiNS7_10__identityEEEvT0_T1_T2_T3_T4_T6_E12temp_storage+36];
	add.s32 	%r686, %r502, %r503;
	bra.uni 	$L__BB9_72;
$L__BB9_38:
	setp.gt.s32 	%p3, %r120, 4095;
	@%p3 bra 	$L__BB9_56;
	mov.u32 	%r60, %tid.x;
	setp.ge.s32 	%p20, %r60, %r120;
	mov.b32 	%r670, 0;
	mov.u32 	%r665, %r60;
	@%p20 bra 	$L__BB9_41;
	mul.wide.u32 	%rd66, %r60, 4;
	add.s64 	%rd65, %rd16, %rd66;
	// begin inline asm
	ld.global.nc.u32 %r670, [%rd65];
	// end inline asm
	add.s32 	%r665, %r60, 256;
$L__BB9_41:
	setp.ge.s32 	%p21, %r665, %r120;
	@%p21 bra 	$L__BB9_47;
	not.b32 	%r252, %r665;
	add.s32 	%r65, %r120, %r252;
	and.b32  	%r253, %r65, 768;
	setp.eq.s32 	%p22, %r253, 768;
	@%p22 bra 	$L__BB9_45;
	mul.wide.u32 	%rd67, %r665, 4;
	add.s64 	%rd123, %rd16, %rd67;
	shr.u32 	%r254, %r65, 8;
	add.s32 	%r255, %r254, 1;
	and.b32  	%r256, %r255, 3;
	neg.s32 	%r662, %r256;
$L__BB9_44:
	.pragma "nounroll";
	// begin inline asm
	ld.global.nc.u32 %r257, [%rd123];
	// end inline asm
	add.s32 	%r670, %r257, %r670;
	add.s32 	%r665, %r665, 256;
	add.s64 	%rd123, %rd123, 1024;
	add.s32 	%r662, %r662, 1;
	setp.ne.s32 	%p23, %r662, 0;
	@%p23 bra 	$L__BB9_44;
$L__BB9_45:
	setp.lt.u32 	%p24, %r65, 768;
	@%p24 bra 	$L__BB9_47;
$L__BB9_46:
	mul.wide.s32 	%rd73, %r665, 4;
	add.s64 	%rd69, %rd16, %rd73;
	// begin inline asm
	ld.global.nc.u32 %r258, [%rd69];
	// end inline asm
	add.s32 	%r262, %r258, %r670;
	add.s64 	%rd70, %rd69, 1024;
	// begin inline asm
	ld.global.nc.u32 %r259, [%rd70];
	// end inline asm
	add.s32 	%r263, %r259, %r262;
	add.s64 	%rd71, %rd69, 2048;
	// begin inline asm
	ld.global.nc.u32 %r260, [%rd71];
	// end inline asm
	add.s32 	%r264, %r260, %r263;
	add.s64 	%rd72, %rd69, 3072;
	// begin inline asm
	ld.global.nc.u32 %r261, [%rd72];
	// end inline asm
	add.s32 	%r670, %r261, %r264;
	add.s32 	%r665, %r665, 1024;
	setp.lt.s32 	%p25, %r665, %r120;
	@%p25 bra 	$L__BB9_46;
$L__BB9_47:
	setp.lt.s32 	%p26, %r120, 256;
	@%p26 bra 	$L__BB9_52;
	// begin inline asm
	mov.u32 %r328, %laneid;
	// end inline asm
	mov.b32 	%r331, 1;
	mov.b32 	%r352, 31;
	mov.b32 	%r353, -1;
	// begin inline asm
	shfl.sync.down.b32 %r329, %r670, %r331, %r352, %r353;
	// end inline asm
	setp.gt.s32 	%p42, %r328, 30;
	selp.b32 	%r354, 0, %r329, %p42;
	add.s32 	%r335, %r354, %r670;
	mov.b32 	%r336, 2;
	// begin inline asm
	shfl.sync.down.b32 %r334, %r335, %r336, %r352, %r353;
	// end inline asm
	setp.gt.s32 	%p43, %r328, 29;
	selp.b32 	%r355, 0, %r334, %p43;
	add.s32 	%r340, %r335, %r355;
	mov.b32 	%r341, 4;
	// begin inline asm
	shfl.sync.down.b32 %r339, %r340, %r341, %r352, %r353;
	// end inline asm
	setp.gt.s32 	%p44, %r328, 27;
	selp.b32 	%r356, 0, %r339, %p44;
	add.s32 	%r345, %r340, %r356;
	mov.b32 	%r346, 8;
	// begin inline asm
	shfl.sync.down.b32 %r344, %r345, %r346, %r352, %r353;
	// end inline asm
	setp.gt.s32 	%p45, %r328, 23;
	selp.b32 	%r357, 0, %r344, %p45;
	add.s32 	%r350, %r345, %r357;
	mov.b32 	%r351, 16;
	// begin inline asm
	shfl.sync.down.b32 %r349, %r350, %r351, %r352, %r353;
	// end inline asm
	setp.gt.s32 	%p46, %r328, 15;
	selp.b32 	%r358, 0, %r349, %p46;
	add.s32 	%r686, %r350, %r358;
	setp.ne.s32 	%p47, %r328, 0;
	@%p47 bra 	$L__BB9_50;
	shr.u32 	%r359, %r60, 3;
	and.b32  	%r360, %r359, 124;
	mov.u32 	%r361, _ZZN3cub18CUB_300001_SM_10006detail6reduce28DeviceReduceSingleTileKernelINS2_10policy_hubIijN4cuda3std3__44plusIiEEE10Policy1000EPiSC_iS9_iiNS7_10__identityEEEvT0_T1_T2_T3_T4_T6_E12temp_storage;
	add.s32 	%r362, %r361, %r360;
	st.shared.u32 	[%r362+8], %r686;
$L__BB9_50:
	bar.sync 	0;
	setp.ne.s32 	%p48, %r60, 0;
	@%p48 bra 	$L__BB9_72;
	ld.shared.u32 	%r363, [_ZZN3cub18CUB_300001_SM_10006detail6reduce28DeviceReduceSingleTileKernelINS2_10policy_hubIijN4cuda3std3__44plusIiEEE10Policy1000EPiSC_iS9_iiNS7_10__identityEEEvT0_T1_T2_T3_T4_T6_E12temp_storage+12];
	add.s32 	%r364, %r363, %r686;
	ld.shared.u32 	%r365, [_ZZN3cub18CUB_300001_SM_10006detail6reduce28DeviceReduceSingleTileKernelINS2_10policy_hubIijN4cuda3std3__44plusIiEEE10Policy1000EPiSC_iS9_iiNS7_10__identityEEEvT0_T1_T2_T3_T4_T6_E12temp_storage+16];
	add.s32 	%r366, %r364, %r365;
	ld.shared.u32 	%r367, [_ZZN3cub18CUB_300001_SM_10006detail6reduce28DeviceReduceSingleTileKernelINS2_10policy_hubIijN4cuda3std3__44plusIiEEE10Policy1000EPiSC_iS9_iiNS7_10__identityEEEvT0_T1_T2_T3_T4_T6_E12temp_storage+20];
	add.s32 	%r368, %r366, %r367;
	ld.shared.u32 	%r369, [_ZZN3cub18CUB_300001_SM_10006detail6reduce28DeviceReduceSingleTileKernelINS2_10policy_hubIijN4cuda3std3__44plusIiEEE10Policy1000EPiSC_iS9_iiNS7_10__identityEEEvT0_T1_T2_T3_T4_T6_E12temp_storage+24];
	add.s32 	%r370, %r368, %r369;
	ld.shared.u32 	%r371, [_ZZN3cub18CUB_300001_SM_10006detail6reduce28DeviceReduceSingleTileKernelINS2_10policy_hubIijN4cuda3std3__44plusIiEEE10Policy1000EPiSC_iS9_iiNS7_10__identityEEEvT0_T1_T2_T3_T4_T6_E12temp_storage+28];
	add.s32 	%r372, %r370, %r371;
	ld.shared.u32 	%r373, [_ZZN3cub18CUB_300001_SM_10006detail6reduce28DeviceReduceSingleTileKernelINS2_10policy_hubIijN4cuda3std3__44plusIiEEE10Policy1000EPiSC_iS9_iiNS7_10__identityEEEvT0_T1_T2_T3_T4_T6_E12temp_storage+32];
	add.s32 	%r374, %r372, %r373;
	ld.shared.u32 	%r375, [_ZZN3cub18CUB_300001_SM_10006detail6reduce28DeviceReduceSingleTileKernelINS2_10policy_hubIijN4cuda3std3__44plusIiEEE10Policy1000EPiSC_iS9_iiNS7_10__identityEEEvT0_T1_T2_T3_T4_T6_E12temp_storage+36];
	add.s32 	%r686, %r374, %r375;
	bra.uni 	$L__BB9_72;
$L__BB9_52:
	// begin inline asm
	mov.u32 %r265, %laneid;
	// end inline asm
	and.b32  	%r291, %r60, 992;
	add.s32 	%r292, %r291, 32;
	setp.gt.s32 	%p27, %r292, %r120;
	not.b32 	%r293, %r291;
	add.s32 	%r294, %r120, %r293;
	selp.b32 	%r289, %r294, 31, %p27;
	mov.b32 	%r268, 1;
	mov.b32 	%r290, -1;
	// begin inline asm
	shfl.sync.down.b32 %r266, %r670, %r268, %r289, %r290;
	// end inline asm
	setp.lt.s32 	%p28, %r265, %r289;
	selp.b32 	%r295, %r266, 0, %p28;
	add.s32 	%r272, %r295, %r670;
	mov.b32 	%r273, 2;
	// begin inline asm
	shfl.sync.down.b32 %r271, %r272, %r273, %r289, %r290;
	// end inline asm
	add.s32 	%r296, %r265, 2;
	setp.gt.s32 	%p29, %r296, %r289;
	selp.b32 	%r297, 0, %r271, %p29;
	add.s32 	%r277, %r272, %r297;
	mov.b32 	%r278, 4;
	// begin inline asm
	shfl.sync.down.b32 %r276, %r277, %r278, %r289, %r290;
	// end inline asm
	add.s32 	%r298, %r265, 4;
	setp.gt.s32 	%p30, %r298, %r289;
	selp.b32 	%r299, 0, %r276, %p30;
	add.s32 	%r282, %r277, %r299;
	mov.b32 	%r283, 8;
	// begin inline asm
	shfl.sync.down.b32 %r281, %r282, %r283, %r289, %r290;
	// end inline asm
	add.s32 	%r300, %r265, 8;
	setp.gt.s32 	%p31, %r300, %r289;
	selp.b32 	%r301, 0, %r281, %p31;
	add.s32 	%r287, %r282, %r301;
	mov.b32 	%r288, 16;
	// begin inline asm
	shfl.sync.down.b32 %r286, %r287, %r288, %r289, %r290;
	// end inline asm
	add.s32 	%r302, %r265, 16;
	setp.gt.s32 	%p32, %r302, %r289;
	selp.b32 	%r303, 0, %r286, %p32;
	add.s32 	%r686, %r287, %r303;
	setp.ne.s32 	%p33, %r265, 0;
	@%p33 bra 	$L__BB9_54;
	shr.u32 	%r304, %r60, 3;
	and.b32  	%r305, %r304, 124;
	mov.u32 	%r306, _ZZN3cub18CUB_300001_SM_10006detail6reduce28DeviceReduceSingleTileKernelINS2_10policy_hubIijN4cuda3std3__44plusIiEEE10Policy1000EPiSC_iS9_iiNS7_10__identityEEEvT0_T1_T2_T3_T4_T6_E12temp_storage;
	add.s32 	%r307, %r306, %r305;
	st.shared.u32 	[%r307+8], %r686;
$L__BB9_54:
	bar.sync 	0;
	setp.ne.s32 	%p34, %r60, 0;
	@%p34 bra 	$L__BB9_72;
	setp.gt.s32 	%p35, %r120, 32;
	ld.shared.u32 	%r308, [_ZZN3cub18CUB_300001_SM_10006detail6reduce28DeviceReduceSingleTileKernelINS2_10policy_hubIijN4cuda3std3__44plusIiEEE10Policy1000EPiSC_iS9_iiNS7_10__identityEEEvT0_T1_T2_T3_T4_T6_E12temp_storage+12];
	selp.b32 	%r309, %r308, 0, %p35;
	add.s32 	%r310, %r309, %r686;
	setp.gt.s32 	%p36, %r120, 64;
	ld.shared.u32 	%r311, [_ZZN3cub18CUB_300001_SM_10006detail6reduce28DeviceReduceSingleTileKernelINS2_10policy_hubIijN4cuda3std3__44plusIiEEE10Policy1000EPiSC_iS9_iiNS7_10__identityEEEvT0_T1_T2_T3_T4_T6_E12temp_storage+16];
	selp.b32 	%r312, %r311, 0, %p36;
	add.s32 	%r313, %r310, %r312;
	setp.gt.s32 	%p37, %r120, 96;
	ld.shared.u32 	%r314, [_ZZN3cub18CUB_300001_SM_10006detail6reduce28DeviceReduceSingleTileKernelINS2_10policy_hubIijN4cuda3std3__44plusIiEEE10Policy1000EPiSC_iS9_iiNS7_10__identityEEEvT0_T1_T2_T3_T4_T6_E12temp_storage+20];
	selp.b32 	%r315, %r314, 0, %p37;
	add.s32 	%r316, %r313, %r315;
	setp.gt.s32 	%p38, %r120, 128;
	ld.shared.u32 	%r317, [_ZZN3cub18CUB_300001_SM_10006detail6reduce28DeviceReduceSingleTileKernelINS2_10policy_hubIijN4cuda3std3__44plusIiEEE10Policy1000EPiSC_iS9_iiNS7_10__identityEEEvT0_T1_T2_T3_T4_T6_E12temp_storage+24];
	selp.b32 	%r318, %r317, 0, %p38;
	add.s32 	%r319, %r316, %r318;
	setp.gt.s32 	%p39, %r120, 160;
	ld.shared.u32 	%r320, [_ZZN3cub18CUB_300001_SM_10006detail6reduce28DeviceReduceSingleTileKernelINS2_10policy_hubIijN4cuda3std3__44plusIiEEE10Policy1000EPiSC_iS9_iiNS7_10__identityEEEvT0_T1_T2_T3_T4_T6_E12temp_storage+28];
	selp.b32 	%r321, %r320, 0, %p39;
	add.s32 	%r322, %r319, %r321;
	setp.gt.s32 	%p40, %r120, 192;
	ld.shared.u32 	%r323, [_ZZN3cub18CUB_300001_SM_10006detail6reduce28DeviceReduceSingleTileKernelINS2_10policy_hubIijN4cuda3std3__44plusIiEEE10Policy1000EPiSC_iS9_iiNS7_10__identityEEEvT0_T1_T2_T3_T4_T6_E12temp_storage+32];
	selp.b32 	%r324, %r323, 0, %p40;
	add.s32 	%r325, %r322, %r324;
	setp.gt.s32 	%p41, %r120, 224;
	ld.shared.u32 	%r326, [_ZZN3cub18CUB_300001_SM_10006detail6reduce28DeviceReduceSingleTileKernelINS2_10policy_hubIijN4cuda3std3__44plusIiEEE10Policy1000EPiSC_iS9_iiNS7_10__identityEEEvT0_T1_T2_T3_T4_T6_E12temp_storage+36];
	selp.b32 	%r327, %r326, 0, %p41;
	add.s32 	%r686, %r325, %r327;
	bra.uni 	$L__BB9_72;
$L__BB9_56:
	mov.u32 	%r85, %tid.x;
	mul.wide.u32 	%rd35, %r85, 4;
	add.s64 	%rd19, %rd16, %rd35;
	// begin inline asm
	ld.global.nc.u32 %r122, [%rd19];
	// end inline asm
	add.s64 	%rd20, %rd19, 1024;
	// begin inline asm
	ld.global.nc.u32 %r123, [%rd20];
	// end inline asm
	add.s64 	%rd21, %rd19, 2048;
	// begin inline asm
	ld.global.nc.u32 %r124, [%rd21];
	// end inline asm
	add.s64 	%rd22, %rd19, 3072;
	// begin inline asm
	ld.global.nc.u32 %r125, [%rd22];
	// end inline asm
	add.s64 	%rd23, %rd19, 4096;
	// begin inline asm
	ld.global.nc.u32 %r126, [%rd23];
	// end inline asm
	add.s64 	%rd24, %rd19, 5120;
	// begin inline asm
	ld.global.nc.u32 %r127, [%rd24];
	// end inline asm
	add.s64 	%rd25, %rd19, 6144;
	// begin inline asm
	ld.global.nc.u32 %r128, [%rd25];
	// end inline asm
	add.s64 	%rd26, %rd19, 7168;
	// begin inline asm
	ld.global.nc.u32 %r129, [%rd26];
	// end inline asm
	add.s64 	%rd27, %rd19, 8192;
	// begin inline asm
	ld.global.nc.u32 %r130, [%rd27];
	// end inline asm
	add.s64 	%rd28, %rd19, 9216;
	// begin inline asm
	ld.global.nc.u32 %r131, [%rd28];
	// end inline asm
	add.s64 	%rd29, %rd19, 10240;
	// begin inline asm
	ld.global.nc.u32 %r132, [%rd29];
	// end inline asm
	add.s64 	%rd30, %rd19, 11264;
	// begin inline asm
	ld.global.nc.u32 %r133, [%rd30];
	// end inline asm
	add.s64 	%rd31, %rd19, 12288;
	// begin inline asm
	ld.global.nc.u32 %r134, [%rd31];
	// end inline asm
	add.s64 	%rd32, %rd19, 13312;
	// begin inline asm
	ld.global.nc.u32 %r135, [%rd32];
	// end inline asm
	add.s64 	%rd33, %rd19, 14336;
	// begin inline asm
	ld.global.nc.u32 %r136, [%rd33];
	// end inline asm
	add.s64 	%rd34, %rd19, 15360;
	// begin inline asm
	ld.global.nc.u32 %r137, [%rd34];
	// end inline asm
	add.s32 	%r139, %r123, %r122;
	add.s32 	%r140, %r124, %r139;
	add.s32 	%r141, %r125, %r140;
	add.s32 	%r142, %r126, %r141;
	add.s32 	%r143, %r127, %r142;
	add.s32 	%r144, %r128, %r143;
	add.s32 	%r145, %r129, %r144;
	add.s32 	%r146, %r130, %r145;
	add.s32 	%r147, %r131, %r146;
	add.s32 	%r148, %r132, %r147;
	add.s32 	%r149, %r133, %r148;
	add.s32 	%r150, %r134, %r149;
	add.s32 	%r151, %r135, %r150;
	add.s32 	%r152, %r136, %r151;
	add.s32 	%r685, %r137, %r152;
	setp.lt.u32 	%p4, %r120, 8192;
	mov.b32 	%r674, 4096;
	@%p4 bra 	$L__BB9_60;
	add.s32 	%r87, %r120, -4096;
	mov.b32 	%r674, 4096;
$L__BB9_58:
	mul.wide.s32 	%rd52, %r674, 4;
	add.s64 	%rd36, %rd19, %rd52;
	// begin inline asm
	ld.global.nc.u32 %r154, [%rd36];
	// end inline asm
	add.s64 	%rd37, %rd36, 1024;
	// begin inline asm
	ld.global.nc.u32 %r155, [%rd37];
	// end inline asm
	add.s64 	%rd38, %rd36, 2048;
	// begin inline asm
	ld.global.nc.u32 %r156, [%rd38];
	// end inline asm
	add.s64 	%rd39, %rd36, 3072;
	// begin inline asm
	ld.global.nc.u32 %r157, [%rd39];
	// end inline asm
	add.s64 	%rd40, %rd36, 4096;
	// begin inline asm
	ld.global.nc.u32 %r158, [%rd40];
	// end inline asm
	add.s64 	%rd41, %rd36, 5120;
	// begin inline asm
	ld.global.nc.u32 %r159, [%rd41];
	// end inline asm
	add.s64 	%rd42, %rd36, 6144;
	// begin inline asm
	ld.global.nc.u32 %r160, [%rd42];
	// end inline asm
	add.s64 	%rd43, %rd36, 7168;
	// begin inline asm
	ld.global.nc.u32 %r161, [%rd43];
	// end inline asm
	add.s64 	%rd44, %rd36, 8192;
	// begin inline asm
	ld.global.nc.u32 %r162, [%rd44];
	// end inline asm
	add.s64 	%rd45, %rd36, 9216;
	// begin inline asm
	ld.global.nc.u32 %r163, [%rd45];
	// end inline asm
	add.s64 	%rd46, %rd36, 10240;
	// begin inline asm
	ld.global.nc.u32 %r164, [%rd46];
	// end inline asm
	add.s64 	%rd47, %rd36, 11264;
	// begin inline asm
	ld.global.nc.u32 %r165, [%rd47];
	// end inline asm
	add.s64 	%rd48, %rd36, 12288;
	// begin inline asm
	ld.global.nc.u32 %r166, [%rd48];
	// end inline asm
	add.s64 	%rd49, %rd36, 13312;
	// begin inline asm
	ld.global.nc.u32 %r167, [%rd49];
	// end inline asm
	add.s64 	%rd50, %rd36, 14336;
	// begin inline asm
	ld.global.nc.u32 %r168, [%rd50];
	// end inline asm
	add.s64 	%rd51, %rd36, 15360;
	// begin inline asm
	ld.global.nc.u32 %r169, [%rd51];
	// end inline asm
	add.s32 	%r170, %r154, %r685;
	add.s32 	%r171, %r155, %r170;
	add.s32 	%r172, %r156, %r171;
	add.s32 	%r173, %r157, %r172;
	add.s32 	%r174, %r158, %r173;
	add.s32 	%r175, %r159, %r174;
	add.s32 	%r176, %r160, %r175;
	add.s32 	%r177, %r161, %r176;
	add.s32 	%r178, %r162, %r177;
	add.s32 	%r179, %r163, %r178;
	add.s32 	%r180, %r164, %r179;
	add.s32 	%r181, %r165, %r180;
	add.s32 	%r182, %r166, %r181;
	add.s32 	%r183, %r167, %r182;
	add.s32 	%r184, %r168, %r183;
	add.s32 	%r685, %r169, %r184;
	sub.s32 	%r185, %r120, %r674;
	setp.lt.s32 	%p5, %r185, 4096;
	@%p5 bra 	$L__BB9_68;
	add.s32 	%r674, %r674, 4096;
	setp.le.s32 	%p6, %r674, %r87;
	@%p6 bra 	$L__BB9_58;
$L__BB9_60:
	setp.le.s32 	%p7, %r120, %r674;
	@%p7 bra 	$L__BB9_68;
	sub.s32 	%r94, %r120, %r674;
	setp.ge.s32 	%p8, %r85, %r94;
	@%p8 bra 	$L__BB9_68;
	not.b32 	%r187, %r85;
	add.s32 	%r188, %r120, %r187;
	sub.s32 	%r95, %r188, %r674;
	and.b32  	%r189, %r95, 768;
	setp.eq.s32 	%p9, %r189, 768;
	mov.u32 	%r679, %r85;
	@%p9 bra 	$L__BB9_65;
	add.s32 	%r676, %r85, %r674;
	shr.u32 	%r190, %r95, 8;
	add.s32 	%r191, %r190, 1;
	and.b32  	%r192, %r191, 3;
	neg.s32 	%r675, %r192;
	mov.u32 	%r679, %r85;
$L__BB9_64:
	.pragma "nounroll";
	mul.wide.u32 	%rd54, %r676, 4;
	add.s64 	%rd53, %rd16, %rd54;
	// begin inline asm
	ld.global.nc.u32 %r193, [%rd53];
	// end inline asm
	add.s32 	%r685, %r193, %r685;
	add.s32 	%r679, %r679, 256;
	add.s32 	%r676, %r676, 256;
	add.s32 	%r675, %r675, 1;
	setp.ne.s32 	%p10, %r675, 0;
	@%p10 bra 	$L__BB9_64;
$L__BB9_65:
	setp.lt.u32 	%p11, %r95, 768;
	@%p11 bra 	$L__BB9_68;
	cvt.u64.u32 	%rd55, %r679;
	cvt.u64.u32 	%rd56, %r674;
	add.s64 	%rd57, %rd55, %rd56;
	shl.b64 	%rd58, %rd57, 2;
	add.s64 	%rd59, %rd58, %rd16;
	add.s64 	%rd124, %rd59, 2048;
	add.s32 	%r682, %r679, %r674;
$L__BB9_67:
	mul.wide.u32 	%rd64, %r682, 4;
	add.s64 	%rd60, %rd16, %rd64;
	// begin inline asm
	ld.global.nc.u32 %r194, [%rd60];
	// end inline asm
	add.s32 	%r198, %r194, %r685;
	add.s64 	%rd61, %rd124, -1024;
	// begin inline asm
	ld.global.nc.u32 %r195, [%rd61];
	// end inline asm
	add.s32 	%r199, %r195, %r198;
	// begin inline asm
	ld.global.nc.u32 %r196, [%rd124];
	// end inline asm
	add.s32 	%r200, %r196, %r199;
	add.s64 	%rd63, %rd124, 1024;
	// begin inline asm
	ld.global.nc.u32 %r197, [%rd63];
	// end inline asm
	add.s32 	%r685, %r197, %r200;
	add.s32 	%r679, %r679, 1024;
	add.s64 	%rd124, %rd124, 4096;
	add.s32 	%r682, %r682, 1024;
	setp.lt.s32 	%p12, %r679, %r94;
	@%p12 bra 	$L__BB9_67;
$L__BB9_68:
	// begin inline asm
	mov.u32 %r201, %laneid;
	// end inline asm
	mov.b32 	%r204, 1;
	mov.b32 	%r225, 31;
	mov.b32 	%r226, -1;
	// begin inline asm
	shfl.sync.down.b32 %r202, %r685, %r204, %r225, %r226;
	// end inline asm
	setp.gt.s32 	%p13, %r201, 30;
	selp.b32 	%r227, 0, %r202, %p13;
	add.s32 	%r208, %r227, %r685;
	mov.b32 	%r209, 2;
	// begin inline asm
	shfl.sync.down.b32 %r207, %r208, %r209, %r225, %r226;
	// end inline asm
	setp.gt.s32 	%p14, %r201, 29;
	selp.b32 	%r228, 0, %r207, %p14;
	add.s32 	%r213, %r208, %r228;
	mov.b32 	%r214, 4;
	// begin inline asm
	shfl.sync.down.b32 %r212, %r213, %r214, %r225, %r226;
	// end inline asm
	setp.gt.s32 	%p15, %r201, 27;
	selp.b32 	%r229, 0, %r212, %p15;
	add.s32 	%r218, %r213, %r229;
	mov.b32 	%r219, 8;
	// begin inline asm
	shfl.sync.down.b32 %r217, %r218, %r219, %r225, %r226;
	// end inline asm
	setp.gt.s32 	%p16, %r201, 23;
	selp.b32 	%r230, 0, %r217, %p16;
	add.s32 	%r223, %r218, %r230;
	mov.b32 	%r224, 16;
	// begin inline asm
	shfl.sync.down.b32 %r222, %r223, %r224, %r225, %r226;
	// end inline asm
	setp.gt.s32 	%p17, %r201, 15;
	selp.b32 	%r231, 0, %r222, %p17;
	add.s32 	%r686, %r223, %r231;
	setp.ne.s32 	%p18, %r201, 0;
	@%p18 bra 	$L__BB9_70;
	shr.u32 	%r232, %r85, 3;
	and.b32  	%r233, %r232, 124;
	mov.u32 	%r234, _ZZN3cub18CUB_300001_SM_10006detail6reduce28DeviceReduceSingleTileKernelINS2_10policy_hubIijN4cuda3std3__44plusIiEEE10Policy1000EPiSC_iS9_iiNS7_10__identityEEEvT0_T1_T2_T3_T4_T6_E12temp_storage;
	add.s32 	%r235, %r234, %r233;
	st.shared.u32 	[%r235+8], %r686;
$L__BB9_70:
	bar.sync 	0;
	setp.ne.s32 	%p19, %r85, 0;
	@%p19 bra 	$L__BB9_72;
	ld.shared.u32 	%r236, [_ZZN3cub18CUB_300001_SM_10006detail6reduce28DeviceReduceSingleTileKernelINS2_10policy_hubIijN4cuda3std3__44plusIiEEE10Policy1000EPiSC_iS9_iiNS7_10__identityEEEvT0_T1_T2_T3_T4_T6_E12temp_storage+12];
	add.s32 	%r237, %r236, %r686;
	ld.shared.u32 	%r238, [_ZZN3cub18CUB_300001_SM_10006detail6reduce28DeviceReduceSingleTileKernelINS2_10policy_hubIijN4cuda3std3__44plusIiEEE10Policy1000EPiSC_iS9_iiNS7_10__identityEEEvT0_T1_T2_T3_T4_T6_E12temp_storage+16];
	add.s32 	%r239, %r237, %r238;
	ld.shared.u32 	%r240, [_ZZN3cub18CUB_300001_SM_10006detail6reduce28DeviceReduceSingleTileKernelINS2_10policy_hubIijN4cuda3std3__44plusIiEEE10Policy1000EPiSC_iS9_iiNS7_10__identityEEEvT0_T1_T2_T3_T4_T6_E12temp_storage+20];
	add.s32 	%r241, %r239, %r240;
	ld.shared.u32 	%r242, [_ZZN3cub18CUB_300001_SM_10006detail6reduce28DeviceReduceSingleTileKernelINS2_10policy_hubIijN4cuda3std3__44plusIiEEE10Policy1000EPiSC_iS9_iiNS7_10__identityEEEvT0_T1_T2_T3_T4_T6_E12temp_storage+24];
	add.s32 	%r243, %r241, %r242;
	ld.shared.u32 	%r244, [_ZZN3cub18CUB_300001_SM_10006detail6reduce28DeviceReduceSingleTileKernelINS2_10policy_hubIijN4cuda3std3__44plusIiEEE10Policy1000EPiSC_iS9_iiNS7_10__identityEEEvT0_T1_T2_T3_T4_T6_E12temp_storage+28];
	add.s32 	%r245, %r243, %r244;
	ld.shared.u32 	%r246, [_ZZN3cub18CUB_300001_SM_10006detail6reduce28DeviceReduceSingleTileKernelINS2_10policy_hubIijN4cuda3std3__44plusIiEEE10Policy1000EPiSC_iS9_iiNS7_10__identityEEEvT0_T1_T2_T3_T4_T6_E12temp_storage+32];
	add.s32 	%r247, %r245, %r246;
	ld.shared.u32 	%r248, [_ZZN3cub18CUB_300001_SM_10006detail6reduce28DeviceReduceSingleTileKernelINS2_10policy_hubIijN4cuda3std3__44plusIiEEE10Policy1000EPiSC_iS9_iiNS7_10__identityEEEvT0_T1_T2_T3_T4_T6_E12temp_storage+36];
	add.s32 	%r686, %r247, %r248;
$L__BB9_72:
	mov.u32 	%r631, %tid.x;
	setp.ne.s32 	%p95, %r631, 0;
	@%p95 bra 	$L__BB9_74;
	add.s32 	%r632, %r686, %r121;
	st.global.u32 	[%rd1], %r632;
$L__BB9_74:
	ret;

}
	// .globl	_ZN3cub18CUB_300001_SM_10006detail6reduce28DeviceReduceSingleTileKernelINS2_10policy_hubIiyN4cuda3std3__44plusIiEEE10Policy1000EN6thrust24THRUST_300001_SM_1000_NS6detail15normal_iteratorINSD_10device_ptrIiEEEEPiyS9_iiNS7_10__identityEEEvT0_T1_T2_T3_T4_T6_
.visible .entry _ZN3cub18CUB_300001_SM_10006detail6reduce28DeviceReduceSingleTileKernelINS2_10policy_hubIiyN4cuda3std3__44plusIiEEE10Policy1000EN6thrust24THRUST_300001_SM_1000_NS6detail15normal_iteratorINSD_10device_ptrIiEEEEPiyS9_iiNS7_10__identityEEEvT0_T1_T2_T3_T4_T6_(
	.param .align 8 .b8 _ZN3cub18CUB_300001_SM_10006detail6reduce28DeviceReduceSingleTileKernelINS2_10policy_hubIiyN4cuda3std3__44plusIiEEE10Policy1000EN6thrust24THRUST_300001_SM_1000_NS6detail15normal_iteratorINSD_10device_ptrIiEEEEPiyS9_iiNS7_10__identityEEEvT0_T1_T2_T3_T4_T6__param_0[8],
	.param .u64 .ptr .align 1 _ZN3cub18CUB_300001_SM_10006detail6reduce28DeviceReduceSingleTileKernelINS2_10policy_hubIiyN4cuda3std3__44plusIiEEE10Policy1000EN6thrust24THRUST_300001_SM_1000_NS6detail15normal_iteratorINSD_10device_ptrIiEEEEPiyS9_iiNS7_10__identityEEEvT0_T1_T2_T3_T4_T6__param_1,
	.param .u64 _ZN3cub18CUB_300001_SM_10006detail6reduce28DeviceReduceSingleTileKernelINS2_10policy_hubIiyN4cuda3std3__44plusIiEEE10Policy1000EN6thrust24THRUST_300001_SM_1000_NS6detail15normal_iteratorINSD_10device_ptrIiEEEEPiyS9_iiNS7_10__identityEEEvT0_T1_T2_T3_T4_T6__param_2,
	.param .align 1 .b8 _ZN3cub18CUB_300001_SM_10006detail6reduce28DeviceReduceSingleTileKernelINS2_10policy_hubIiyN4cuda3std3__44plusIiEEE10Policy1000EN6thrust24THRUST_300001_SM_1000_NS6detail15normal_iteratorINSD_10device_ptrIiEEEEPiyS9_iiNS7_10__identityEEEvT0_T1_T2_T3_T4_T6__param_3[1],
	.param .u32 _ZN3cub18CUB_300001_SM_10006detail6reduce28DeviceReduceSingleTileKernelINS2_10policy_hubIiyN4cuda3std3__44plusIiEEE10Policy1000EN6thrust24THRUST_300001_SM_1000_NS6detail15normal_iteratorINSD_10device_ptrIiEEEEPiyS9_iiNS7_10__identityEEEvT0_T1_T2_T3_T4_T6__param_4,
	.param .align 1 .b8 _ZN3cub18CUB_300001_SM_10006detail6reduce28DeviceReduceSingleTileKernelINS2_10policy_hubIiyN4cuda3std3__44plusIiEEE10Policy1000EN6thrust24THRUST_300001_SM_1000_NS6detail15normal_iteratorINSD_10device_ptrIiEEEEPiyS9_iiNS7_10__identityEEEvT0_T1_T2_T3_T4_T6__param_5[1]
)
.maxntid 256
.minnctapersm 1
{
	.reg .pred 	%p<59>;
	.reg .b32 	%r<471>;
	.reg .b64 	%rd<56>;
	// demoted variable
	.shared .align 4 .b8 _ZZN3cub18CUB_300001_SM_10006detail6reduce28DeviceReduceSingleTileKernelINS2_10policy_hubIiyN4cuda3std3__44plusIiEEE10Policy1000EN6thrust24THRUST_300001_SM_1000_NS6detail15normal_iteratorINSD_10device_ptrIiEEEEPiyS9_iiNS7_10__identityEEEvT0_T1_T2_T3_T4_T6_E12temp_storage[44];
	ld.param.u64 	%rd18, [_ZN3cub18CUB_300001_SM_10006detail6reduce28DeviceReduceSingleTileKernelINS2_10policy_hubIiyN4cuda3std3__44plusIiEEE10Policy1000EN6thrust24THRUST_300001_SM_1000_NS6detail15normal_iteratorINSD_10device_ptrIiEEEEPiyS9_iiNS7_10__identityEEEvT0_T1_T2_T3_T4_T6__param_0];
	ld.param.u64 	%rd20, [_ZN3cub18CUB_300001_SM_10006detail6reduce28DeviceReduceSingleTileKernelINS2_10policy_hubIiyN4cuda3std3__44plusIiEEE10Policy1000EN6thrust24THRUST_300001_SM_1000_NS6detail15normal_iteratorINSD_10device_ptrIiEEEEPiyS9_iiNS7_10__identityEEEvT0_T1_T2_T3_T4_T6__param_1];
	ld.param.u64 	%rd19, [_ZN3cub18CUB_300001_SM_10006detail6reduce28DeviceReduceSingleTileKernelINS2_10policy_hubIiyN4cuda3std3__44plusIiEEE10Policy1000EN6thrust24THRUST_300001_SM_1000_NS6detail15normal_iteratorINSD_10device_ptrIiEEEEPiyS9_iiNS7_10__identityEEEvT0_T1_T2_T3_T4_T6__param_2];
	ld.param.u32 	%r81, [_ZN3cub18CUB_300001_SM_10006detail6reduce28DeviceReduceSingleTileKernelINS2_10policy_hubIiyN4cuda3std3__44plusIiEEE10Policy1000EN6thrust24THRUST_300001_SM_1000_NS6detail15normal_iteratorINSD_10device_ptrIiEEEEPiyS9_iiNS7_10__identityEEEvT0_T1_T2_T3_T4_T6__param_4];
	cvta.to.global.u64 	%rd1, %rd20;
	setp.ne.s64 	%p1, %rd19, 0;
	@%p1 bra 	$L__BB10_3;
	mov.u32 	%r434, %tid.x;
	setp.ne.s32 	%p58, %r434, 0;
	@%p58 bra 	$L__BB10_51;
	st.global.u32 	[%rd1], %r81;
	bra.uni 	$L__BB10_51;
$L__BB10_3:
	cvta.to.global.u64 	%rd2, %rd18;
	setp.gt.u64 	%p2, %rd19, 4095;
	@%p2 bra 	$L__BB10_28;
	cvt.u32.u64 	%r1, %rd19;
	mov.u32 	%r2, %tid.x;
	setp.ge.u32 	%p24, %r2, %r1;
	mov.b32 	%r452, 0;
	mov.u32 	%r441, %r2;
	@%p24 bra 	$L__BB10_6;
	mul.wide.u32 	%rd41, %r2, 4;
	add.s64 	%rd42, %rd2, %rd41;
	ld.global.u32 	%r452, [%rd42];
	add.s32 	%r441, %r2, 256;
$L__BB10_6:
	setp.ge.u32 	%p25, %r441, %r1;
	@%p25 bra 	$L__BB10_19;
	not.b32 	%r261, %r441;
	add.s32 	%r262, %r261, %r1;
	shr.u32 	%r263, %r262, 8;
	add.s32 	%r7, %r263, 1;
	and.b32  	%r8, %r7, 15;
	setp.lt.u32 	%p26, %r262, 3840;
	@%p26 bra 	$L__BB10_10;
	and.b32  	%r264, %r7, 33554416;
	neg.s32 	%r437, %r264;
	mul.wide.u32 	%rd43, %r441, 4;
	add.s64 	%rd44, %rd43, %rd2;
	add.s64 	%rd51, %rd44, 8192;
$L__BB10_9:
	.pragma "nounroll";
	ld.global.u32 	%r265, [%rd51+-8192];
	add.s32 	%r266, %r265, %r452;
	ld.global.u32 	%r267, [%rd51+-7168];
	add.s32 	%r268, %r267, %r266;
	ld.global.u32 	%r269, [%rd51+-6144];
	add.s32 	%r270, %r269, %r268;
	ld.global.u32 	%r271, [%rd51+-5120];
	add.s32 	%r272, %r271, %r270;
	ld.global.u32 	%r273, [%rd51+-4096];
	add.s32 	%r274, %r273, %r272;
	ld.global.u32 	%r275, [%rd51+-3072];
	add.s32 	%r276, %r275, %r274;
	ld.global.u32 	%r277, [%rd51+-2048];
	add.s32 	%r278, %r277, %r276;
	ld.global.u32 	%r279, [%rd51+-1024];
	add.s32 	%r280, %r279, %r278;
	ld.global.u32 	%r281, [%rd51];
	add.s32 	%r282, %r281, %r280;
	ld.global.u32 	%r283, [%rd51+1024];
	add.s32 	%r284, %r283, %r282;
	ld.global.u32 	%r285, [%rd51+2048];
	add.s32 	%r286, %r285, %r284;
	ld.global.u32 	%r287, [%rd51+3072];
	add.s32 	%r288, %r287, %r286;
	ld.global.u32 	%r289, [%rd51+4096];
	add.s32 	%r290, %r289, %r288;
	ld.global.u32 	%r291, [%rd51+5120];
	add.s32 	%r292, %r291, %r290;
	ld.global.u32 	%r293, [%rd51+6144];
	add.s32 	%r294, %r293, %r292;
	ld.global.u32 	%r295, [%rd51+7168];
	add.s32 	%r452, %r295, %r294;
	add.s32 	%r441, %r441, 4096;
	add.s32 	%r437, %r437, 16;
	add.s64 	%rd51, %rd51, 16384;
	setp.ne.s32 	%p27, %r437, 0;
	@%p27 bra 	$L__BB10_9;
$L__BB10_10:
	setp.eq.s32 	%p28, %r8, 0;
	@%p28 bra 	$L__BB10_19;
	and.b32  	%r19, %r7, 7;
	setp.lt.u32 	%p29, %r8, 8;
	@%p29 bra 	$L__BB10_13;
	mul.wide.s32 	%rd45, %r441, 4;
	add.s64 	%rd46, %rd2, %rd45;
	ld.global.u32 	%r297, [%rd46];
	add.s32 	%r298, %r297, %r452;
	ld.global.u32 	%r299, [%rd46+1024];
	add.s32 	%r300, %r299, %r298;
	ld.global.u32 	%r301, [%rd46+2048];
	add.s32 	%r302, %r301, %r300;
	ld.global.u32 	%r303, [%rd46+3072];
	add.s32 	%r304, %r303, %r302;
	ld.global.u32 	%r305, [%rd46+4096];
	add.s32 	%r306, %r305, %r304;
	ld.global.u32 	%r307, [%rd46+5120];
	add.s32 	%r308, %r307, %r306;
	ld.global.u32 	%r309, [%rd46+6144];
	add.s32 	%r310, %r309, %r308;
	ld.global.u32 	%r311, [%rd46+7168];
	add.s32 	%r452, %r311, %r310;
	add.s32 	%r441, %r441, 2048;
$L__BB10_13:
	setp.eq.s32 	%p30, %r19, 0;
	@%p30 bra 	$L__BB10_19;
	and.b32  	%r25, %r7, 3;
	setp.lt.u32 	%p31, %r19, 4;
	@%p31 bra 	$L__BB10_16;
	mul.wide.s32 	%rd47, %r441, 4;
	add.s64 	%rd48, %rd2, %rd47;
	ld.global.u32 	%r313, [%rd48];
	add.s32 	%r314, %r313, %r452;
	ld.global.u32 	%r315, [%rd48+1024];
	add.s32 	%r316, %r315, %r314;
	ld.global.u32 	%r317, [%rd48+2048];
	add.s32 	%r318, %r317, %r316;
	ld.global.u32 	%r319, [%rd48+3072];
	add.s32 	%r452, %r319, %r318;
	add.s32 	%r441, %r441, 1024;
$L__BB10_16:
	setp.eq.s32 	%p32, %r25, 0;
	@%p32 bra 	$L__BB10_19;
	neg.s32 	%r449, %r25;
$L__BB10_18:
	.pragma "nounroll";
	mul.wide.s32 	%rd49, %r441, 4;
	add.s64 	%rd50, %rd2, %rd49;
	ld.global.u32 	%r320, [%rd50];
	add.s32 	%r452, %r320, %r452;
	add.s32 	%r441, %r441, 256;
	add.s32 	%r449, %r449, 1;
	setp.ne.s32 	%p33, %r449, 0;
	@%p33 bra 	$L__BB10_18;
$L__BB10_19:
	setp.lt.u64 	%p34, %rd19, 256;
	@%p34 bra 	$L__BB10_24;
	// begin inline asm
	mov.u32 %r384, %laneid;
	// end inline asm
	mov.b32 	%r387, 1;
	mov.b32 	%r408, 31;
	mov.b32 	%r409, -1;
	// begin inline asm
	shfl.sync.down.b32 %r385, %r452, %r387, %r408, %r409;
	// end inline asm
	setp.gt.s32 	%p50, %r384, 30;
	selp.b32 	%r410, 0, %r385, %p50;
	add.s32 	%r391, %r410, %r452;
	mov.b32 	%r392, 2;
	// begin inline asm
	shfl.sync.down.b32 %r390, %r391, %r392, %r408, %r409;
	// end inline asm
	setp.gt.s32 	%p51, %r384, 29;
	selp.b32 	%r411, 0, %r390, %p51;
	add.s32 	%r396, %r391, %r411;
	mov.b32 	%r397, 4;
	// begin inline asm
	shfl.sync.down.b32 %r395, %r396, %r397, %r408, %r409;
	// end inline asm
	setp.gt.s32 	%p52, %r384, 27;
	selp.b32 	%r412, 0, %r395, %p52;
	add.s32 	%r401, %r396, %r412;
	mov.b32 	%r402, 8;
	// begin inline asm
	shfl.sync.down.b32 %r400, %r401, %r402, %r408, %r409;
	// end inline asm
	setp.gt.s32 	%p53, %r384, 23;
	selp.b32 	%r413, 0, %r400, %p53;
	add.s32 	%r406, %r401, %r413;
	mov.b32 	%r407, 16;
	// begin inline asm
	shfl.sync.down.b32 %r405, %r406, %r407, %r408, %r409;
	// end inline asm
	setp.gt.s32 	%p54, %r384, 15;
	selp.b32 	%r414, 0, %r405, %p54;
	add.s32 	%r470, %r406, %r414;
	setp.ne.s32 	%p55, %r384, 0;
	@%p55 bra 	$L__BB10_22;
	shr.u32 	%r415, %r2, 3;
	and.b32  	%r416, %r415, 124;
	mov.u32 	%r417, _ZZN3cub18CUB_300001_SM_10006detail6reduce28DeviceReduceSingleTileKernelINS2_10policy_hubIiyN4cuda3std3__44plusIiEEE10Policy1000EN6thrust24THRUST_300001_SM_1000_NS6detail15normal_iteratorINSD_10device_ptrIiEEEEPiyS9_iiNS7_10__identityEEEvT0_T1_T2_T3_T4_T6_E12temp_storage;
	add.s32 	%r418, %r417, %r416;
	st.shared.u32 	[%r418+8], %r470;
$L__BB10_22:
	bar.sync 	0;
	setp.ne.s32 	%p56, %r2, 0;
	@%p56 bra 	$L__BB10_49;
	ld.shared.u32 	%r419, [_ZZN3cub18CUB_300001_SM_10006detail6reduce28DeviceReduceSingleTileKernelINS2_10policy_hubIiyN4cuda3std3__44plusIiEEE10Policy1000EN6thrust24THRUST_300001_SM_1000_NS6detail15normal_iteratorINSD_10device_ptrIiEEEEPiyS9_iiNS7_10__identityEEEvT0_T1_T2_T3_T4_T6_E12temp_storage+12];
	add.s32 	%r420, %r419, %r470;
	ld.shared.u32 	%r421, [_ZZN3cub18CUB_300001_SM_10006detail6reduce28DeviceReduceSingleTileKernelINS2_10policy_hubIiyN4cuda3std3__44plusIiEEE10Policy1000EN6thrust24THRUST_300001_SM_1000_NS6detail15normal_iteratorINSD_10device_ptrIiEEEEPiyS9_iiNS7_10__identityEEEvT0_T1_T2_T3_T4_T6_E12temp_storage+16];
	add.s32 	%r422, %r420, %r421;
	ld.shared.u32 	%r423, [_ZZN3cub18CUB_300001_SM_10006detail6reduce28DeviceReduceSingleTileKernelINS2_10policy_hubIiyN4cuda3std3__44plusIiEEE10Policy1000EN6thrust24THRUST_300001_SM_1000_NS6detail15normal_iteratorINSD_10device_ptrIiEEEEPiyS9_iiNS7_10__identityEEEvT0_T1_T2_T3_T4_T6_E12temp_storage+20];
	add.s32 	%r424, %r422, %r423;
	ld.shared.u32 	%r425, [_ZZN3cub18CUB_300001_SM_10006detail6reduce28DeviceReduceSingleTileKernelINS2_10policy_hubIiyN4cuda3std3__44plusIiEEE10Policy1000EN6thrust24THRUST_300001_SM_1000_NS6detail15normal_iteratorINSD_10device_ptrIiEEEEPiyS9_iiNS7_10__identityEEEvT0_T1_T2_T3_T4_T6_E12temp_storage+24];
	add.s32 	%r426, %r424, %r425;
	ld.shared.u32 	%r427, [_ZZN3cub18CUB_300001_SM_10006detail6reduce28DeviceReduceSingleTileKernelINS2_10policy_hubIiyN4cuda3std3__44plusIiEEE10Policy1000EN6thrust24THRUST_300001_SM_1000_NS6detail15normal_iteratorINSD_10device_ptrIiEEEEPiyS9_iiNS7_10__identityEEEvT0_T1_T2_T3_T4_T6_E12temp_storage+28];
	add.s32 	%r428, %r426, %r427;
	ld.shared.u32 	%r429, [_ZZN3cub18CUB_300001_SM_10006detail6reduce28DeviceReduceSingleTileKernelINS2_10policy_hubIiyN4cuda3std3__44plusIiEEE10Policy1000EN6thrust24THRUST_300001_SM_1000_NS6detail15normal_iteratorINSD_10device_ptrIiEEEEPiyS9_iiNS7_10__identityEEEvT0_T1_T2_T3_T4_T6_E12temp_storage+32];
	add.s32 	%r430, %r428, %r429;
	ld.shared.u32 	%r431, [_ZZN3cub18CUB_300001_SM_10006detail6reduce28DeviceReduceSingleTileKernelINS2_10policy_hubIiyN4cuda3std3__44plusIiEEE10Policy1000EN6thrust24THRUST_300001_SM_1000_NS6detail15normal_iteratorINSD_10device_ptrIiEEEEPiyS9_iiNS7_10__identityEEEvT0_T1_T2_T3_T4_T6_E12temp_storage+36];
	add.s32 	%r470, %r430, %r431;
	bra.uni 	$L__BB10_49;
$L__BB10_24:
	// begin inline asm
	mov.u32 %r321, %laneid;
	// end inline asm
	and.b32  	%r347, %r2, 992;
	add.s32 	%r348, %r347, 32;
	setp.gt.u32 	%p35, %r348, %r1;
	not.b32 	%r349, %r347;
	add.s32 	%r350, %r1, %r349;
	selp.b32 	%r345, %r350, 31, %p35;
	mov.b32 	%r324, 1;
	mov.b32 	%r346, -1;
	// begin inline asm
	shfl.sync.down.b32 %r322, %r452, %r324, %r345, %r346;
	// end inline asm
	setp.lt.s32 	%p36, %r321, %r345;
	selp.b32 	%r351, %r322, 0, %p36;
	add.s32 	%r328, %r351, %r452;
	mov.b32 	%r329, 2;
	// begin inline asm
	shfl.sync.down.b32 %r327, %r328, %r329, %r345, %r346;
	// end inline asm
	add.s32 	%r352, %r321, 2;
	setp.gt.s32 	%p37, %r352, %r345;
	selp.b32 	%r353, 0, %r327, %p37;
	add.s32 	%r333, %r328, %r353;
	mov.b32 	%r334, 4;
	// begin inline asm
	shfl.sync.down.b32 %r332, %r333, %r334, %r345, %r346;
	// end inline asm
	add.s32 	%r354, %r321, 4;
	setp.gt.s32 	%p38, %r354, %r345;
	selp.b32 	%r355, 0, %r332, %p38;
	add.s32 	%r338, %r333, %r355;
	mov.b32 	%r339, 8;
	// begin inline asm
	shfl.sync.down.b32 %r337, %r338, %r339, %r345, %r346;
	// end inline asm
	add.s32 	%r356, %r321, 8;
	setp.gt.s32 	%p39, %r356, %r345;
	selp.b32 	%r357, 0, %r337, %p39;
	add.s32 	%r343, %r338, %r357;
	mov.b32 	%r344, 16;
	// begin inline asm
	shfl.sync.down.b32 %r342, %r343, %r344, %r345, %r346;
	// end inline asm
	add.s32 	%r358, %r321, 16;
	setp.gt.s32 	%p40, %r358, %r345;
	selp.b32 	%r359, 0, %r342, %p40;
	add.s32 	%r470, %r343, %r359;
	setp.ne.s32 	%p41, %r321, 0;
	@%p41 bra 	$L__BB10_26;
	shr.u32 	%r360, %r2, 3;
	and.b32  	%r361, %r360, 124;
	mov.u32 	%r362, _ZZN3cub18CUB_300001_SM_10006detail6reduce28DeviceReduceSingleTileKernelINS2_10policy_hubIiyN4cuda3std3__44plusIiEEE10Policy1000EN6thrust24THRUST_300001_SM_1000_NS6detail15normal_iteratorINSD_10device_ptrIiEEEEPiyS9_iiNS7_10__identityEEEvT0_T1_T2_T3_T4_T6_E12temp_storage;
	add.s32 	%r363, %r362, %r361;
	st.shared.u32 	[%r363+8], %r470;
$L__BB10_26:
	bar.sync 	0;
	setp.ne.s32 	%p42, %r2, 0;
	@%p42 bra 	$L__BB10_49;
	setp.gt.u64 	%p43, %rd19, 32;
	ld.shared.u32 	%r364, [_ZZN3cub18CUB_300001_SM_10006detail6reduce28DeviceReduceSingleTileKernelINS2_10policy_hubIiyN4cuda3std3__44plusIiEEE10Policy1000EN6thrust24THRUST_300001_SM_1000_NS6detail15normal_iteratorINSD_10device_ptrIiEEEEPiyS9_iiNS7_10__identityEEEvT0_T1_T2_T3_T4_T6_E12temp_storage+12];
	selp.b32 	%r365, %r364, 0, %p43;
	add.s32 	%r366, %r365, %r470;
	setp.gt.u64 	%p44, %rd19, 64;
	ld.shared.u32 	%r367, [_ZZN3cub18CUB_300001_SM_10006detail6reduce28DeviceReduceSingleTileKernelINS2_10policy_hubIiyN4cuda3std3__44plusIiEEE10Policy1000EN6thrust24THRUST_300001_SM_1000_NS6detail15normal_iteratorINSD_10device_ptrIiEEEEPiyS9_iiNS7_10__identityEEEvT0_T1_T2_T3_T4_T6_E12temp_storage+16];
	selp.b32 	%r368, %r367, 0, %p44;
	add.s32 	%r369, %r366, %r368;
	setp.gt.u64 	%p45, %rd19, 96;
	ld.shared.u32 	%r370, [_ZZN3cub18CUB_300001_SM_10006detail6reduce28DeviceReduceSingleTileKernelINS2_10policy_hubIiyN4cuda3std3__44plusIiEEE10Policy1000EN6thrust24THRUST_300001_SM_1000_NS6detail15normal_iteratorINSD_10device_ptrIiEEEEPiyS9_iiNS7_10__identityEEEvT0_T1_T2_T3_T4_T6_E12temp_storage+20];
	selp.b32 	%r371, %r370, 0, %p45;
	add.s32 	%r372, %r369, %r371;
	setp.gt.u64 	%p46, %rd19, 128;
	ld.shared.u32 	%r373, [_ZZN3cub18CUB_300001_SM_10006detail6reduce28DeviceReduceSingleTileKernelINS2_10policy_hubIiyN4cuda3std3__44plusIiEEE10Policy1000EN6thrust24THRUST_300001_SM_1000_NS6detail15normal_iteratorINSD_10device_ptrIiEEEEPiyS9_iiNS7_10__identityEEEvT0_T1_T2_T3_T4_T6_E12temp_storage+24];
	selp.b32 	%r374, %r373, 0, %p46;
	add.s32 	%r375, %r372, %r374;
	setp.gt.u64 	%p47, %rd19, 160;
	ld.shared.u32 	%r376, [_ZZN3cub18CUB_300001_SM_10006detail6reduce28DeviceReduceSingleTileKernelINS2_10policy_hubIiyN4cuda3std3__44plusIiEEE10Policy1000EN6thrust24THRUST_300001_SM_1000_NS6detail15normal_iteratorINSD_10device_ptrIiEEEEPiyS9_iiNS7_10__identityEEEvT0_T1_T2_T3_T4_T6_E12temp_storage+28];
	selp.b32 	%r377, %r376, 0, %p47;
	add.s32 	%r378, %r375, %r377;
	setp.gt.u64 	%p48, %rd19, 192;
	ld.shared.u32 	%r379, [_ZZN3cub18CUB_300001_SM_10006detail6reduce28DeviceReduceSingleTileKernelINS2_10policy_hubIiyN4cuda3std3__44plusIiEEE10Policy1000EN6thrust24THRUST_300001_SM_1000_NS6detail15normal_iteratorINSD_10device_ptrIiEEEEPiyS9_iiNS7_10__identityEEEvT0_T1_T2_T3_T4_T6_E12temp_storage+32];
	selp.b32 	%r380, %r379, 0, %p48;
	add.s32 	%r381, %r378, %r380;
	setp.gt.u64 	%p49, %rd19, 224;
	ld.shared.u32 	%r382, [_ZZN3cub18CUB_300001_SM_10006detail6reduce28DeviceReduceSingleTileKernelINS2_10policy_hubIiyN4cuda3std3__44plusIiEEE10Policy1000EN6thrust24THRUST_300001_SM_1000_NS6detail15normal_iteratorINSD_10device_ptrIiEEEEPiyS9_iiNS7_10__identityEEEvT0_T1_T2_T3_T4_T6_E12temp_storage+36];
	selp.b32 	%r383, %r382, 0, %p49;
	add.s32 	%r470, %r381, %r383;
	bra.uni 	$L__BB10_49;
$L__BB10_28:
	mov.u32 	%r43, %tid.x;
	cvt.u64.u32 	%rd6, %r43;
	mul.wide.u32 	%rd22, %r43, 4;
	add.s64 	%rd7, %rd2, %rd22;
	ld.global.u32 	%r82, [%rd7];
	ld.global.u32 	%r83, [%rd7+1024];
	ld.global.u32 	%r84, [%rd7+2048];
	ld.global.u32 	%r85, [%rd7+3072];
	ld.global.u32 	%r86, [%rd7+4096];
	ld.global.u32 	%r87, [%rd7+5120];
	ld.global.u32 	%r88, [%rd7+6144];
	ld.global.u32 	%r89, [%rd7+7168];
	ld.global.u32 	%r90, [%rd7+8192];
	ld.global.u32 	%r91, [%rd7+9216];
	ld.global.u32 	%r92, [%rd7+10240];
	ld.global.u32 	%r93, [%rd7+11264];
	ld.global.u32 	%r94, [%rd7+12288];
	ld.global.u32 	%r95, [%rd7+13312];
	ld.global.u32 	%r96, [%rd7+14336];
	ld.global.u32 	%r97, [%rd7+15360];
	add.s32 	%r98, %r83, %r82;
	add.s32 	%r99, %r84, %r98;
	add.s32 	%r100, %r85, %r99;
	add.s32 	%r101, %r86, %r100;
	add.s32 	%r102, %r87, %r101;
	add.s32 	%r103, %r88, %r102;
	add.s32 	%r104, %r89, %r103;
	add.s32 	%r105, %r90, %r104;
	add.s32 	%r106, %r91, %r105;
	add.s32 	%r107, %r92, %r106;
	add.s32 	%r108, %r93, %r107;
	add.s32 	%r109, %r94, %r108;
	add.s32 	%r110, %r95, %r109;
	add.s32 	%r111, %r96, %r110;
	add.s32 	%r469, %r97, %r111;
	add.s64 	%rd8, %rd19, -4096;
	setp.lt.u64 	%p3, %rd8, 4096;
	mov.b64 	%rd53, 4096;
	@%p3 bra 	$L__BB10_32;
	mov.b64 	%rd53, 4096;
$L__BB10_30:
	shl.b64 	%rd24, %rd53, 2;
	add.s64 	%rd25, %rd7, %rd24;
	ld.global.u32 	%r112, [%rd25];
	ld.global.u32 	%r113, [%rd25+1024];
	ld.global.u32 	%r114, [%rd25+2048];
	ld.global.u32 	%r115, [%rd25+3072];
	ld.global.u32 	%r116, [%rd25+4096];
	ld.global.u32 	%r117, [%rd25+5120];
	ld.global.u32 	%r118, [%rd25+6144];
	ld.global.u32 	%r119, [%rd25+7168];
	ld.global.u32 	%r120, [%rd25+8192];
	ld.global.u32 	%r121, [%rd25+9216];
	ld.global.u32 	%r122, [%rd25+10240];
	ld.global.u32 	%r123, [%rd25+11264];
	ld.global.u32 	%r124, [%rd25+12288];
	ld.global.u32 	%r125, [%rd25+13312];
	ld.global.u32 	%r126, [%rd25+14336];
	ld.global.u32 	%r127, [%rd25+15360];
	add.s32 	%r128, %r112, %r469;
	add.s32 	%r129, %r113, %r128;
	add.s32 	%r130, %r114, %r129;
	add.s32 	%r131, %r115, %r130;
	add.s32 	%r132, %r116, %r131;
	add.s32 	%r133, %r117, %r132;
	add.s32 	%r134, %r118, %r133;
	add.s32 	%r135, %r119, %r134;
	add.s32 	%r136, %r120, %r135;
	add.s32 	%r137, %r121, %r136;
	add.s32 	%r138, %r122, %r137;
	add.s32 	%r139, %r123, %r138;
	add.s32 	%r140, %r124, %r139;
	add.s32 	%r141, %r125, %r140;
	add.s32 	%r142, %r126, %r141;
	add.s32 	%r469, %r127, %r142;
	sub.s64 	%rd26, %rd19, %rd53;
	setp.lt.u64 	%p4, %rd26, 4096;
	@%p4 bra 	$L__BB10_45;
	add.s64 	%rd53, %rd53, 4096;
	setp.le.u64 	%p5, %rd53, %rd8;
	@%p5 bra 	$L__BB10_30;
$L__BB10_32:
	setp.le.u64 	%p6, %rd19, %rd53;
	cvt.u32.u64 	%r143, %rd53;
	cvt.u32.u64 	%r144, %rd19;
	sub.s32 	%r145, %r144, %r143;
	setp.ge.s32 	%p7, %r43, %r145;
	or.pred  	%p8, %p6, %p7;
	@%p8 bra 	$L__BB10_45;
	not.b32 	%r149, %r43;
	add.s32 	%r150, %r149, %r144;
	sub.s32 	%r152, %r150, %r143;
	shr.u32 	%r153, %r152, 8;
	add.s32 	%r48, %r153, 1;
	and.b32  	%r49, %r48, 15;
	setp.lt.u32 	%p9, %r152, 3840;
	mov.u32 	%r459, %r43;
	@%p9 bra 	$L__BB10_36;
	and.b32  	%r154, %r48, 33554416;
	neg.s32 	%r455, %r154;
	add.s64 	%rd27, %rd53, %rd6;
	shl.b64 	%rd28, %rd27, 2;
	add.s64 	%rd29, %rd28, %rd2;
	add.s64 	%rd54, %rd29, 8192;
	mov.u32 	%r459, %r43;
$L__BB10_35:
	.pragma "nounroll";
	ld.global.u32 	%r155, [%rd54+-8192];
	add.s32 	%r156, %r155, %r469;
	ld.global.u32 	%r157, [%rd54+-7168];
	add.s32 	%r158, %r157, %r156;
	ld.global.u32 	%r159, [%rd54+-6144];
	add.s32 	%r160, %r159, %r158;
	ld.global.u32 	%r161, [%rd54+-5120];
	add.s32 	%r162, %r161, %r160;
	ld.global.u32 	%r163, [%rd54+-4096];
	add.s32 	%r164, %r163, %r162;
	ld.global.u32 	%r165, [%rd54+-3072];
	add.s32 	%r166, %r165, %r164;
	ld.global.u32 	%r167, [%rd54+-2048];
	add.s32 	%r168, %r167, %r166;
	ld.global.u32 	%r169, [%rd54+-1024];
	add.s32 	%r170, %r169, %r168;
	ld.global.u32 	%r171, [%rd54];
	add.s32 	%r172, %r171, %r170;
	ld.global.u32 	%r173, [%rd54+1024];
	add.s32 	%r174, %r173, %r172;
	ld.global.u32 	%r175, [%rd54+2048];
	add.s32 	%r176, %r175, %r174;
	ld.global.u32 	%r177, [%rd54+3072];
	add.s32 	%r178, %r177, %r176;
	ld.global.u32 	%r179, [%rd54+4096];
	add.s32 	%r180, %r179, %r178;
	ld.global.u32 	%r181, [%rd54+5120];
	add.s32 	%r182, %r181, %r180;
	ld.global.u32 	%r183, [%rd54+6144];
	add.s32 	%r184, %r183, %r182;
	ld.global.u32 	%r185, [%rd54+7168];
	add.s32 	%r469, %r185, %r184;
	add.s32 	%r459, %r459, 4096;
	add.s32 	%r455, %r455, 16;
	add.s64 	%rd54, %rd54, 16384;
	setp.ne.s32 	%p10, %r455, 0;
	@%p10 bra 	$L__BB10_35;
$L__BB10_36:
	setp.eq.s32 	%p11, %r49, 0;
	@%p11 bra 	$L__BB10_45;
	and.b32  	%r60, %r48, 7;
	setp.lt.u32 	%p12, %r49, 8;
	@%p12 bra 	$L__BB10_39;
	cvt.u64.u32 	%rd30, %r459;
	add.s64 	%rd31, %rd53, %rd30;
	shl.b64 	%rd32, %rd31, 2;
	add.s64 	%rd33, %rd2, %rd32;
	ld.global.u32 	%r187, [%rd33];
	add.s32 	%r188, %r187, %r469;
	ld.global.u32 	%r189, [%rd33+1024];
	add.s32 	%r190, %r189, %r188;
	ld.global.u32 	%r191, [%rd33+2048];
	add.s32 	%r192, %r191, %r190;
	ld.global.u32 	%r193, [%rd33+3072];
	add.s32 	%r194, %r193, %r192;
	ld.global.u32 	%r195, [%rd33+4096];
	add.s32 	%r196, %r195, %r194;
	ld.global.u32 	%r197, [%rd33+5120];
	add.s32 	%r198, %r197, %r196;
	ld.global.u32 	%r199, [%rd33+6144];
	add.s32 	%r200, %r199, %r198;
	ld.global.u32 	%r201, [%rd33+7168];
	add.s32 	%r469, %r201, %r200;
	add.s32 	%r459, %r459, 2048;
$L__BB10_39:
	setp.eq.s32 	%p13, %r60, 0;
	@%p13 bra 	$L__BB10_45;
	and.b32  	%r66, %r48, 3;
	setp.lt.u32 	%p14, %r60, 4;
	@%p14 bra 	$L__BB10_42;
	cvt.u64.u32 	%rd34, %r459;
	add.s64 	%rd35, %rd53, %rd34;
	shl.b64 	%rd36, %rd35, 2;
	add.s64 	%rd37, %rd2, %rd36;
	ld.global.u32 	%r203, [%rd37];
	add.s32 	%r204, %r203, %r469;
	ld.global.u32 	%r205, [%rd37+1024];
	add.s32 	%r206, %r205, %r204;
	ld.global.u32 	%r207, [%rd37+2048];
	add.s32 	%r208, %r207, %r206;
	ld.global.u32 	%r209, [%rd37+3072];
	add.s32 	%r469, %r209, %r208;
	add.s32 	%r459, %r459, 1024;
$L__BB10_42:
	setp.eq.s32 	%p15, %r66, 0;
	@%p15 bra 	$L__BB10_45;
	cvt.u64.u32 	%rd38, %r459;
	add.s64 	%rd39, %rd53, %rd38;
	shl.b64 	%rd40, %rd39, 2;
	add.s64 	%rd55, %rd2, %rd40;
	neg.s32 	%r467, %r66;
$L__BB10_44:
	.pragma "nounroll";
	ld.global.u32 	%r210, [%rd55];
	add.s32 	%r469, %r210, %r469;
	add.s64 	%rd55, %rd55, 1024;
	add.s32 	%r467, %r467, 1;
	setp.ne.s32 	%p16, %r467, 0;
	@%p16 bra 	$L__BB10_44;
$L__BB10_45:
	// begin inline asm
	mov.u32 %r211, %laneid;
	// end inline asm
	mov.b32 	%r214, 1;
	mov.b32 	%r235, 31;
	mov.b32 	%r236, -1;
	// begin inline asm
	shfl.sync.down.b32 %r212, %r469, %r214, %r235, %r236;
	// end inline asm
	setp.gt.s32 	%p17, %r211, 30;
	selp.b32 	%r237, 0, %r212, %p17;
	add.s32 	%r218, %r237, %r469;
	mov.b32 	%r219, 2;
	// begin inline asm
	shfl.sync.down.b32 %r217, %r218, %r219, %r235, %r236;
	// end inline asm
	setp.gt.s32 	%p18, %r211, 29;
	selp.b32 	%r238, 0, %r217, %p18;
	add.s32 	%r223, %r218, %r238;
	mov.b32 	%r224, 4;
	// begin inline asm
	shfl.sync.down.b32 %r222, %r223, %r224, %r235, %r236;
	// end inline asm
	setp.gt.s32 	%p19, %r211, 27;
	selp.b32 	%r239, 0, %r222, %p19;
	add.s32 	%r228, %r223, %r239;
	mov.b32 	%r229, 8;
	// begin inline asm
	shfl.sync.down.b32 %r227, %r228, %r229, %r235, %r236;
	// end inline asm
	setp.gt.s32 	%p20, %r211, 23;
	selp.b32 	%r240, 0, %r227, %p20;
	add.s32 	%r233, %r228, %r240;
	mov.b32 	%r234, 16;
	// begin inline asm
	shfl.sync.down.b32 %r232, %r233, %r234, %r235, %r236;
	// end inline asm
	setp.gt.s32 	%p21, %r211, 15;
	selp.b32 	%r241, 0, %r232, %p21;
	add.s32 	%r470, %r233, %r241;
	setp.ne.s32 	%p22, %r211, 0;
	@%p22 bra 	$L__BB10_47;
	shr.u32 	%r242, %r43, 3;
	and.b32  	%r243, %r242, 124;
	mov.u32 	%r244, _ZZN3cub18CUB_300001_SM_10006detail6reduce28DeviceReduceSingleTileKernelINS2_10policy_hubIiyN4cuda3std3__44plusIiEEE10Policy1000EN6thrust24THRUST_300001_SM_1000_NS6detail15normal_iteratorINSD_10device_ptrIiEEEEPiyS9_iiNS7_10__identityEEEvT0_T1_T2_T3_T4_T6_E12temp_storage;
	add.s32 	%r245, %r244, %r243;
	st.shared.u32 	[%r245+8], %r470;
$L__BB10_47:
	bar.sync 	0;
	setp.ne.s32 	%p23, %r43, 0;
	@%p23 bra 	$L__BB10_49;
	ld.shared.u32 	%r246, [_ZZN3cub18CUB_300001_SM_10006detail6reduce28DeviceReduceSingleTileKernelINS2_10policy_hubIiyN4cuda3std3__44plusIiEEE10Policy1000EN6thrust24THRUST_300001_SM_1000_NS6detail15normal_iteratorINSD_10device_ptrIiEEEEPiyS9_iiNS7_10__identityEEEvT0_T1_T2_T3_T4_T6_E12temp_storage+12];
	add.s32 	%r247, %r246, %r470;
	ld.shared.u32 	%r248, [_ZZN3cub18CUB_300001_SM_10006detail6reduce28DeviceReduceSingleTileKernelINS2_10policy_hubIiyN4cuda3std3__44plusIiEEE10Policy1000EN6thrust24THRUST_300001_SM_1000_NS6detail15normal_iteratorINSD_10device_ptrIiEEEEPiyS9_iiNS7_10__identityEEEvT0_T1_T2_T3_T4_T6_E12temp_storage+16];
	add.s32 	%r249, %r247, %r248;
	ld.shared.u32 	%r250, [_ZZN3cub18CUB_300001_SM_10006detail6reduce28DeviceReduceSingleTileKernelINS2_10policy_hubIiyN4cuda3std3__44plusIiEEE10Policy1000EN6thrust24THRUST_300001_SM_1000_NS6detail15normal_iteratorINSD_10device_ptrIiEEEEPiyS9_iiNS7_10__identityEEEvT0_T1_T2_T3_T4_T6_E12temp_storage+20];
	add.s32 	%r251, %r249, %r250;
	ld.shared.u32 	%r252, [_ZZN3cub18CUB_300001_SM_10006detail6reduce28DeviceReduceSingleTileKernelINS2_10policy_hubIiyN4cuda3std3__44plusIiEEE10Policy1000EN6thrust24THRUST_300001_SM_1000_NS6detail15normal_iteratorINSD_10device_ptrIiEEEEPiyS9_iiNS7_10__identityEEEvT0_T1_T2_T3_T4_T6_E12temp_storage+24];
	add.s32 	%r253, %r251, %r252;
	ld.shared.u32 	%r254, [_ZZN3cub18CUB_300001_SM_10006detail6reduce28DeviceReduceSingleTileKernelINS2_10policy_hubIiyN4cuda3std3__44plusIiEEE10Policy1000EN6thrust24THRUST_300001_SM_1000_NS6detail15normal_iteratorINSD_10device_ptrIiEEEEPiyS9_iiNS7_10__identityEEEvT0_T1_T2_T3_T4_T6_E12temp_storage+28];
	add.s32 	%r255, %r253, %r254;
	ld.shared.u32 	%r256, [_ZZN3cub18CUB_300001_SM_10006detail6reduce28DeviceReduceSingleTileKernelINS2_10policy_hubIiyN4cuda3std3__44plusIiEEE10Policy1000EN6thrust24THRUST_300001_SM_1000_NS6detail15normal_iteratorINSD_10device_ptrIiEEEEPiyS9_iiNS7_10__identityEEEvT0_T1_T2_T3_T4_T6_E12temp_storage+32];
	add.s32 	%r257, %r255, %r256;
	ld.shared.u32 	%r258, [_ZZN3cub18CUB_300001_SM_10006detail6reduce28DeviceReduceSingleTileKernelINS2_10policy_hubIiyN4cuda3std3__44plusIiEEE10Policy1000EN6thrust24THRUST_300001_SM_1000_NS6detail15normal_iteratorINSD_10device_ptrIiEEEEPiyS9_iiNS7_10__identityEEEvT0_T1_T2_T3_T4_T6_E12temp_storage+36];
	add.s32 	%r470, %r257, %r258;
$L__BB10_49:
	mov.u32 	%r432, %tid.x;
	setp.ne.s32 	%p57, %r432, 0;
	@%p57 bra 	$L__BB10_51;
	add.s32 	%r433, %r470, %r81;
	st.global.u32 	[%rd1], %r433;
$L__BB10_51:
	ret;

}
	// .globl	_ZN3cub18CUB_300001_SM_10006detail6reduce18DeviceReduceKernelINS2_10policy_hubIiyN4cuda3std3__44plusIiEEE10Policy1000EN6thrust24THRUST_300001_SM_1000_NS6detail15normal_iteratorINSD_10device_ptrIiEEEEyS9_iNS7_10__identityEEEvT0_PT3_T1_NS0_13GridEvenShareISN_EET2_T4_
.visible .entry _ZN3cub18CUB_300001_SM_10006detail6reduce18DeviceReduceKernelINS2_10policy_hubIiyN4cuda3std3__44plusIiEEE10Policy1000EN6thrust24THRUST_300001_SM_1000_NS6detail15normal_iteratorINSD_10device_ptrIiEEEEyS9_iNS7_10__identityEEEvT0_PT3_T1_NS0_13GridEvenShareISN_EET2_T4_(
	.param .align 8 .b8 _ZN3cub18CUB_300001_SM_10006detail6reduce18DeviceReduceKernelINS2_10policy_hubIiyN4cuda3std3__44plusIiEEE10Policy1000EN6thrust24THRUST_300001_SM_1000_NS6detail15normal_iteratorINSD_10device_ptrIiEEEEyS9_iNS7_10__identityEEEvT0_PT3_T1_NS0_13GridEvenShareISN_EET2_T4__param_0[8],
	.param .u64 .ptr .align 1 _ZN3cub18CUB_300001_SM_10006detail6reduce18DeviceReduceKernelINS2_10policy_hubIiyN4cuda3std3__44plusIiEEE10Policy1000EN6thrust24THRUST_300001_SM_1000_NS6detail15normal_iteratorINSD_10device_ptrIiEEEEyS9_iNS7_10__identityEEEvT0_PT3_T1_NS0_13GridEvenShareISN_EET2_T4__param_1,
	.param .u64 _ZN3cub18CUB_300001_SM_10006detail6reduce18DeviceReduceKernelINS2_10policy_hubIiyN4cuda3std3__44plusIiEEE10Policy1000EN6thrust24THRUST_300001_SM_1000_NS6detail15normal_iteratorINSD_10device_ptrIiEEEEyS9_iNS7_10__identityEEEvT0_PT3_T1_NS0_13GridEvenShareISN_EET2_T4__param_2,
	.param .align 8 .b8 _ZN3cub18CUB_300001_SM_10006detail6reduce18DeviceReduceKernelINS2_10policy_hubIiyN4cuda3std3__44plusIiEEE10Policy1000EN6thrust24THRUST_300001_SM_1000_NS6detail15normal_iteratorINSD_10device_ptrIiEEEEyS9_iNS7_10__identityEEEvT0_PT3_T1_NS0_13GridEvenShareISN_EET2_T4__param_3[72],
	.param .align 1 .b8 _ZN3cub18CUB_300001_SM_10006detail6reduce18DeviceReduceKernelINS2_10policy_hubIiyN4cuda3std3__44plusIiEEE10Policy1000EN6thrust24THRUST_300001_SM_1000_NS6detail15normal_iteratorINSD_10device_ptrIiEEEEyS9_iNS7_10__identityEEEvT0_PT3_T1_NS0_13GridEvenShareISN_EET2_T4__param_4[1],
	.param .align 1 .b8 _ZN3cub18CUB_300001_SM_10006detail6reduce18DeviceReduceKernelINS2_10policy_hubIiyN4cuda3std3__44plusIiEEE10Policy1000EN6thrust24THRUST_300001_SM_1000_NS6detail15normal_iteratorINSD_10device_ptrIiEEEEyS9_iNS7_10__identityEEEvT0_PT3_T1_NS0_13GridEvenShareISN_EET2_T4__param_5[1]
)
.maxntid 256
{
	.reg .pred 	%p<57>;
	.reg .b16 	%rs<4>;
	.reg .b32 	%r<502>;
	.reg .b64 	%rd<78>;
	// demoted variable
	.shared .align 4 .b8 _ZZN3cub18CUB_300001_SM_10006detail6reduce18DeviceReduceKernelINS2_10policy_hubIiyN4cuda3std3__44plusIiEEE10Policy1000EN6thrust24THRUST_300001_SM_1000_NS6detail15normal_iteratorINSD_10device_ptrIiEEEEyS9_iNS7_10__identityEEEvT0_PT3_T1_NS0_13GridEvenShareISN_EET2_T4_E12temp_storage[44];
	ld.param.u64 	%rd1, [_ZN3cub18CUB_300001_SM_10006detail6reduce18DeviceReduceKernelINS2_10policy_hubIiyN4cuda3std3__44plusIiEEE10Policy1000EN6thrust24THRUST_300001_SM_1000_NS6detail15normal_iteratorINSD_10device_ptrIiEEEEyS9_iNS7_10__identityEEEvT0_PT3_T1_NS0_13GridEvenShareISN_EET2_T4__param_3+32];
	ld.param.u32 	%r1, [_ZN3cub18CUB_300001_SM_10006detail6reduce18DeviceReduceKernelINS2_10policy_hubIiyN4cuda3std3__44plusIiEEE10Policy1000EN6thrust24THRUST_300001_SM_1000_NS6detail15normal_iteratorINSD_10device_ptrIiEEEEyS9_iNS7_10__identityEEEvT0_PT3_T1_NS0_13GridEvenShareISN_EET2_T4__param_3+40];
	ld.param.u64 	%rd25, [_ZN3cub18CUB_300001_SM_10006detail6reduce18DeviceReduceKernelINS2_10policy_hubIiyN4cuda3std3__44plusIiEEE10Policy1000EN6thrust24THRUST_300001_SM_1000_NS6detail15normal_iteratorINSD_10device_ptrIiEEEEyS9_iNS7_10__identityEEEvT0_PT3_T1_NS0_13GridEvenShareISN_EET2_T4__param_0];
	cvta.to.global.u64 	%rd2, %rd25;
	mov.u32 	%r2, %ctaid.x;
	shl.b32 	%r88, %r1, 12;
	cvt.s64.s32 	%rd3, %r88;
	shl.b32 	%r89, %r2, 12;
	cvt.u64.u32 	%rd4, %r89;
	sub.s64 	%rd5, %rd1, %rd4;
	setp.gt.u64 	%p1, %rd5, 4095;
	@%p1 bra 	$L__BB11_25;
	cvt.u32.u64 	%r287, %rd4;
	cvt.u32.u64 	%r3, %rd1;
	sub.s32 	%r4, %r3, %r287;
	mov.u32 	%r5, %tid.x;
	setp.ge.s32 	%p23, %r5, %r4;
	mov.b32 	%r482, 0;
	mov.u32 	%r471, %r5;
	@%p23 bra 	$L__BB11_3;
	add.s32 	%r289, %r287, %r5;
	mul.wide.u32 	%rd51, %r289, 4;
	add.s64 	%rd52, %rd2, %rd51;
	ld.global.u32 	%r482, [%rd52];
	add.s32 	%r471, %r5, 256;
$L__BB11_3:
	setp.ge.s32 	%p24, %r471, %r4;
	@%p24 bra 	$L__BB11_16;
	not.b32 	%r292, %r471;
	add.s32 	%r293, %r292, %r3;
	sub.s32 	%r294, %r293, %r287;
	shr.u32 	%r295, %r294, 8;
	add.s32 	%r10, %r295, 1;
	and.b32  	%r11, %r10, 15;
	setp.lt.u32 	%p25, %r294, 3840;
	@%p25 bra 	$L__BB11_7;
	and.b32  	%r296, %r10, 33554416;
	neg.s32 	%r467, %r296;
	mul.wide.u32 	%rd53, %r2, 16384;
	mul.wide.u32 	%rd54, %r471, 4;
	or.b64  	%rd55, %rd53, %rd54;
	add.s64 	%rd56, %rd55, %rd2;
	add.s64 	%rd72, %rd56, 8192;
$L__BB11_6:
	.pragma "nounroll";
	ld.global.u32 	%r297, [%rd72+-8192];
	add.s32 	%r298, %r297, %r482;
	ld.global.u32 	%r299, [%rd72+-7168];
	add.s32 	%r300, %r299, %r298;
	ld.global.u32 	%r301, [%rd72+-6144];
	add.s32 	%r302, %r301, %r300;
	ld.global.u32 	%r303, [%rd72+-5120];
	add.s32 	%r304, %r303, %r302;
	ld.global.u32 	%r305, [%rd72+-4096];
	add.s32 	%r306, %r305, %r304;
	ld.global.u32 	%r307, [%rd72+-3072];
	add.s32 	%r308, %r307, %r306;
	ld.global.u32 	%r309, [%rd72+-2048];
	add.s32 	%r310, %r309, %r308;
	ld.global.u32 	%r311, [%rd72+-1024];
	add.s32 	%r312, %r311, %r310;
	ld.global.u32 	%r313, [%rd72];
	add.s32 	%r314, %r313, %r312;
	ld.global.u32 	%r315, [%rd72+1024];
	add.s32 	%r316, %r315, %r314;
	ld.global.u32 	%r317, [%rd72+2048];
	add.s32 	%r318, %r317, %r316;
	ld.global.u32 	%r319, [%rd72+3072];
	add.s32 	%r320, %r319, %r318;
	ld.global.u32 	%r321, [%rd72+4096];
	add.s32 	%r322, %r321, %r320;
	ld.global.u32 	%r323, [%rd72+5120];
	add.s32 	%r324, %r323, %r322;
	ld.global.u32 	%r325, [%rd72+6144];
	add.s32 	%r326, %r325, %r324;
	ld.global.u32 	%r327, [%rd72+7168];
	add.s32 	%r482, %r327, %r326;
	add.s32 	%r471, %r471, 4096;
	add.s32 	%r467, %r467, 16;
	add.s64 	%rd72, %rd72, 16384;
	setp.ne.s32 	%p26, %r467, 0;
	@%p26 bra 	$L__BB11_6;
$L__BB11_7:
	setp.eq.s32 	%p27, %r11, 0;
	@%p27 bra 	$L__BB11_16;
	and.b32  	%r22, %r10, 7;
	setp.lt.u32 	%p28, %r11, 8;
	@%p28 bra 	$L__BB11_10;
	cvt.s64.s32 	%rd57, %r471;
	add.s64 	%rd58, %rd57, %rd4;
	shl.b64 	%rd59, %rd58, 2;
	add.s64 	%rd60, %rd2, %rd59;
	ld.global.u32 	%r329, [%rd60];
	add.s32 	%r330, %r329, %r482;
	ld.global.u32 	%r331, [%rd60+1024];
	add.s32 	%r332, %r331, %r330;
	ld.global.u32 	%r333, [%rd60+2048];
	add.s32 	%r334, %r333, %r332;
	ld.global.u32 	%r335, [%rd60+3072];
	add.s32 	%r336, %r335, %r334;
	ld.global.u32 	%r337, [%rd60+4096];
	add.s32 	%r338, %r337, %r336;
	ld.global.u32 	%r339, [%rd60+5120];
	add.s32 	%r340, %r339, %r338;
	ld.global.u32 	%r341, [%rd60+6144];
	add.s32 	%r342, %r341, %r340;
	ld.global.u32 	%r343, [%rd60+7168];
	add.s32 	%r482, %r343, %r342;
	add.s32 	%r471, %r471, 2048;
$L__BB11_10:
	setp.eq.s32 	%p29, %r22, 0;
	@%p29 bra 	$L__BB11_16;
	and.b32  	%r28, %r10, 3;
	setp.lt.u32 	%p30, %r22, 4;
	@%p30 bra 	$L__BB11_13;
	cvt.s64.s32 	%rd61, %r471;
	add.s64 	%rd62, %rd61, %rd4;
	shl.b64 	%rd63, %rd62, 2;
	add.s64 	%rd64, %rd2, %rd63;
	ld.global.u32 	%r345, [%rd64];
	add.s32 	%r346, %r345, %r482;
	ld.global.u32 	%r347, [%rd64+1024];
	add.s32 	%r348, %r347, %r346;
	ld.global.u32 	%r349, [%rd64+2048];
	add.s32 	%r350, %r349, %r348;
	ld.global.u32 	%r351, [%rd64+3072];
	add.s32 	%r482, %r351, %r350;
	add.s32 	%r471, %r471, 1024;
$L__BB11_13:
	setp.eq.s32 	%p31, %r28, 0;
	@%p31 bra 	$L__BB11_16;
	mul.wide.u32 	%rd65, %r2, 16384;
	add.s64 	%rd9, %rd2, %rd65;
	neg.s32 	%r479, %r28;
$L__BB11_15:
	.pragma "nounroll";
	mul.wide.s32 	%rd66, %r471, 4;
	add.s64 	%rd67, %rd9, %rd66;
	ld.global.u32 	%r352, [%rd67];
	add.s32 	%r482, %r352, %r482;
	add.s32 	%r471, %r471, 256;
	add.s32 	%r479, %r479, 1;
	setp.ne.s32 	%p32, %r479, 0;
	@%p32 bra 	$L__BB11_15;
$L__BB11_16:
	setp.lt.s32 	%p33, %r4, 256;
	@%p33 bra 	$L__BB11_21;
	// begin inline asm
	mov.u32 %r416, %laneid;
	// end inline asm
	mov.b32 	%r419, 1;
	mov.b32 	%r440, 31;
	mov.b32 	%r441, -1;
	// begin inline asm
	shfl.sync.down.b32 %r417, %r482, %r419, %r440, %r441;
	// end inline asm
	setp.gt.s32 	%p49, %r416, 30;
	selp.b32 	%r442, 0, %r417, %p49;
	add.s32 	%r423, %r442, %r482;
	mov.b32 	%r424, 2;
	// begin inline asm
	shfl.sync.down.b32 %r422, %r423, %r424, %r440, %r441;
	// end inline asm
	setp.gt.s32 	%p50, %r416, 29;
	selp.b32 	%r443, 0, %r422, %p50;
	add.s32 	%r428, %r423, %r443;
	mov.b32 	%r429, 4;
	// begin inline asm
	shfl.sync.down.b32 %r427, %r428, %r429, %r440, %r441;
	// end inline asm
	setp.gt.s32 	%p51, %r416, 27;
	selp.b32 	%r444, 0, %r427, %p51;
	add.s32 	%r433, %r428, %r444;
	mov.b32 	%r434, 8;
	// begin inline asm
	shfl.sync.down.b32 %r432, %r433, %r434, %r440, %r441;
	// end inline asm
	setp.gt.s32 	%p52, %r416, 23;
	selp.b32 	%r445, 0, %r432, %p52;
	add.s32 	%r438, %r433, %r445;
	mov.b32 	%r439, 16;
	// begin inline asm
	shfl.sync.down.b32 %r437, %r438, %r439, %r440, %r441;
	// end inline asm
	setp.gt.s32 	%p53, %r416, 15;
	selp.b32 	%r446, 0, %r437, %p53;
	add.s32 	%r501, %r438, %r446;
	setp.ne.s32 	%p54, %r416, 0;
	@%p54 bra 	$L__BB11_19;
	shr.u32 	%r447, %r5, 3;
	and.b32  	%r448, %r447, 124;
	mov.u32 	%r449, _ZZN3cub18CUB_300001_SM_10006detail6reduce18DeviceReduceKernelINS2_10policy_hubIiyN4cuda3std3__44plusIiEEE10Policy1000EN6thrust24THRUST_300001_SM_1000_NS6detail15normal_iteratorINSD_10device_ptrIiEEEEyS9_iNS7_10__identityEEEvT0_PT3_T1_NS0_13GridEvenShareISN_EET2_T4_E12temp_storage;
	add.s32 	%r450, %r449, %r448;
	st.shared.u32 	[%r450+8], %r501;
$L__BB11_19:
	bar.sync 	0;
	setp.ne.s32 	%p55, %r5, 0;
	@%p55 bra 	$L__BB11_46;
	ld.shared.u32 	%r451, [_ZZN3cub18CUB_300001_SM_10006detail6reduce18DeviceReduceKernelINS2_10policy_hubIiyN4cuda3std3__44plusIiEEE10Policy1000EN6thrust24THRUST_300001_SM_1000_NS6detail15normal_iteratorINSD_10device_ptrIiEEEEyS9_iNS7_10__identityEEEvT0_PT3_T1_NS0_13GridEvenShareISN_EET2_T4_E12temp_storage+12];
	add.s32 	%r452, %r451, %r501;
	ld.shared.u32 	%r453, [_ZZN3cub18CUB_300001_SM_10006detail6reduce18DeviceReduceKernelINS2_10policy_hubIiyN4cuda3std3__44plusIiEEE10Policy1000EN6thrust24THRUST_300001_SM_1000_NS6detail15normal_iteratorINSD_10device_ptrIiEEEEyS9_iNS7_10__identityEEEvT0_PT3_T1_NS0_13GridEvenShareISN_EET2_T4_E12temp_storage+16];
	add.s32 	%r454, %r452, %r453;
	ld.shared.u32 	%r455, [_ZZN3cub18CUB_300001_SM_10006detail6reduce18DeviceReduceKernelINS2_10policy_hubIiyN4cuda3std3__44plusIiEEE10Policy1000EN6thrust24THRUST_300001_SM_1000_NS6detail15normal_iteratorINSD_10device_ptrIiEEEEyS9_iNS7_10__identityEEEvT0_PT3_T1_NS0_13GridEvenShareISN_EET2_T4_E12temp_storage+20];
	add.s32 	%r456, %r454, %r455;
	ld.shared.u32 	%r457, [_ZZN3cub18CUB_300001_SM_10006detail6reduce18DeviceReduceKernelINS2_10policy_hubIiyN4cuda3std3__44plusIiEEE10Policy1000EN6thrust24THRUST_300001_SM_1000_NS6detail15normal_iteratorINSD_10device_ptrIiEEEEyS9_iNS7_10__identityEEEvT0_PT3_T1_NS0_13GridEvenShareISN_EET2_T4_E12temp_storage+24];
	add.s32 	%r458, %r456, %r457;
	ld.shared.u32 	%r459, [_ZZN3cub18CUB_300001_SM_10006detail6reduce18DeviceReduceKernelINS2_10policy_hubIiyN4cuda3std3__44plusIiEEE10Policy1000EN6thrust24THRUST_300001_SM_1000_NS6detail15normal_iteratorINSD_10device_ptrIiEEEEyS9_iNS7_10__identityEEEvT0_PT3_T1_NS0_13GridEvenShareISN_EET2_T4_E12temp_storage+28];
	add.s32 	%r460, %r458, %r459;
	ld.shared.u32 	%r461, [_ZZN3cub18CUB_300001_SM_10006detail6reduce18DeviceReduceKernelINS2_10policy_hubIiyN4cuda3std3__44plusIiEEE10Policy1000EN6thrust24THRUST_300001_SM_1000_NS6detail15normal_iteratorINSD_10device_ptrIiEEEEyS9_iNS7_10__identityEEEvT0_PT3_T1_NS0_13GridEvenShareISN_EET2_T4_E12temp_storage+32];
	add.s32 	%r462, %r460, %r461;
	ld.shared.u32 	%r463, [_ZZN3cub18CUB_300001_SM_10006detail6reduce18DeviceReduceKernelINS2_10policy_hubIiyN4cuda3std3__44plusIiEEE10Policy1000EN6thrust24THRUST_300001_SM_1000_NS6detail15normal_iteratorINSD_10device_ptrIiEEEEyS9_iNS7_10__identityEEEvT0_PT3_T1_NS0_13GridEvenShareISN_EET2_T4_E12temp_storage+36];
	add.s32 	%r501, %r462, %r463;
	bra.uni 	$L__BB11_46;
$L__BB11_21:
	// begin inline asm
	mov.u32 %r353, %laneid;
	// end inline asm
	and.b32  	%r379, %r5, 992;
	add.s32 	%r380, %r379, 32;
	setp.gt.s32 	%p34, %r380, %r4;
	not.b32 	%r381, %r379;
	add.s32 	%r382, %r4, %r381;
	selp.b32 	%r377, %r382, 31, %p34;
	mov.b32 	%r356, 1;
	mov.b32 	%r378, -1;
	// begin inline asm
	shfl.sync.down.b32 %r354, %r482, %r356, %r377, %r378;
	// end inline asm
	setp.lt.s32 	%p35, %r353, %r377;
	selp.b32 	%r383, %r354, 0, %p35;
	add.s32 	%r360, %r383, %r482;
	mov.b32 	%r361, 2;
	// begin inline asm
	shfl.sync.down.b32 %r359, %r360, %r361, %r377, %r378;
	// end inline asm
	add.s32 	%r384, %r353, 2;
	setp.gt.s32 	%p36, %r384, %r377;
	selp.b32 	%r385, 0, %r359, %p36;
	add.s32 	%r365, %r360, %r385;
	mov.b32 	%r366, 4;
	// begin inline asm
	shfl.sync.down.b32 %r364, %r365, %r366, %r377, %r378;
	// end inline asm
	add.s32 	%r386, %r353, 4;
	setp.gt.s32 	%p37, %r386, %r377;
	selp.b32 	%r387, 0, %r364, %p37;
	add.s32 	%r370, %r365, %r387;
	mov.b32 	%r371, 8;
	// begin inline asm
	shfl.sync.down.b32 %r369, %r370, %r371, %r377, %r378;
	// end inline asm
	add.s32 	%r388, %r353, 8;
	setp.gt.s32 	%p38, %r388, %r377;
	selp.b32 	%r389, 0, %r369, %p38;
	add.s32 	%r375, %r370, %r389;
	mov.b32 	%r376, 16;
	// begin inline asm
	shfl.sync.down.b32 %r374, %r375, %r376, %r377, %r378;
	// end inline asm
	add.s32 	%r390, %r353, 16;
	setp.gt.s32 	%p39, %r390, %r377;
	selp.b32 	%r391, 0, %r374, %p39;
	add.s32 	%r501, %r375, %r391;
	setp.ne.s32 	%p40, %r353, 0;
	@%p40 bra 	$L__BB11_23;
	shr.u32 	%r392, %r5, 3;
	and.b32  	%r393, %r392, 124;
	mov.u32 	%r394, _ZZN3cub18CUB_300001_SM_10006detail6reduce18DeviceReduceKernelINS2_10policy_hubIiyN4cuda3std3__44plusIiEEE10Policy1000EN6thrust24THRUST_300001_SM_1000_NS6detail15normal_iteratorINSD_10device_ptrIiEEEEyS9_iNS7_10__identityEEEvT0_PT3_T1_NS0_13GridEvenShareISN_EET2_T4_E12temp_storage;
	add.s32 	%r395, %r394, %r393;
	st.shared.u32 	[%r395+8], %r501;
$L__BB11_23:
	bar.sync 	0;
	setp.ne.s32 	%p41, %r5, 0;
	@%p41 bra 	$L__BB11_46;
	setp.gt.s32 	%p42, %r4, 32;
	ld.shared.u32 	%r396, [_ZZN3cub18CUB_300001_SM_10006detail6reduce18DeviceReduceKernelINS2_10policy_hubIiyN4cuda3std3__44plusIiEEE10Policy1000EN6thrust24THRUST_300001_SM_1000_NS6detail15normal_iteratorINSD_10device_ptrIiEEEEyS9_iNS7_10__identityEEEvT0_PT3_T1_NS0_13GridEvenShareISN_EET2_T4_E12temp_storage+12];
	selp.b32 	%r397, %r396, 0, %p42;
	add.s32 	%r398, %r397, %r501;
	setp.gt.s32 	%p43, %r4, 64;
	ld.shared.u32 	%r399, [_ZZN3cub18CUB_300001_SM_10006detail6reduce18DeviceReduceKernelINS2_10policy_hubIiyN4cuda3std3__44plusIiEEE10Policy1000EN6thrust24THRUST_300001_SM_1000_NS6detail15normal_iteratorINSD_10device_ptrIiEEEEyS9_iNS7_10__identityEEEvT0_PT3_T1_NS0_13GridEvenShareISN_EET2_T4_E12temp_storage+16];
	selp.b32 	%r400, %r399, 0, %p43;
	add.s32 	%r401, %r398, %r400;
	setp.gt.s32 	%p44, %r4, 96;
	ld.shared.u32 	%r402, [_ZZN3cub18CUB_300001_SM_10006detail6reduce18DeviceReduceKernelINS2_10policy_hubIiyN4cuda3std3__44plusIiEEE10Policy1000EN6thrust24THRUST_300001_SM_1000_NS6detail15normal_iteratorINSD_10device_ptrIiEEEEyS9_iNS7_10__identityEEEvT0_PT3_T1_NS0_13GridEvenShareISN_EET2_T4_E12temp_storage+20];
	selp.b32 	%r403, %r402, 0, %p44;
	add.s32 	%r404, %r401, %r403;
	setp.gt.s32 	%p45, %r4, 128;
	ld.shared.u32 	%r405, [_ZZN3cub18CUB_300001_SM_10006detail6reduce18DeviceReduceKernelINS2_10policy_hubIiyN4cuda3std3__44plusIiEEE10Policy1000EN6thrust24THRUST_300001_SM_1000_NS6detail15normal_iteratorINSD_10device_ptrIiEEEEyS9_iNS7_10__identityEEEvT0_PT3_T1_NS0_13GridEvenShareISN_EET2_T4_E12temp_storage+24];
	selp.b32 	%r406, %r405, 0, %p45;
	add.s32 	%r407, %r404, %r406;
	setp.gt.s32 	%p46, %r4, 160;
	ld.shared.u32 	%r408, [_ZZN3cub18CUB_300001_SM_10006detail6reduce18DeviceReduceKernelINS2_10policy_hubIiyN4cuda3std3__44plusIiEEE10Policy1000EN6thrust24THRUST_300001_SM_1000_NS6detail15normal_iteratorINSD_10device_ptrIiEEEEyS9_iNS7_10__identityEEEvT0_PT3_T1_NS0_13GridEvenShareISN_EET2_T4_E12temp_storage+28];
	selp.b32 	%r409, %r408, 0, %p46;
	add.s32 	%r410, %r407, %r409;
	setp.gt.s32 	%p47, %r4, 192;
	ld.shared.u32 	%r411, [_ZZN3cub18CUB_300001_SM_10006detail6reduce18DeviceReduceKernelINS2_10policy_hubIiyN4cuda3std3__44plusIiEEE10Policy1000EN6thrust24THRUST_300001_SM_1000_NS6detail15normal_iteratorINSD_10device_ptrIiEEEEyS9_iNS7_10__identityEEEvT0_PT3_T1_NS0_13GridEvenShareISN_EET2_T4_E12temp_storage+32];
	selp.b32 	%r412, %r411, 0, %p47;
	add.s32 	%r413, %r410, %r412;
	setp.gt.s32 	%p48, %r4, 224;
	ld.shared.u32 	%r414, [_ZZN3cub18CUB_300001_SM_10006detail6reduce18DeviceReduceKernelINS2_10policy_hubIiyN4cuda3std3__44plusIiEEE10Policy1000EN6thrust24THRUST_300001_SM_1000_NS6detail15normal_iteratorINSD_10device_ptrIiEEEEyS9_iNS7_10__identityEEEvT0_PT3_T1_NS0_13GridEvenShareISN_EET2_T4_E12temp_storage+36];
	selp.b32 	%r415, %r414, 0, %p48;
	add.s32 	%r501, %r413, %r415;
	bra.uni 	$L__BB11_46;
$L__BB11_25:
	cvt.u32.u64 	%r90, %rd4;
	mov.u32 	%r46, %tid.x;
	add.s32 	%r91, %r46, %r90;
	mul.wide.u32 	%rd26, %r91, 4;
	add.s64 	%rd27, %rd2, %rd26;
	ld.global.u32 	%r92, [%rd27];
	ld.global.u32 	%r93, [%rd27+1024];
	ld.global.u32 	%r94, [%rd27+2048];
	ld.global.u32 	%r95, [%rd27+3072];
	ld.global.u32 	%r96, [%rd27+4096];
	ld.global.u32 	%r97, [%rd27+5120];
	ld.global.u32 	%r98, [%rd27+6144];
	ld.global.u32 	%r99, [%rd27+7168];
	ld.global.u32 	%r100, [%rd27+8192];
	ld.global.u32 	%r101, [%rd27+9216];
	ld.global.u32 	%r102, [%rd27+10240];
	ld.global.u32 	%r103, [%rd27+11264];
	ld.global.u32 	%r104, [%rd27+12288];
	ld.global.u32 	%r105, [%rd27+13312];
	ld.global.u32 	%r106, [%rd27+14336];
	ld.global.u32 	%r107, [%rd27+15360];
	add.s32 	%r108, %r93, %r92;
	add.s32 	%r109, %r94, %r108;
	add.s32 	%r110, %r95, %r109;
	add.s32 	%r111, %r96, %r110;
	add.s32 	%r112, %r97, %r111;
	add.s32 	%r113, %r98, %r112;
	add.s32 	%r114, %r99, %r113;
	add.s32 	%r115, %r100, %r114;
	add.s32 	%r116, %r101, %r115;
	add.s32 	%r117, %r102, %r116;
	add.s32 	%r118, %r103, %r117;
	add.s32 	%r119, %r104, %r118;
	add.s32 	%r120, %r105, %r119;
	add.s32 	%r121, %r106, %r120;
	add.s32 	%r500, %r107, %r121;
	setp.lt.u64 	%p2, %rd5, %rd3;
	@%p2 bra 	$L__BB11_42;
	cvt.u32.u64 	%r123, %rd3;
	cvt.u64.u32 	%rd28, %r46;
	add.s64 	%rd74, %rd4, %rd3;
	cvt.u32.u64 	%r48, %rd1;
	not.b32 	%r125, %r46;
	add.s32 	%r126, %r125, %r48;
	sub.s32 	%r127, %r126, %r123;
	sub.s32 	%r483, %r127, %r90;
	add.s64 	%rd29, %rd74, %rd28;
	shl.b64 	%rd30, %rd29, 2;
	add.s64 	%rd31, %rd30, %rd2;
	add.s64 	%rd73, %rd31, 8192;
	mov.b32 	%r484, 0;
	shl.b32 	%r128, %r1, 12;
	mov.u64 	%rd75, %rd4;
$L__BB11_27:
	cvt.s64.s32 	%rd15, %r128;
	add.s64 	%rd75, %rd75, %rd15;
	add.s64 	%rd32, %rd1, -4096;
	setp.gt.u64 	%p3, %rd75, %rd32;
	@%p3 bra 	$L__BB11_29;
	shl.b32 	%r129, %r1, 12;
	cvt.s64.s32 	%rd33, %r129;
	cvt.u64.u32 	%rd34, %r46;
	add.s64 	%rd35, %rd75, %rd34;
	shl.b64 	%rd36, %rd35, 2;
	add.s64 	%rd37, %rd2, %rd36;
	ld.global.u32 	%r130, [%rd37];
	ld.global.u32 	%r131, [%rd37+1024];
	ld.global.u32 	%r132, [%rd37+2048];
	ld.global.u32 	%r133, [%rd37+3072];
	ld.global.u32 	%r134, [%rd37+4096];
	ld.global.u32 	%r135, [%rd37+5120];
	ld.global.u32 	%r136, [%rd37+6144];
	ld.global.u32 	%r137, [%rd37+7168];
	ld.global.u32 	%r138, [%rd37+8192];
	ld.global.u32 	%r139, [%rd37+9216];
	ld.global.u32 	%r140, [%rd37+10240];
	ld.global.u32 	%r141, [%rd37+11264];
	ld.global.u32 	%r142, [%rd37+12288];
	ld.global.u32 	%r143, [%rd37+13312];
	ld.global.u32 	%r144, [%rd37+14336];
	ld.global.u32 	%r145, [%rd37+15360];
	add.s32 	%r146, %r130, %r500;
	add.s32 	%r147, %r131, %r146;
	add.s32 	%r148, %r132, %r147;
	add.s32 	%r149, %r133, %r148;
	add.s32 	%r150, %r134, %r149;
	add.s32 	%r151, %r135, %r150;
	add.s32 	%r152, %r136, %r151;
	add.s32 	%r153, %r137, %r152;
	add.s32 	%r154, %r138, %r153;
	add.s32 	%r155, %r139, %r154;
	add.s32 	%r156, %r140, %r155;
	add.s32 	%r157, %r141, %r156;
	add.s32 	%r158, %r142, %r157;
	add.s32 	%r159, %r143, %r158;
	add.s32 	%r160, %r144, %r159;
	add.s32 	%r500, %r145, %r160;
	sub.s64 	%rd38, %rd1, %rd75;
	setp.lt.u64 	%p4, %rd38, %rd33;
	add.s32 	%r484, %r484, 1;
	add.s64 	%rd74, %rd74, %rd33;
	sub.s32 	%r483, %r483, %r129;
	mul.wide.s32 	%rd39, %r129, 4;
	add.s64 	%rd73, %rd73, %rd39;
	@%p4 bra 	$L__BB11_42;
	bra.uni 	$L__BB11_27;
$L__BB11_29:
	setp.le.u64 	%p5, %rd1, %rd75;
	cvt.u32.u64 	%r161, %rd75;
	cvt.u32.u64 	%r162, %rd1;
	sub.s32 	%r163, %r162, %r161;
	setp.ge.s32 	%p6, %r46, %r163;
	or.pred  	%p7, %p5, %p6;
	@%p7 bra 	$L__BB11_42;
	cvt.u32.u64 	%r166, %rd15;
	cvt.u32.u64 	%r167, %rd4;
	not.b32 	%r168, %r46;
	add.s32 	%r169, %r168, %r48;
	add.s32 	%r170, %r166, %r167;
	sub.s32 	%r171, %r169, %r170;
	mul.lo.s32 	%r172, %r1, %r484;
	shl.b32 	%r173, %r172, 12;
	sub.s32 	%r174, %r171, %r173;
	shr.u32 	%r175, %r174, 8;
	add.s32 	%r56, %r175, 1;
	and.b32  	%r57, %r56, 15;
	setp.lt.u32 	%p8, %r174, 3840;
	mov.u32 	%r490, %r46;
	@%p8 bra 	$L__BB11_33;
	shr.u32 	%r176, %r483, 8;
	add.s32 	%r177, %r176, 1;
	and.b32  	%r178, %r177, 33554416;
	neg.s32 	%r486, %r178;
	mov.u32 	%r490, %r46;
$L__BB11_32:
	.pragma "nounroll";
	ld.global.u32 	%r179, [%rd73+-8192];
	add.s32 	%r180, %r179, %r500;
	ld.global.u32 	%r181, [%rd73+-7168];
	add.s32 	%r182, %r181, %r180;
	ld.global.u32 	%r183, [%rd73+-6144];
	add.s32 	%r184, %r183, %r182;
	ld.global.u32 	%r185, [%rd73+-5120];
	add.s32 	%r186, %r185, %r184;
	ld.global.u32 	%r187, [%rd73+-4096];
	add.s32 	%r188, %r187, %r186;
	ld.global.u32 	%r189, [%rd73+-3072];
	add.s32 	%r190, %r189, %r188;
	ld.global.u32 	%r191, [%rd73+-2048];
	add.s32 	%r192, %r191, %r190;
	ld.global.u32 	%r193, [%rd73+-1024];
	add.s32 	%r194, %r193, %r192;
	ld.global.u32 	%r195, [%rd73];
	add.s32 	%r196, %r195, %r194;
	ld.global.u32 	%r197, [%rd73+1024];
	add.s32 	%r198, %r197, %r196;
	ld.global.u32 	%r199, [%rd73+2048];
	add.s32 	%r200, %r199, %r198;
	ld.global.u32 	%r201, [%rd73+3072];
	add.s32 	%r202, %r201, %r200;
	ld.global.u32 	%r203, [%rd73+4096];
	add.s32 	%r204, %r203, %r202;
	ld.global.u32 	%r205, [%rd73+5120];
	add.s32 	%r206, %r205, %r204;
	ld.global.u32 	%r207, [%rd73+6144];
	add.s32 	%r208, %r207, %r206;
	ld.global.u32 	%r209, [%rd73+7168];
	add.s32 	%r500, %r209, %r208;
	add.s32 	%r490, %r490, 4096;
	add.s32 	%r486, %r486, 16;
	add.s64 	%rd73, %rd73, 16384;
	setp.ne.s32 	%p9, %r486, 0;
	@%p9 bra 	$L__BB11_32;
$L__BB11_33:
	setp.eq.s32 	%p10, %r57, 0;
	@%p10 bra 	$L__BB11_42;
	and.b32  	%r68, %r56, 7;
	setp.lt.u32 	%p11, %r57, 8;
	@%p11 bra 	$L__BB11_36;
	cvt.u64.u32 	%rd40, %r490;
	add.s64 	%rd41, %rd75, %rd40;
	shl.b64 	%rd42, %rd41, 2;
	add.s64 	%rd43, %rd2, %rd42;
	ld.global.u32 	%r211, [%rd43];
	add.s32 	%r212, %r211, %r500;
	ld.global.u32 	%r213, [%rd43+1024];
	add.s32 	%r214, %r213, %r212;
	ld.global.u32 	%r215, [%rd43+2048];
	add.s32 	%r216, %r215, %r214;
	ld.global.u32 	%r217, [%rd43+3072];
	add.s32 	%r218, %r217, %r216;
	ld.global.u32 	%r219, [%rd43+4096];
	add.s32 	%r220, %r219, %r218;
	ld.global.u32 	%r221, [%rd43+5120];
	add.s32 	%r222, %r221, %r220;
	ld.global.u32 	%r223, [%rd43+6144];
	add.s32 	%r224, %r223, %r222;
	ld.global.u32 	%r225, [%rd43+7168];
	add.s32 	%r500, %r225, %r224;
	add.s32 	%r490, %r490, 2048;
$L__BB11_36:
	setp.eq.s32 	%p12, %r68, 0;
	@%p12 bra 	$L__BB11_42;
	setp.lt.u32 	%p13, %r68, 4;
	@%p13 bra 	$L__BB11_39;
	cvt.u64.u32 	%rd44, %r490;
	add.s64 	%rd45, %rd75, %rd44;
	shl.b64 	%rd46, %rd45, 2;
	add.s64 	%rd47, %rd2, %rd46;
	ld.global.u32 	%r227, [%rd47];
	add.s32 	%r228, %r227, %r500;
	ld.global.u32 	%r229, [%rd47+1024];
	add.s32 	%r230, %r229, %r228;
	ld.global.u32 	%r231, [%rd47+2048];
	add.s32 	%r232, %r231, %r230;
	ld.global.u32 	%r233, [%rd47+3072];
	add.s32 	%r500, %r233, %r232;
	add.s32 	%r490, %r490, 1024;
$L__BB11_39:
	and.b32  	%r234, %r56, 3;
	setp.eq.s32 	%p14, %r234, 0;
	@%p14 bra 	$L__BB11_42;
	cvt.u64.u32 	%rd48, %r490;
	add.s64 	%rd49, %rd48, %rd74;
	shl.b64 	%rd50, %rd49, 2;
	add.s64 	%rd77, %rd2, %rd50;
	cvt.u16.u32 	%rs1, %r483;
	shr.u16 	%rs2, %rs1, 8;
	add.s16 	%rs3, %rs2, 1;
	cvt.u32.u16 	%r235, %rs3;
	and.b32  	%r236, %r235, 3;
	neg.s32 	%r498, %r236;
$L__BB11_41:
	.pragma "nounroll";
	ld.global.u32 	%r237, [%rd77];
	add.s32 	%r500, %r237, %r500;
	add.s64 	%rd77, %rd77, 1024;
	add.s32 	%r498, %r498, 1;
	setp.ne.s32 	%p15, %r498, 0;
	@%p15 bra 	$L__BB11_41;
$L__BB11_42:
	// begin inline asm
	mov.u32 %r238, %laneid;
	// end inline asm
	mov.b32 	%r241, 1;
	mov.b32 	%r262, 31;
	mov.b32 	%r263, -1;
	// begin inline asm
	shfl.sync.down.b32 %r239, %r500, %r241, %r262, %r263;
	// end inline asm
	setp.gt.s32 	%p16, %r238, 30;
	selp.b32 	%r264, 0, %r239, %p16;
	add.s32 	%r245, %r264, %r500;
	mov.b32 	%r246, 2;
	// begin inline asm
	shfl.sync.down.b32 %r244, %r245, %r246, %r262, %r263;
	// end inline asm
	setp.gt.s32 	%p17, %r238, 29;
	selp.b32 	%r265, 0, %r244, %p17;
	add.s32 	%r250, %r245, %r265;
	mov.b32 	%r251, 4;
	// begin inline asm
	shfl.sync.down.b32 %r249, %r250, %r251, %r262, %r263;
	// end inline asm
	setp.gt.s32 	%p18, %r238, 27;
	selp.b32 	%r266, 0, %r249, %p18;
	add.s32 	%r255, %r250, %r266;
	mov.b32 	%r256, 8;
	// begin inline asm
	shfl.sync.down.b32 %r254, %r255, %r256, %r262, %r263;
	// end inline asm
	setp.gt.s32 	%p19, %r238, 23;
	selp.b32 	%r267, 0, %r254, %p19;
	add.s32 	%r260, %r255, %r267;
	mov.b32 	%r261, 16;
	// begin inline asm
	shfl.sync.down.b32 %r259, %r260, %r261, %r262, %r263;
	// end inline asm
	setp.gt.s32 	%p20, %r238, 15;
	selp.b32 	%r268, 0, %r259, %p20;
	add.s32 	%r501, %r260, %r268;
	setp.ne.s32 	%p21, %r238, 0;
	@%p21 bra 	$L__BB11_44;
	shr.u32 	%r269, %r46, 3;
	and.b32  	%r270, %r269, 124;
	mov.u32 	%r271, _ZZN3cub18CUB_300001_SM_10006detail6reduce18DeviceReduceKernelINS2_10policy_hubIiyN4cuda3std3__44plusIiEEE10Policy1000EN6thrust24THRUST_300001_SM_1000_NS6detail15normal_iteratorINSD_10device_ptrIiEEEEyS9_iNS7_10__identityEEEvT0_PT3_T1_NS0_13GridEvenShareISN_EET2_T4_E12temp_storage;
	add.s32 	%r272, %r271, %r270;
	st.shared.u32 	[%r272+8], %r501;
$L__BB11_44:
	bar.sync 	0;
	setp.ne.s32 	%p22, %r46, 0;
	@%p22 bra 	$L__BB11_46;
	ld.shared.u32 	%r273, [_ZZN3cub18CUB_300001_SM_10006detail6reduce18DeviceReduceKernelINS2_10policy_hubIiyN4cuda3std3__44plusIiEEE10Policy1000EN6thrust24THRUST_300001_SM_1000_NS6detail15normal_iteratorINSD_10device_ptrIiEEEEyS9_iNS7_10__identityEEEvT0_PT3_T1_NS0_13GridEvenShareISN_EET2_T4_E12temp_storage+12];
	add.s32 	%r274, %r273, %r501;
	ld.shared.u32 	%r275, [_ZZN3cub18CUB_300001_SM_10006detail6reduce18DeviceReduceKernelINS2_10policy_hubIiyN4cuda3std3__44plusIiEEE10Policy1000EN6thrust24THRUST_300001_SM_1000_NS6detail15normal_iteratorINSD_10device_ptrIiEEEEyS9_iNS7_10__identityEEEvT0_PT3_T1_NS0_13GridEvenShareISN_EET2_T4_E12temp_storage+16];
	add.s32 	%r276, %r274, %r275;
	ld.shared.u32 	%r277, [_ZZN3cub18CUB_300001_SM_10006detail6reduce18DeviceReduceKernelINS2_10policy_hubIiyN4cuda3std3__44plusIiEEE10Policy1000EN6thrust24THRUST_300001_SM_1000_NS6detail15normal_iteratorINSD_10device_ptrIiEEEEyS9_iNS7_10__identityEEEvT0_PT3_T1_NS0_13GridEvenShareISN_EET2_T4_E12temp_storage+20];
	add.s32 	%r278, %r276, %r277;
	ld.shared.u32 	%r279, [_ZZN3cub18CUB_300001_SM_10006detail6reduce18DeviceReduceKernelINS2_10policy_hubIiyN4cuda3std3__44plusIiEEE10Policy1000EN6thrust24THRUST_300001_SM_1000_NS6detail15normal_iteratorINSD_10device_ptrIiEEEEyS9_iNS7_10__identityEEEvT0_PT3_T1_NS0_13GridEvenShareISN_EET2_T4_E12temp_storage+24];
	add.s32 	%r280, %r278, %r279;
	ld.shared.u32 	%r281, [_ZZN3cub18CUB_300001_SM_10006detail6reduce18DeviceReduceKernelINS2_10policy_hubIiyN4cuda3std3__44plusIiEEE10Policy1000EN6thrust24THRUST_300001_SM_1000_NS6detail15normal_iteratorINSD_10device_ptrIiEEEEyS9_iNS7_10__identityEEEvT0_PT3_T1_NS0_13GridEvenShareISN_EET2_T4_E12temp_storage+28];
	add.s32 	%r282, %r280, %r281;
	ld.shared.u32 	%r283, [_ZZN3cub18CUB_300001_SM_10006detail6reduce18DeviceReduceKernelINS2_10policy_hubIiyN4cuda3std3__44plusIiEEE10Policy1000EN6thrust24THRUST_300001_SM_1000_NS6detail15normal_iteratorINSD_10device_ptrIiEEEEyS9_iNS7_10__identityEEEvT0_PT3_T1_NS0_13GridEvenShareISN_EET2_T4_E12temp_storage+32];
	add.s32 	%r284, %r282, %r283;
	ld.shared.u32 	%r285, [_ZZN3cub18CUB_300001_SM_10006detail6reduce18DeviceReduceKernelINS2_10policy_hubIiyN4cuda3std3__44plusIiEEE10Policy1000EN6thrust24THRUST_300001_SM_1000_NS6detail15normal_iteratorINSD_10device_ptrIiEEEEyS9_iNS7_10__identityEEEvT0_PT3_T1_NS0_13GridEvenShareISN_EET2_T4_E12temp_storage+36];
	add.s32 	%r501, %r284, %r285;
$L__BB11_46:
	mov.u32 	%r464, %tid.x;
	setp.ne.s32 	%p56, %r464, 0;
	@%p56 bra 	$L__BB11_48;
	ld.param.u64 	%rd71, [_ZN3cub18CUB_300001_SM_10006detail6reduce18DeviceReduceKernelINS2_10policy_hubIiyN4cuda3std3__44plusIiEEE10Policy1000EN6thrust24THRUST_300001_SM_1000_NS6detail15normal_iteratorINSD_10device_ptrIiEEEEyS9_iNS7_10__identityEEEvT0_PT3_T1_NS0_13GridEvenShareISN_EET2_T4__param_1];
	cvta.to.global.u64 	%rd68, %rd71;
	mul.wide.u32 	%rd69, %r2, 4;
	add.s64 	%rd70, %rd68, %rd69;
	st.global.u32 	[%rd70], %r501;
$L__BB11_48:
	ret;

}
	// .globl	_ZN3cub18CUB_300001_SM_10006detail6reduce28DeviceReduceSingleTileKernelINS2_10policy_hubIiyN4cuda3std3__44plusIiEEE10Policy1000EPiSC_iS9_iiNS7_10__identityEEEvT0_T1_T2_T3_T4_T6_
.visible .entry _ZN3cub18CUB_300001_SM_10006detail6reduce28DeviceReduceSingleTileKernelINS2_10policy_hubIiyN4cuda3std3__44plusIiEEE10Policy1000EPiSC_iS9_iiNS7_10__identityEEEvT0_T1_T2_T3_T4_T6_(
	.param .u64 .ptr .align 1 _ZN3cub18CUB_300001_SM_10006detail6reduce28DeviceReduceSingleTileKernelINS2_10policy_hubIiyN4cuda3std3__44plusIiEEE10Policy1000EPiSC_iS9_iiNS7_10__identityEEEvT0_T1_T2_T3_T4_T6__param_0,
	.param .u64 .ptr .align 1 _ZN3cub18CUB_300001_SM_10006detail6reduce28DeviceReduceSingleTileKernelINS2_10policy_hubIiyN4cuda3std3__44plusIiEEE10Policy1000EPiSC_iS9_iiNS7_10__identityEEEvT0_T1_T2_T3_T4_T6__param_1,
	.param .u32 _ZN3cub18CUB_300001_SM_10006detail6reduce28DeviceReduceSingleTileKernelINS2_10policy_hubIiyN4cuda3std3__44plusIiEEE10Policy1000EPiSC_iS9_iiNS7_10__identityEEEvT0_T1_T2_T3_T4_T6__param_2,
	.param .align 1 .b8 _ZN3cub18CUB_300001_SM_10006detail6reduce28DeviceReduceSingleTileKernelINS2_10policy_hubIiyN4cuda3std3__44plusIiEEE10Policy1000EPiSC_iS9_iiNS7_10__identityEEEvT0_T1_T2_T3_T4_T6__param_3[1],
	.param .u32 _ZN3cub18CUB_300001_SM_10006detail6reduce28DeviceReduceSingleTileKernelINS2_10policy_hubIiyN4cuda3std3__44plusIiEEE10Policy1000EPiSC_iS9_iiNS7_10__identityEEEvT0_T1_T2_T3_T4_T6__param_4,
	.param .align 1 .b8 _ZN3cub18CUB_300001_SM_10006detail6reduce28DeviceReduceSingleTileKernelINS2_10policy_hubIiyN4cuda3std3__44plusIiEEE10Policy1000EPiSC_iS9_iiNS7_10__identityEEEvT0_T1_T2_T3_T4_T6__param_5[1]
)
.maxntid 256
.minnctapersm 1
{
	.reg .pred 	%p<97>;
	.reg .b32 	%r<687>;
	.reg .b64 	%rd<125>;
	// demoted variable
	.shared .align 4 .b8 _ZZN3cub18CUB_300001_SM_10006detail6reduce28DeviceReduceSingleTileKernelINS2_10policy_hubIiyN4cuda3std3__44plusIiEEE10Policy1000EPiSC_iS9_iiNS7_10__identityEEEvT0_T1_T2_T3_T4_T6_E12temp_storage[44];
	ld.param.u64 	%rd16, [_ZN3cub18CUB_300001_SM_10006detail6reduce28DeviceReduceSingleTileKernelINS2_10policy_hubIiyN4cuda3std3__44plusIiEEE10Policy1000EPiSC_iS9_iiNS7_10__identityEEEvT0_T1_T2_T3_T4_T6__param_0];
	ld.param.u64 	%rd17, [_ZN3cub18CUB_300001_SM_10006detail6reduce28DeviceReduceSingleTileKernelINS2_10policy_hubIiyN4cuda3std3__44plusIiEEE10Policy1000EPiSC_iS9_iiNS7_10__identityEEEvT0_T1_T2_T3_T4_T6__param_1];
	ld.param.u32 	%r120, [_ZN3cub18CUB_300001_SM_10006detail6reduce28DeviceReduceSingleTileKernelINS2_10policy_hubIiyN4cuda3std3__44plusIiEEE10Policy1000EPiSC_iS9_iiNS7_10__identityEEEvT0_T1_T2_T3_T4_T6__param_2];
	ld.param.u32 	%r121, [_ZN3cub18CUB_300001_SM_10006detail6reduce28DeviceReduceSingleTileKernelINS2_10policy_hubIiyN4cuda3std3__44plusIiEEE10Policy1000EPiSC_iS9_iiNS7_10__identityEEEvT0_T1_T2_T3_T4_T6__param_4];
	cvta.to.global.u64 	%rd1, %rd17;
	setp.ne.s32 	%p1, %r120, 0;
	@%p1 bra 	$L__BB12_3;
	mov.u32 	%r633, %tid.x;
	setp.ne.s32 	%p96, %r633, 0;
	@%p96 bra 	$L__BB12_74;
	st.global.u32 	[%rd1], %r121;
	bra.uni 	$L__BB12_74;
$L__BB12_3:
	and.b64  	%rd18, %rd16, 15;
	setp.ne.s64 	%p2, %rd18, 0;
	@%p2 bra 	$L__BB12_38;
	setp.gt.s32 	%p49, %r120, 4095;
	@%p49 bra 	$L__BB12_22;
	mov.u32 	%r1, %tid.x;
	setp.ge.s32 	%p66, %r1, %r120;
	mov.b32 	%r644, 0;
	mov.u32 	%r639, %r1;
	@%p66 bra 	$L__BB12_7;
	mul.wide.u32 	%rd113, %r1, 4;
	add.s64 	%rd112, %rd16, %rd113;
	// begin inline asm
	ld.global.nc.u32 %r644, [%rd112];
	// end inline asm
	add.s32 	%r639, %r1, 256;
$L__BB12_7:
	setp.ge.s32 	%p67, %r639, %r120;
	@%p67 bra 	$L__BB12_13;
	not.b32 	%r507, %r639;
	add.s32 	%r6, %r120, %r507;
	and.b32  	%r508, %r6, 768;
	setp.eq.s32 	%p68, %r508, 768;
	@%p68 bra 	$L__BB12_11;
	mul.wide.u32 	%rd114, %r639, 4;
	add.s64 	%rd121, %rd16, %rd114;
	shr.u32 	%r509, %r6, 8;
	add.s32 	%r510, %r509, 1;
	and.b32  	%r511, %r510, 3;
	neg.s32 	%r636, %r511;
$L__BB12_10:
	.pragma "nounroll";
	// begin inline asm
	ld.global.nc.u32 %r512, [%rd121];
	// end inline asm
	add.s32 	%r644, %r512, %r644;
	add.s32 	%r639, %r639, 256;
	add.s64 	%rd121, %rd121, 1024;
	add.s32 	%r636, %r636, 1;
	setp.ne.s32 	%p69, %r636, 0;
	@%p69 bra 	$L__BB12_10;
$L__BB12_11:
	setp.lt.u32 	%p70, %r6, 768;
	@%p70 bra 	$L__BB12_13;
$L__BB12_12:
	mul.wide.s32 	%rd120, %r639, 4;
	add.s64 	%rd116, %rd16, %rd120;
	// begin inline asm
	ld.global.nc.u32 %r513, [%rd116];
	// end inline asm
	add.s32 	%r517, %r513, %r644;
	add.s64 	%rd117, %rd116, 1024;
	// begin inline asm
	ld.global.nc.u32 %r514, [%rd117];
	// end inline asm
	add.s32 	%r518, %r514, %r517;
	add.s64 	%rd118, %rd116, 2048;
	// begin inline asm
	ld.global.nc.u32 %r515, [%rd118];
	// end inline asm
	add.s32 	%r519, %r515, %r518;
	add.s64 	%rd119, %rd116, 3072;
	// begin inline asm
	ld.global.nc.u32 %r516, [%rd119];
	// end inline asm
	add.s32 	%r644, %r516, %r519;
	add.s32 	%r639, %r639, 1024;
	setp.lt.s32 	%p71, %r639, %r120;
	@%p71 bra 	$L__BB12_12;
$L__BB12_13:
	setp.lt.s32 	%p72, %r120, 256;
	@%p72 bra 	$L__BB12_18;
	// begin inline asm
	mov.u32 %r583, %laneid;
	// end inline asm
	mov.b32 	%r586, 1;
	mov.b32 	%r607, 31;
	mov.b32 	%r608, -1;
	// begin inline asm
	shfl.sync.down.b32 %r584, %r644, %r586, %r607, %r608;
	// end inline asm
	setp.gt.s32 	%p88, %r583, 30;
	selp.b32 	%r609, 0, %r584, %p88;
	add.s32 	%r590, %r609, %r644;
	mov.b32 	%r591, 2;
	// begin inline asm
	shfl.sync.down.b32 %r589, %r590, %r591, %r607, %r608;
	// end inline asm
	setp.gt.s32 	%p89, %r583, 29;
	selp.b32 	%r610, 0, %r589, %p89;
	add.s32 	%r595, %r590, %r610;
	mov.b32 	%r596, 4;
	// begin inline asm
	shfl.sync.down.b32 %r594, %r595, %r596, %r607, %r608;
	// end inline asm
	setp.gt.s32 	%p90, %r583, 27;
	selp.b32 	%r611, 0, %r594, %p90;
	add.s32 	%r600, %r595, %r611;
	mov.b32 	%r601, 8;
	// begin inline asm
	shfl.sync.down.b32 %r599, %r600, %r601, %r607, %r608;
	// end inline asm
	setp.gt.s32 	%p91, %r583, 23;
	selp.b32 	%r612, 0, %r599, %p91;
	add.s32 	%r605, %r600, %r612;
	mov.b32 	%r606, 16;
	// begin inline asm
	shfl.sync.down.b32 %r604, %r605, %r606, %r607, %r608;
	// end inline asm
	setp.gt.s32 	%p92, %r583, 15;
	selp.b32 	%r613, 0, %r604, %p92;
	add.s32 	%r686, %r605, %r613;
	setp.ne.s32 	%p93, %r583, 0;
	@%p93 bra 	$L__BB12_16;
	shr.u32 	%r614, %r1, 3;
	and.b32  	%r615, %r614, 124;
	mov.u32 	%r616, _ZZN3cub18CUB_300001_SM_10006detail6reduce28DeviceReduceSingleTileKernelINS2_10policy_hubIiyN4cuda3std3__44plusIiEEE10Policy1000EPiSC_iS9_iiNS7_10__identityEEEvT0_T1_T2_T3_T4_T6_E12temp_storage;
	add.s32 	%r617, %r616, %r615;
	st.shared.u32 	[%r617+8], %r686;
$L__BB12_16:
	bar.sync 	0;
	setp.ne.s32 	%p94, %r1, 0;
	@%p94 bra 	$L__BB12_72;
	ld.shared.u32 	%r618, [_ZZN3cub18CUB_300001_SM_10006detail6reduce28DeviceReduceSingleTileKernelINS2_10policy_hubIiyN4cuda3std3__44plusIiEEE10Policy1000EPiSC_iS9_iiNS7_10__identityEEEvT0_T1_T2_T3_T4_T6_E12temp_storage+12];
	add.s32 	%r619, %r618, %r686;
	ld.shared.u32 	%r620, [_ZZN3cub18CUB_300001_SM_10006detail6reduce28DeviceReduceSingleTileKernelINS2_10policy_hubIiyN4cuda3std3__44plusIiEEE10Policy1000EPiSC_iS9_iiNS7_10__identityEEEvT0_T1_T2_T3_T4_T6_E12temp_storage+16];
	add.s32 	%r621, %r619, %r620;
	ld.shared.u32 	%r622, [_ZZN3cub18CUB_300001_SM_10006detail6reduce28DeviceReduceSingleTileKernelINS2_10policy_hubIiyN4cuda3std3__44plusIiEEE10Policy1000EPiSC_iS9_iiNS7_10__identityEEEvT0_T1_T2_T3_T4_T6_E12temp_storage+20];
	add.s32 	%r623, %r621, %r622;
	ld.shared.u32 	%r624, [_ZZN3cub18CUB_300001_SM_10006detail6reduce28DeviceReduceSingleTileKernelINS2_10policy_hubIiyN4cuda3std3__44plusIiEEE10Policy1000EPiSC_iS9_iiNS7_10__identityEEEvT0_T1_T2_T3_T4_T6_E12temp_storage+24];
	add.s32 	%r625, %r623, %r624;
	ld.shared.u32 	%r626, [_ZZN3cub18CUB_300001_SM_10006detail6reduce28DeviceReduceSingleTileKernelINS2_10policy_hubIiyN4cuda3std3__44plusIiEEE10Policy1000EPiSC_iS9_iiNS7_10__identityEEEvT0_T1_T2_T3_T4_T6_E12temp_storage+28];
	add.s32 	%r627, %r625, %r626;
	ld.shared.u32 	%r628, [_ZZN3cub18CUB_300001_SM_10006detail6reduce28DeviceReduceSingleTileKernelINS2_10policy_hubIiyN4cuda3std3__44plusIiEEE10Policy1000EPiSC_iS9_iiNS7_10__identityEEEvT0_T1_T2_T3_T4_T6_E12temp_storage+32];
	add.s32 	%r629, %r627, %r628;
	ld.shared.u32 	%r630, [_ZZN3cub18CUB_300001_SM_10006detail6reduce28DeviceReduceSingleTileKernelINS2_10policy_hubIiyN4cuda3std3__44plusIiEEE10Policy1000EPiSC_iS9_iiNS7_10__identityEEEvT0_T1_T2_T3_T4_T6_E12temp_storage+36];
	add.s32 	%r686, %r629, %r630;
	bra.uni 	$L__BB12_72;
$L__BB12_18:
	// begin inline asm
	mov.u32 %r520, %laneid;
	// end inline asm
	and.b32  	%r546, %r1, 992;
	add.s32 	%r547, %r546, 32;
	setp.gt.s32 	%p73, %r547, %r120;
	not.b32 	%r548, %r546;
	add.s32 	%r549, %r120, %r548;
	selp.b32 	%r544, %r549, 31, %p73;
	mov.b32 	%r523, 1;
	mov.b32 	%r545, -1;
	// begin inline asm
	shfl.sync.down.b32 %r521, %r644, %r523, %r544, %r545;
	// end inline asm
	setp.lt.s32 	%p74, %r520, %r544;
	selp.b32 	%r550, %r521, 0, %p74;
	add.s32 	%r527, %r550, %r644;
	mov.b32 	%r528, 2;
	// begin inline asm
	shfl.sync.down.b32 %r526, %r527, %r528, %r544, %r545;
	// end inline asm
	add.s32 	%r551, %r520, 2;
	setp.gt.s32 	%p75, %r551, %r544;
	selp.b32 	%r552, 0, %r526, %p75;
	add.s32 	%r532, %r527, %r552;
	mov.b32 	%r533, 4;
	// begin inline asm
	shfl.sync.down.b32 %r531, %r532, %r533, %r544, %r545;
	// end inline asm
	add.s32 	%r553, %r520, 4;
	setp.gt.s32 	%p76, %r553, %r544;
	selp.b32 	%r554, 0, %r531, %p76;
	add.s32 	%r537, %r532, %r554;
	mov.b32 	%r538, 8;
	// begin inline asm
	shfl.sync.down.b32 %r536, %r537, %r538, %r544, %r545;
	// end inline asm
	add.s32 	%r555, %r520, 8;
	setp.gt.s32 	%p77, %r555, %r544;
	selp.b32 	%r556, 0, %r536, %p77;
	add.s32 	%r542, %r537, %r556;
	mov.b32 	%r543, 16;
	// begin inline asm
	shfl.sync.down.b32 %r541, %r542, %r543, %r544, %r545;
	// end inline asm
	add.s32 	%r557, %r520, 16;
	setp.gt.s32 	%p78, %r557, %r544;
	selp.b32 	%r558, 0, %r541, %p78;
	add.s32 	%r686, %r542, %r558;
	setp.ne.s32 	%p79, %r520, 0;
	@%p79 bra 	$L__BB12_20;
	shr.u32 	%r559, %r1, 3;
	and.b32  	%r560, %r559, 124;
	mov.u32 	%r561, _ZZN3cub18CUB_300001_SM_10006detail6reduce28DeviceReduceSingleTileKernelINS2_10policy_hubIiyN4cuda3std3__44plusIiEEE10Policy1000EPiSC_iS9_iiNS7_10__identityEEEvT0_T1_T2_T3_T4_T6_E12temp_storage;
	add.s32 	%r562, %r561, %r560;
	st.shared.u32 	[%r562+8], %r686;
$L__BB12_20:
	bar.sync 	0;
	setp.ne.s32 	%p80, %r1, 0;
	@%p80 bra 	$L__BB12_72;
	setp.gt.s32 	%p81, %r120, 32;
	ld.shared.u32 	%r563, [_ZZN3cub18CUB_300001_SM_10006detail6reduce28DeviceReduceSingleTileKernelINS2_10policy_hubIiyN4cuda3std3__44plusIiEEE10Policy1000EPiSC_iS9_iiNS7_10__identityEEEvT0_T1_T2_T3_T4_T6_E12temp_storage+12];
	selp.b32 	%r564, %r563, 0, %p81;
	add.s32 	%r565, %r564, %r686;
	setp.gt.s32 	%p82, %r120, 64;
	ld.shared.u32 	%r566, [_ZZN3cub18CUB_300001_SM_10006detail6reduce28DeviceReduceSingleTileKernelINS2_10policy_hubIiyN4cuda3std3__44plusIiEEE10Policy1000EPiSC_iS9_iiNS7_10__identityEEEvT0_T1_T2_T3_T4_T6_E12temp_storage+16];
	selp.b32 	%r567, %r566, 0, %p82;
	add.s32 	%r568, %r565, %r567;
	setp.gt.s32 	%p83, %r120, 96;
	ld.shared.u32 	%r569, [_ZZN3cub18CUB_300001_SM_10006detail6reduce28DeviceReduceSingleTileKernelINS2_10policy_hubIiyN4cuda3std3__44plusIiEEE10Policy1000EPiSC_iS9_iiNS7_10__identityEEEvT0_T1_T2_T3_T4_T6_E12temp_storage+20];
	selp.b32 	%r570, %r569, 0, %p83;
	add.s32 	%r571, %r568, %r570;
	setp.gt.s32 	%p84, %r120, 128;
	ld.shared.u32 	%r572, [_ZZN3cub18CUB_300001_SM_10006detail6reduce28DeviceReduceSingleTileKernelINS2_10policy_hubIiyN4cuda3std3__44plusIiEEE10Policy1000EPiSC_iS9_iiNS7_10__identityEEEvT0_T1_T2_T3_T4_T6_E12temp_storage+24];
	selp.b32 	%r573, %r572, 0, %p84;
	add.s32 	%r574, %r571, %r573;
	setp.gt.s32 	%p85, %r120, 160;
	ld.shared.u32 	%r575, [_ZZN3cub18CUB_300001_SM_10006detail6reduce28DeviceReduceSingleTileKernelINS2_10policy_hubIiyN4cuda3std3__44plusIiEEE10Policy1000EPiSC_iS9_iiNS7_10__identityEEEvT0_T1_T2_T3_T4_T6_E12temp_storage+28];
	selp.b32 	%r576, %r575, 0, %p85;
	add.s32 	%r577, %r574, %r576;
	setp.gt.s32 	%p86, %r120, 192;
	ld.shared.u32 	%r578, [_ZZN3cub18CUB_300001_SM_10006detail6reduce28DeviceReduceSingleTileKernelINS2_10policy_hubIiyN4cuda3std3__44plusIiEEE10Policy1000EPiSC_iS9_iiNS7_10__identityEEEvT0_T1_T2_T3_T4_T6_E12temp_storage+32];
	selp.b32 	%r579, %r578, 0, %p86;
	add.s32 	%r580, %r577, %r579;
	setp.gt.s32 	%p87, %r120, 224;
	ld.shared.u32 	%r581, [_ZZN3cub18CUB_300001_SM_10006detail6reduce28DeviceReduceSingleTileKernelINS2_10policy_hubIiyN4cuda3std3__44plusIiEEE10Policy1000EPiSC_iS9_iiNS7_10__identityEEEvT0_T1_T2_T3_T4_T6_E12temp_storage+36];
	selp.b32 	%r582, %r581, 0, %p87;
	add.s32 	%r686, %r580, %r582;
	bra.uni 	$L__BB12_72;
$L__BB12_22:
	mov.u32 	%r26, %tid.x;
	shl.b32 	%r377, %r26, 2;
	mul.wide.u32 	%rd86, %r377, 4;
	add.s64 	%rd76, %rd16, %rd86;
	// begin inline asm
	ld.global.nc.v2.u64 {%rd74, %rd75}, [%rd76];
	// end inline asm
	mov.b64 	{%r378, %r379}, %rd75;
	mov.b64 	{%r380, %r381}, %rd74;
	add.s64 	%rd79, %rd76, 4096;
	// begin inline asm
	ld.global.nc.v2.u64 {%rd77, %rd78}, [%rd79];
	// end inline asm
	mov.b64 	{%r382, %r383}, %rd78;
	mov.b64 	{%r384, %r385}, %rd77;
	add.s64 	%rd82, %rd76, 8192;
	// begin inline asm
	ld.global.nc.v2.u64 {%rd80, %rd81}, [%rd82];
	// end inline asm
	mov.b64 	{%r386, %r387}, %rd81;
	mov.b64 	{%r388, %r389}, %rd80;
	add.s64 	%rd85, %rd76, 12288;
	// begin inline asm
	ld.global.nc.v2.u64 {%rd83, %rd84}, [%rd85];
	// end inline asm
	mov.b64 	{%r390, %r391}, %rd84;
	mov.b64 	{%r392, %r393}, %rd83;
	add.s32 	%r394, %r381, %r380;
	add.s32 	%r395, %r378, %r394;
	add.s32 	%r396, %r379, %r395;
	add.s32 	%r397, %r384, %r396;
	add.s32 	%r398, %r385, %r397;
	add.s32 	%r399, %r382, %r398;
	add.s32 	%r400, %r383, %r399;
	add.s32 	%r401, %r388, %r400;
	add.s32 	%r402, %r389, %r401;
	add.s32 	%r403, %r386, %r402;
	add.s32 	%r404, %r387, %r403;
	add.s32 	%r405, %r392, %r404;
	add.s32 	%r406, %r393, %r405;
	add.s32 	%r407, %r390, %r406;
	add.s32 	%r659, %r391, %r407;
	setp.lt.u32 	%p50, %r120, 8192;
	mov.b32 	%r648, 4096;
	@%p50 bra 	$L__BB12_26;
	add.s32 	%r28, %r120, -4096;
	mov.b32 	%r648, 4096;
$L__BB12_24:
	mul.wide.s32 	%rd99, %r648, 4;
	add.s64 	%rd89, %rd76, %rd99;
	// begin inline asm
	ld.global.nc.v2.u64 {%rd87, %rd88}, [%rd89];
	// end inline asm
	mov.b64 	{%r409, %r410}, %rd88;
	mov.b64 	{%r411, %r412}, %rd87;
	add.s64 	%rd92, %rd89, 4096;
	// begin inline asm
	ld.global.nc.v2.u64 {%rd90, %rd91}, [%rd92];
	// end inline asm
	mov.b64 	{%r413, %r414}, %rd91;
	mov.b64 	{%r415, %r416}, %rd90;
	add.s64 	%rd95, %rd89, 8192;
	// begin inline asm
	ld.global.nc.v2.u64 {%rd93, %rd94}, [%rd95];
	// end inline asm
	mov.b64 	{%r417, %r418}, %rd94;
	mov.b64 	{%r419, %r420}, %rd93;
	add.s64 	%rd98, %rd89, 12288;
	// begin inline asm
	ld.global.nc.v2.u64 {%rd96, %rd97}, [%rd98];
	// end inline asm
	mov.b64 	{%r421, %r422}, %rd97;
	mov.b64 	{%r423, %r424}, %rd96;
	add.s32 	%r425, %r411, %r659;
	add.s32 	%r426, %r412, %r425;
	add.s32 	%r427, %r409, %r426;
	add.s32 	%r428, %r410, %r427;
	add.s32 	%r429, %r415, %r428;
	add.s32 	%r430, %r416, %r429;
	add.s32 	%r431, %r413, %r430;
	add.s32 	%r432, %r414, %r431;
	add.s32 	%r433, %r419, %r432;
	add.s32 	%r434, %r420, %r433;
	add.s32 	%r435, %r417, %r434;
	add.s32 	%r436, %r418, %r435;
	add.s32 	%r437, %r423, %r436;
	add.s32 	%r438, %r424, %r437;
	add.s32 	%r439, %r421, %r438;
	add.s32 	%r659, %r422, %r439;
	sub.s32 	%r440, %r120, %r648;
	setp.lt.s32 	%p51, %r440, 4096;
	@%p51 bra 	$L__BB12_34;
	add.s32 	%r648, %r648, 4096;
	setp.le.s32 	%p52, %r648, %r28;
	@%p52 bra 	$L__BB12_24;
$L__BB12_26:
	setp.le.s32 	%p53, %r120, %r648;
	@%p53 bra 	$L__BB12_34;
	sub.s32 	%r35, %r120, %r648;
	setp.ge.s32 	%p54, %r26, %r35;
	@%p54 bra 	$L__BB12_34;
	not.b32 	%r442, %r26;
	add.s32 	%r443, %r120, %r442;
	sub.s32 	%r36, %r443, %r648;
	and.b32  	%r444, %r36, 768;
	setp.eq.s32 	%p55, %r444, 768;
	mov.u32 	%r653, %r26;
	@%p55 bra 	$L__BB12_31;
	add.s32 	%r650, %r26, %r648;
	shr.u32 	%r445, %r36, 8;
	add.s32 	%r446, %r445, 1;
	and.b32  	%r447, %r446, 3;
	neg.s32 	%r649, %r447;
	mov.u32 	%r653, %r26;
$L__BB12_30:
	.pragma "nounroll";
	mul.wide.u32 	%rd101, %r650, 4;
	add.s64 	%rd100, %rd16, %rd101;
	// begin inline asm
	ld.global.nc.u32 %r448, [%rd100];
	// end inline asm
	add.s32 	%r659, %r448, %r659;
	add.s32 	%r653, %r653, 256;
	add.s32 	%r650, %r650, 256;
	add.s32 	%r649, %r649, 1;
	setp.ne.s32 	%p56, %r649, 0;
	@%p56 bra 	$L__BB12_30;
$L__BB12_31:
	setp.lt.u32 	%p57, %r36, 768;
	@%p57 bra 	$L__BB12_34;
	cvt.u64.u32 	%rd102, %r653;
	cvt.u64.u32 	%rd103, %r648;
	add.s64 	%rd104, %rd102, %rd103;
	shl.b64 	%rd105, %rd104, 2;
	add.s64 	%rd106, %rd105, %rd16;
	add.s64 	%rd122, %rd106, 2048;
	add.s32 	%r656, %r653, %r648;
$L__BB12_33:
	mul.wide.u32 	%rd111, %r656, 4;
	add.s64 	%rd107, %rd16, %rd111;
	// begin inline asm
	ld.global.nc.u32 %r449, [%rd107];
	// end inline asm
	add.s32 	%r453, %r449, %r659;
	add.s64 	%rd108, %rd122, -1024;
	// begin inline asm
	ld.global.nc.u32 %r450, [%rd108];
	// end inline asm
	add.s32 	%r454, %r450, %r453;
	// begin inline asm
	ld.global.nc.u32 %r451, [%rd122];
	// end inline asm
	add.s32 	%r455, %r451, %r454;
	add.s64 	%rd110, %rd122, 1024;
	// begin inline asm
	ld.global.nc.u32 %r452, [%rd110];
	// end inline asm
	add.s32 	%r659, %r452, %r455;
	add.s32 	%r653, %r653, 1024;
	add.s64 	%rd122, %rd122, 4096;
	add.s32 	%r656, %r656, 1024;
	setp.lt.s32 	%p58, %r653, %r35;
	@%p58 bra 	$L__BB12_33;
$L__BB12_34:
	// begin inline asm
	mov.u32 %r456, %laneid;
	// end inline asm
	mov.b32 	%r459, 1;
	mov.b32 	%r480, 31;
	mov.b32 	%r481, -1;
	// begin inline asm
	shfl.sync.down.b32 %r457, %r659, %r459, %r480, %r481;
	// end inline asm
	setp.gt.s32 	%p59, %r456, 30;
	selp.b32 	%r482, 0, %r457, %p59;
	add.s32 	%r463, %r482, %r659;
	mov.b32 	%r464, 2;
	// begin inline asm
	shfl.sync.down.b32 %r462, %r463, %r464, %r480, %r481;
	// end inline asm
	setp.gt.s32 	%p60, %r456, 29;
	selp.b32 	%r483, 0, %r462, %p60;
	add.s32 	%r468, %r463, %r483;
	mov.b32 	%r469, 4;
	// begin inline asm
	shfl.sync.down.b32 %r467, %r468, %r469, %r480, %r481;
	// end inline asm
	setp.gt.s32 	%p61, %r456, 27;
	selp.b32 	%r484, 0, %r467, %p61;
	add.s32 	%r473, %r468, %r484;
	mov.b32 	%r474, 8;
	// begin inline asm
	shfl.sync.down.b32 %r472, %r473, %r474, %r480, %r481;
	// end inline asm
	setp.gt.s32 	%p62, %r456, 23;
	selp.b32 	%r485, 0, %r472, %p62;
	add.s32 	%r478, %r473, %r485;
	mov.b32 	%r479, 16;
	// begin inline asm
	shfl.sync.down.b32 %r477, %r478, %r479, %r480, %r481;
	// end inline asm
	setp.gt.s32 	%p63, %r456, 15;
	selp.b32 	%r486, 0, %r477, %p63;
	add.s32 	%r686, %r478, %r486;
	setp.ne.s32 	%p64, %r456, 0;
	@%p64 bra 	$L__BB12_36;
	shr.u32 	%r487, %r26, 3;
	and.b32  	%r488, %r487, 124;
	mov.u32 	%r489, _ZZN3cub18CUB_300001_SM_10006detail6reduce28DeviceReduceSingleTileKernelINS2_10policy_hubIiyN4cuda3std3__44plusIiEEE10Policy1000EPiSC_iS9_iiNS7_10__identityEEEvT0_T1_T2_T3_T4_T6_E12temp_storage;
	add.s32 	%r490, %r489, %r488;
	st.shared.u32 	[%r490+8], %r686;
$L__BB12_36:
	bar.sync 	0;
	setp.ne.s32 	%p65, %r26, 0;
	@%p65 bra 	$L__BB12_72;
	ld.shared.u32 	%r491, [_ZZN3cub18CUB_300001_SM_10006detail6reduce28DeviceReduceSingleTileKernelINS2_10policy_hubIiyN4cuda3std3__44plusIiEEE10Policy1000EPiSC_iS9_iiNS7_10__identityEEEvT0_T1_T2_T3_T4_T6_E12temp_storage+12];
	add.s32 	%r492, %r491, %r686;
	ld.shared.u32 	%r493, [_ZZN3cub18CUB_300001_SM_10006detail6reduce28DeviceReduceSingleTileKernelINS2_10policy_hubIiyN4cuda3std3__44plusIiEEE10Policy1000EPiSC_iS9_iiNS7_10__identityEEEvT0_T1_T2_T3_T4_T6_E12temp_storage+16];
	add.s32 	%r494, %r492, %r493;
	ld.shared.u32 	%r495, [_ZZN3cub18CUB_300001_SM_10006detail6reduce28DeviceReduceSingleTileKernelINS2_10policy_hubIiyN4cuda3std3__44plusIiEEE10Policy1000EPiSC_iS9_iiNS7_10__identityEEEvT0_T1_T2_T3_T4_T6_E12temp_storage+20];
	add.s32 	%r496, %r494, %r495;
	ld.shared.u32 	%r497, [_ZZN3cub18CUB_300001_SM_10006detail6reduce28DeviceReduceSingleTileKernelINS2_10policy_hubIiyN4cuda3std3__44plusIiEEE10Policy1000EPiSC_iS9_iiNS7_10__identityEEEvT0_T1_T2_T3_T4_T6_E12temp_storage+24];
	add.s32 	%r498, %r496, %r497;
	ld.shared.u32 	%r499, [_ZZN3cub18CUB_300001_SM_10006detail6reduce28DeviceReduceSingleTileKernelINS2_10policy_hubIiyN4cuda3std3__44plusIiEEE10Policy1000EPiSC_iS9_iiNS7_10__identityEEEvT0_T1_T2_T3_T4_T6_E12temp_storage+28];
	add.s32 	%r500, %r498, %r499;
	ld.shared.u32 	%r501, [_ZZN3cub18CUB_300001_SM_10006detail6reduce28DeviceReduceSingleTileKernelINS2_10policy_hubIiyN4cuda3std3__44plusIiEEE10Policy1000EPiSC_iS9_iiNS7_10__identityEEEvT0_T1_T2_T3_T4_T6_E12temp_storage+32];
	add.s32 	%r502, %r500, %r501;
	ld.shared.u32 	%r503, [_ZZN3cub18CUB_300001_SM_10006detail6reduce28DeviceReduceSingleTileKernelINS2_10policy_hubIiyN4cuda3std3__44plusIiEEE10Policy1000EPiSC_iS9_iiNS7_10__identityEEEvT0_T1_T2_T3_T4_T6_E12temp_storage+36];
	add.s32 	%r686, %r502, %r503;
	bra.uni 	$L__BB12_72;
$L__BB12_38:
	setp.gt.s32 	%p3, %r120, 4095;
	@%p3 bra 	$L__BB12_56;
	mov.u32 	%r60, %tid.x;
	setp.ge.s32 	%p20, %r60, %r120;
	mov.b32 	%r670, 0;
	mov.u32 	%r665, %r60;
	@%p20 bra 	$L__BB12_41;
	mul.wide.u32 	%rd66, %r60, 4;
	add.s64 	%rd65, %rd16, %rd66;
	// begin inline asm
	ld.global.nc.u32 %r670, [%rd65];
	// end inline asm
	add.s32 	%r665, %r60, 256;
$L__BB12_41:
	setp.ge.s32 	%p21, %r665, %r120;
	@%p21 bra 	$L__BB12_47;
	not.b32 	%r252, %r665;
	add.s32 	%r65, %r120, %r252;
	and.b32  	%r253, %r65, 768;
	setp.eq.s32 	%p22, %r253, 768;
	@%p22 bra 	$L__BB12_45;
	mul.wide.u32 	%rd67, %r665, 4;
	add.s64 	%rd123, %rd16, %rd67;
	shr.u32 	%r254, %r65, 8;
	add.s32 	%r255, %r254, 1;
	and.b32  	%r256, %r255, 3;
	neg.s32 	%r662, %r256;
$L__BB12_44:
	.pragma "nounroll";
	// begin inline asm
	ld.global.nc.u32 %r257, [%rd123];
	// end inline asm
	add.s32 	%r670, %r257, %r670;
	add.s32 	%r665, %r665, 256;
	add.s64 	%rd123, %rd123, 1024;
	add.s32 	%r662, %r662, 1;
	setp.ne.s32 	%p23, %r662, 0;
	@%p23 bra 	$L__BB12_44;
$L__BB12_45:
	setp.lt.u32 	%p24, %r65, 768;
	@%p24 bra 	$L__BB12_47;
$L__BB12_46:
	mul.wide.s32 	%rd73, %r665, 4;
	add.s64 	%rd69, %rd16, %rd73;
	// begin inline asm
	ld.global.nc.u32 %r258, [%rd69];
	// end inline asm
	add.s32 	%r262, %r258, %r670;
	add.s64 	%rd70, %rd69, 1024;
	// begin inline asm
	ld.global.nc.u32 %r259, [%rd70];
	// end inline asm
	add.s32 	%r263, %r259, %r262;
	add.s64 	%rd71, %rd69, 2048;
	// begin inline asm
	ld.global.nc.u32 %r260, [%rd71];
	// end inline asm
	add.s32 	%r264, %r260, %r263;
	add.s64 	%rd72, %rd69, 3072;
	// begin inline asm
	ld.global.nc.u32 %r261, [%rd72];
	// end inline asm
	add.s32 	%r670, %r261, %r264;
	add.s32 	%r665, %r665, 1024;
	setp.lt.s32 	%p25, %r665, %r120;
	@%p25 bra 	$L__BB12_46;
$L__BB12_47:
	setp.lt.s32 	%p26, %r120, 256;
	@%p26 bra 	$L__BB12_52;
	// begin inline asm
	mov.u32 %r328, %laneid;
	// end inline asm
	mov.b32 	%r331, 1;
	mov.b32 	%r352, 31;
	mov.b32 	%r353, -1;
	// begin inline asm
	shfl.sync.down.b32 %r329, %r670, %r331, %r352, %r353;
	// end inline asm
	setp.gt.s32 	%p42, %r328, 30;
	selp.b32 	%r354, 0, %r329, %p42;
	add.s32 	%r335, %r354, %r670;
	mov.b32 	%r336, 2;
	// begin inline asm
	shfl.sync.down.b32 %r334, %r335, %r336, %r352, %r353;
	// end inline asm
	setp.gt.s32 	%p43, %r328, 29;
	selp.b32 	%r355, 0, %r334, %p43;
	add.s32 	%r340, %r335, %r355;
	mov.b32 	%r341, 4;
	// begin inline asm
	shfl.sync.down.b32 %r339, %r340, %r341, %r352, %r353;
	// end inline asm
	setp.gt.s32 	%p44, %r328, 27;
	selp.b32 	%r356, 0, %r339, %p44;
	add.s32 	%r345, %r340, %r356;
	mov.b32 	%r346, 8;
	// begin inline asm
	shfl.sync.down.b32 %r344, %r345, %r346, %r352, %r353;
	// end inline asm
	setp.gt.s32 	%p45, %r328, 23;
	selp.b32 	%r357, 0, %r344, %p45;
	add.s32 	%r350, %r345, %r357;
	mov.b32 	%r351, 16;
	// begin inline asm
	shfl.sync.down.b32 %r349, %r350, %r351, %r352, %r353;
	// end inline asm
	setp.gt.s32 	%p46, %r328, 15;
	selp.b32 	%r358, 0, %r349, %p46;
	add.s32 	%r686, %r350, %r358;
	setp.ne.s32 	%p47, %r328, 0;
	@%p47 bra 	$L__BB12_50;
	shr.u32 	%r359, %r60, 3;
	and.b32  	%r360, %r359, 124;
	mov.u32 	%r361, _ZZN3cub18CUB_300001_SM_10006detail6reduce28DeviceReduceSingleTileKernelINS2_10policy_hubIiyN4cuda3std3__44plusIiEEE10Policy1000EPiSC_iS9_iiNS7_10__identityEEEvT0_T1_T2_T3_T4_T6_E12temp_storage;
	add.s32 	%r362, %r361, %r360;
	st.shared.u32 	[%r362+8], %r686;
$L__BB12_50:
	bar.sync 	0;
	setp.ne.s32 	%p48, %r60, 0;
	@%p48 bra 	$L__BB12_72;
	ld.shared.u32 	%r363, [_ZZN3cub18CUB_300001_SM_10006detail6reduce28DeviceReduceSingleTileKernelINS2_10policy_hubIiyN4cuda3std3__44plusIiEEE10Policy1000EPiSC_iS9_iiNS7_10__identityEEEvT0_T1_T2_T3_T4_T6_E12temp_storage+12];
	add.s32 	%r364, %r363, %r686;
	ld.shared.u32 	%r365, [_ZZN3cub18CUB_300001_SM_10006detail6reduce28DeviceReduceSingleTileKernelINS2_10policy_hubIiyN4cuda3std3__44plusIiEEE10Policy1000EPiSC_iS9_iiNS7_10__identityEEEvT0_T1_T2_T3_T4_T6_E12temp_storage+16];
	add.s32 	%r366, %r364, %r365;
	ld.shared.u32 	%r367, [_ZZN3cub18CUB_300001_SM_10006detail6reduce28DeviceReduceSingleTileKernelINS2_10policy_hubIiyN4cuda3std3__44plusIiEEE10Policy1000EPiSC_iS9_iiNS7_10__identityEEEvT0_T1_T2_T3_T4_T6_E12temp_storage+20];
	add.s32 	%r368, %r366, %r367;
	ld.shared.u32 	%r369, [_ZZN3cub18CUB_300001_SM_10006detail6reduce28DeviceReduceSingleTileKernelINS2_10policy_hubIiyN4cuda3std3__44plusIiEEE10Policy1000EPiSC_iS9_iiNS7_10__identityEEEvT0_T1_T2_T3_T4_T6_E12temp_storage+24];
	add.s32 	%r370, %r368, %r369;
	ld.shared.u32 	%r371, [_ZZN3cub18CUB_300001_SM_10006detail6reduce28DeviceReduceSingleTileKernelINS2_10policy_hubIiyN4cuda3std3__44plusIiEEE10Policy1000EPiSC_iS9_iiNS7_10__identityEEEvT0_T1_T2_T3_T4_T6_E12temp_storage+28];
	add.s32 	%r372, %r370, %r371;
	ld.shared.u32 	%r373, [_ZZN3cub18CUB_300001_SM_10006detail6reduce28DeviceReduceSingleTileKernelINS2_10policy_hubIiyN4cuda3std3__44plusIiEEE10Policy1000EPiSC_iS9_iiNS7_10__identityEEEvT0_T1_T2_T3_T4_T6_E12temp_storage+32];
	add.s32 	%r374, %r372, %r373;
	ld.shared.u32 	%r375, [_ZZN3cub18CUB_300001_SM_10006detail6reduce28DeviceReduceSingleTileKernelINS2_10policy_hubIiyN4cuda3std3__44plusIiEEE10Policy1000EPiSC_iS9_iiNS7_10__identityEEEvT0_T1_T2_T3_T4_T6_E12temp_storage+36];
	add.s32 	%r686, %r374, %r375;
	bra.uni 	$L__BB12_72;
$L__BB12_52:
	// begin inline asm
	mov.u32 %r265, %laneid;
	// end inline asm
	and.b32  	%r291, %r60, 992;
	add.s32 	%r292, %r291, 32;
	setp.gt.s32 	%p27, %r292, %r120;
	not.b32 	%r293, %r291;
	add.s32 	%r294, %r120, %r293;
	selp.b32 	%r289, %r294, 31, %p27;
	mov.b32 	%r268, 1;
	mov.b32 	%r290, -1;
	// begin inline asm
	shfl.sync.down.b32 %r266, %r670, %r268, %r289, %r290;
	// end inline asm
	setp.lt.s32 	%p28, %r265, %r289;
	selp.b32 	%r295, %r266, 0, %p28;
	add.s32 	%r272, %r295, %r670;
	mov.b32 	%r273, 2;
	// begin inline asm
	shfl.sync.down.b32 %r271, %r272, %r273, %r289, %r290;
	// end inline asm
	add.s32 	%r296, %r265, 2;
	setp.gt.s32 	%p29, %r296, %r289;
	selp.b32 	%r297, 0, %r271, %p29;
	add.s32 	%r277, %r272, %r297;
	mov.b32 	%r278, 4;
	// begin inline asm
	shfl.sync.down.b32 %r276, %r277, %r278, %r289, %r290;
	// end inline asm
	add.s32 	%r298, %r265, 4;
	setp.gt.s32 	%p30, %r298, %r289;
	selp.b32 	%r299, 0, %r276, %p30;
	add.s32 	%r282, %r277, %r299;
	mov.b32 	%r283, 8;
	// begin inline asm
	shfl.sync.down.b32 %r281, %r282, %r283, %r289, %r290;
	// end inline asm
	add.s32 	%r300, %r265, 8;
	setp.gt.s32 	%p31, %r300, %r289;
	selp.b32 	%r301, 0, %r281, %p31;
	add.s32 	%r287, %r282, %r301;
	mov.b32 	%r288, 16;
	// begin inline asm
	shfl.sync.down.b32 %r286, %r287, %r288, %r289, %r290;
	// end inline asm
	add.s32 	%r302, %r265, 16;
	setp.gt.s32 	%p32, %r302, %r289;
	selp.b32 	%r303, 0, %r286, %p32;
	add.s32 	%r686, %r287, %r303;
	setp.ne.s32 	%p33, %r265, 0;
	@%p33 bra 	$L__BB12_54;
	shr.u32 	%r304, %r60, 3;
	and.b32  	%r305, %r304, 124;
	mov.u32 	%r306, _ZZN3cub18CUB_300001_SM_10006detail6reduce28DeviceReduceSingleTileKernelINS2_10policy_hubIiyN4cuda3std3__44plusIiEEE10Policy1000EPiSC_iS9_iiNS7_10__identityEEEvT0_T1_T2_T3_T4_T6_E12temp_storage;
	add.s32 	%r307, %r306, %r305;
	st.shared.u32 	[%r307+8], %r686;
$L__BB12_54:
	bar.sync 	0;
	setp.ne.s32 	%p34, %r60, 0;
	@%p34 bra 	$L__BB12_72;
	setp.gt.s32 	%p35, %r120, 32;
	ld.shared.u32 	%r308, [_ZZN3cub18CUB_300001_SM_10006detail6reduce28DeviceReduceSingleTileKernelINS2_10policy_hubIiyN4cuda3std3__44plusIiEEE10Policy1000EPiSC_iS9_iiNS7_10__identityEEEvT0_T1_T2_T3_T4_T6_E12temp_storage+12];
	selp.b32 	%r309, %r308, 0, %p35;
	add.s32 	%r310, %r309, %r686;
	setp.gt.s32 	%p36, %r120, 64;
	ld.shared.u32 	%r311, [_ZZN3cub18CUB_300001_SM_10006detail6reduce28DeviceReduceSingleTileKernelINS2_10policy_hubIiyN4cuda3std3__44plusIiEEE10Policy1000EPiSC_iS9_iiNS7_10__identityEEEvT0_T1_T2_T3_T4_T6_E12temp_storage+16];
	selp.b32 	%r312, %r311, 0, %p36;
	add.s32 	%r313, %r310, %r312;
	setp.gt.s32 	%p37, %r120, 96;
	ld.shared.u32 	%r314, [_ZZN3cub18CUB_300001_SM_10006detail6reduce28DeviceReduceSingleTileKernelINS2_10policy_hubIiyN4cuda3std3__44plusIiEEE10Policy1000EPiSC_iS9_iiNS7_10__identityEEEvT0_T1_T2_T3_T4_T6_E12temp_storage+20];
	selp.b32 	%r315, %r314, 0, %p37;
	add.s32 	%r316, %r313, %r315;
	setp.gt.s32 	%p38, %r120, 128;
	ld.shared.u32 	%r317, [_ZZN3cub18CUB_300001_SM_10006detail6reduce28DeviceReduceSingleTileKernelINS2_10policy_hubIiyN4cuda3std3__44plusIiEEE10Policy1000EPiSC_iS9_iiNS7_10__identityEEEvT0_T1_T2_T3_T4_T6_E12temp_storage+24];
	selp.b32 	%r318, %r317, 0, %p38;
	add.s32 	%r319, %r316, %r318;
	setp.gt.s32 	%p39, %r120, 160;
	ld.shared.u32 	%r320, [_ZZN3cub18CUB_300001_SM_10006detail6reduce28DeviceReduceSingleTileKernelINS2_10policy_hubIiyN4cuda3std3__44plusIiEEE10Policy1000EPiSC_iS9_iiNS7_10__identityEEEvT0_T1_T2_T3_T4_T6_E12temp_storage+28];
	selp.b32 	%r321, %r320, 0, %p39;
	add.s32 	%r322, %r319, %r321;
	setp.gt.s32 	%p40, %r120, 192;
	ld.shared.u32 	%r323, [_ZZN3cub18CUB_300001_SM_10006detail6reduce28DeviceReduceSingleTileKernelINS2_10policy_hubIiyN4cuda3std3__44plusIiEEE10Policy1000EPiSC_iS9_iiNS7_10__identityEEEvT0_T1_T2_T3_T4_T6_E12temp_storage+32];
	selp.b32 	%r324, %r323, 0, %p40;
	add.s32 	%r325, %r322, %r324;
	setp.gt.s32 	%p41, %r120, 224;
	ld.shared.u32 	%r326, [_ZZN3cub18CUB_300001_SM_10006detail6reduce28DeviceReduceSingleTileKernelINS2_10policy_hubIiyN4cuda3std3__44plusIiEEE10Policy1000EPiSC_iS9_iiNS7_10__identityEEEvT0_T1_T2_T3_T4_T6_E12temp_storage+36];
	selp.b32 	%r327, %r326, 0, %p41;
	add.s32 	%r686, %r325, %r327;
	bra.uni 	$L__BB12_72;
$L__BB12_56:
	mov.u32 	%r85, %tid.x;
	mul.wide.u32 	%rd35, %r85, 4;
	add.s64 	%rd19, %rd16, %rd35;
	// begin inline asm
	ld.global.nc.u32 %r122, [%rd19];
	// end inline asm
	add.s64 	%rd20, %rd19, 1024;
	// begin inline asm
	ld.global.nc.u32 %r123, [%rd20];
	// end inline asm
	add.s64 	%rd21, %rd19, 2048;
	// begin inline asm
	ld.global.nc.u32 %r124, [%rd21];
	// end inline asm
	add.s64 	%rd22, %rd19, 3072;
	// begin inline asm
	ld.global.nc.u32 %r125, [%rd22];
	// end inline asm
	add.s64 	%rd23, %rd19, 4096;
	// begin inline asm
	ld.global.nc.u32 %r126, [%rd23];
	// end inline asm
	add.s64 	%rd24, %rd19, 5120;
	// begin inline asm
	ld.global.nc.u32 %r127, [%rd24];
	// end inline asm
	add.s64 	%rd25, %rd19, 6144;
	// begin inline asm
	ld.global.nc.u32 %r128, [%rd25];
	// end inline asm
	add.s64 	%rd26, %rd19, 7168;
	// begin inline asm
	ld.global.nc.u32 %r129, [%rd26];
	// end inline asm
	add.s64 	%rd27, %rd19, 8192;
	// begin inline asm
	ld.global.nc.u32 %r130, [%rd27];
	// end inline asm
	add.s64 	%rd28, %rd19, 9216;
	// begin inline asm
	ld.global.nc.u32 %r131, [%rd28];
	// end inline asm
	add.s64 	%rd29, %rd19, 10240;
	// begin inline asm
	ld.global.nc.u32 %r132, [%rd29];
	// end inline asm
	add.s64 	%rd30, %rd19, 11264;
	// begin inline asm
	ld.global.nc.u32 %r133, [%rd30];
	// end inline asm
	add.s64 	%rd31, %rd19, 12288;
	// begin inline asm
	ld.global.nc.u32 %r134, [%rd31];
	// end inline asm
	add.s64 	%rd32, %rd19, 13312;
	// begin inline asm
	ld.global.nc.u32 %r135, [%rd32];
	// end inline asm
	add.s64 	%rd33, %rd19, 14336;
	// begin inline asm
	ld.global.nc.u32 %r136, [%rd33];
	// end inline asm
	add.s64 	%rd34, %rd19, 15360;
	// begin inline asm
	ld.global.nc.u32 %r137, [%rd34];
	// end inline asm
	add.s32 	%r139, %r123, %r122;
	add.s32 	%r140, %r124, %r139;
	add.s32 	%r141, %r125, %r140;
	add.s32 	%r142, %r126, %r141;
	add.s32 	%r143, %r127, %r142;
	add.s32 	%r144, %r128, %r143;
	add.s32 	%r145, %r129, %r144;
	add.s32 	%r146, %r130, %r145;
	add.s32 	%r147, %r131, %r146;
	add.s32 	%r148, %r132, %r147;
	add.s32 	%r149, %r133, %r148;
	add.s32 	%r150, %r134, %r149;
	add.s32 	%r151, %r135, %r150;
	add.s32 	%r152, %r136, %r151;
	add.s32 	%r685, %r137, %r152;
	setp.lt.u32 	%p4, %r120, 8192;
	mov.b32 	%r674, 4096;
	@%p4 bra 	$L__BB12_60;
	add.s32 	%r87, %r120, -4096;
	mov.b32 	%r674, 4096;
$L__BB12_58:
	mul.wide.s32 	%rd52, %r674, 4;
	add.s64 	%rd36, %rd19, %rd52;
	// begin inline asm
	ld.global.nc.u32 %r154, [%rd36];
	// end inline asm
	add.s64 	%rd37, %rd36, 1024;
	// begin inline asm
	ld.global.nc.u32 %r155, [%rd37];
	// end inline asm
	add.s64 	%rd38, %rd36, 2048;
	// begin inline asm
	ld.global.nc.u32 %r156, [%rd38];
	// end inline asm
	add.s64 	%rd39, %rd36, 3072;
	// begin inline asm
	ld.global.nc.u32 %r157, [%rd39];
	// end inline asm
	add.s64 	%rd40, %rd36, 4096;
	// begin inline asm
	ld.global.nc.u32 %r158, [%rd40];
	// end inline asm
	add.s64 	%rd41, %rd36, 5120;
	// begin inline asm
	ld.global.nc.u32 %r159, [%rd41];
	// end inline asm
	add.s64 	%rd42, %rd36, 6144;
	// begin inline asm
	ld.global.nc.u32 %r160, [%rd42];
	// end inline asm
	add.s64 	%rd43, %rd36, 7168;
	// begin inline asm
	ld.global.nc.u32 %r161, [%rd43];
	// end inline asm
	add.s64 	%rd44, %rd36, 8192;
	// begin inline asm
	ld.global.nc.u32 %r162, [%rd44];
	// end inline asm
	add.s64 	%rd45, %rd36, 9216;
	// begin inline asm
	ld.global.nc.u32 %r163, [%rd45];
	// end inline asm
	add.s64 	%rd46, %rd36, 10240;
	// begin inline asm
	ld.global.nc.u32 %r164, [%rd46];
	// end inline asm
	add.s64 	%rd47, %rd36, 11264;
	// begin inline asm
	ld.global.nc.u32 %r165, [%rd47];
	// end inline asm
	add.s64 	%rd48, %rd36, 12288;
	// begin inline asm
	ld.global.nc.u32 %r166, [%rd48];
	// end inline asm
	add.s64 	%rd49, %rd36, 13312;
	// begin inline asm
	ld.global.nc.u32 %r167, [%rd49];
	// end inline asm
	add.s64 	%rd50, %rd36, 14336;
	// begin inline asm
	ld.global.nc.u32 %r168, [%rd50];
	// end inline asm
	add.s64 	%rd51, %rd36, 15360;
	// begin inline asm
	ld.global.nc.u32 %r169, [%rd51];
	// end inline asm
	add.s32 	%r170, %r154, %r685;
	add.s32 	%r171, %r155, %r170;
	add.s32 	%r172, %r156, %r171;
	add.s32 	%r173, %r157, %r172;
	add.s32 	%r174, %r158, %r173;
	add.s32 	%r175, %r159, %r174;
	add.s32 	%r176, %r160, %r175;
	add.s32 	%r177, %r161, %r176;
	add.s32 	%r178, %r162, %r177;
	add.s32 	%r179, %r163, %r178;
	add.s32 	%r180, %r164, %r179;
	add.s32 	%r181, %r165, %r180;
	add.s32 	%r182, %r166, %r181;
	add.s32 	%r183, %r167, %r182;
	add.s32 	%r184, %r168, %r183;
	add.s32 	%r685, %r169, %r184;
	sub.s32 	%r185, %r120, %r674;
	setp.lt.s32 	%p5, %r185, 4096;
	@%p5 bra 	$L__BB12_68;
	add.s32 	%r674, %r674, 4096;
	setp.le.s32 	%p6, %r674, %r87;
	@%p6 bra 	$L__BB12_58;
$L__BB12_60:
	setp.le.s32 	%p7, %r120, %r674;
	@%p7 bra 	$L__BB12_68;
	sub.s32 	%r94, %r120, %r674;
	setp.ge.s32 	%p8, %r85, %r94;
	@%p8 bra 	$L__BB12_68;
	not.b32 	%r187, %r85;
	add.s32 	%r188, %r120, %r187;
	sub.s32 	%r95, %r188, %r674;
	and.b32  	%r189, %r95, 768;
	setp.eq.s32 	%p9, %r189, 768;
	mov.u32 	%r679, %r85;
	@%p9 bra 	$L__BB12_65;
	add.s32 	%r676, %r85, %r674;
	shr.u32 	%r190, %r95, 8;
	add.s32 	%r191, %r190, 1;
	and.b32  	%r192, %r191, 3;
	neg.s32 	%r675, %r192;
	mov.u32 	%r679, %r85;
$L__BB12_64:
	.pragma "nounroll";
	mul.wide.u32 	%rd54, %r676, 4;
	add.s64 	%rd53, %rd16, %rd54;
	// begin inline asm
	ld.global.nc.u32 %r193, [%rd53];
	// end inline asm
	add.s32 	%r685, %r193, %r685;
	add.s32 	%r679, %r679, 256;
	add.s32 	%r676, %r676, 256;
	add.s32 	%r675, %r675, 1;
	setp.ne.s32 	%p10, %r675, 0;
	@%p10 bra 	$L__BB12_64;
$L__BB12_65:
	setp.lt.u32 	%p11, %r95, 768;
	@%p11 bra 	$L__BB12_68;
	cvt.u64.u32 	%rd55, %r679;
	cvt.u64.u32 	%rd56, %r674;
	add.s64 	%rd57, %rd55, %rd56;
	shl.b64 	%rd58, %rd57, 2;
	add.s64 	%rd59, %rd58, %rd16;
	add.s64 	%rd124, %rd59, 2048;
	add.s32 	%r682, %r679, %r674;
$L__BB12_67:
	mul.wide.u32 	%rd64, %r682, 4;
	add.s64 	%rd60, %rd16, %rd64;
	// begin inline asm
	ld.global.nc.u32 %r194, [%rd60];
	// end inline asm
	add.s32 	%r198, %r194, %r685;
	add.s64 	%rd61, %rd124, -1024;
	// begin inline asm
	ld.global.nc.u32 %r195, [%rd61];
	// end inline asm
	add.s32 	%r199, %r195, %r198;
	// begin inline asm
	ld.global.nc.u32 %r196, [%rd124];
	// end inline asm
	add.s32 	%r200, %r196, %r199;
	add.s64 	%rd63, %rd124, 1024;
	// begin inline asm
	ld.global.nc.u32 %r197, [%rd63];
	// end inline asm
	add.s32 	%r685, %r197, %r200;
	add.s32 	%r679, %r679, 1024;
	add.s64 	%rd124, %rd124, 4096;
	add.s32 	%r682, %r682, 1024;
	setp.lt.s32 	%p12, %r679, %r94;
	@%p12 bra 	$L__BB12_67;
$L__BB12_68:
	// begin inline asm
	mov.u32 %r201, %laneid;
	// end inline asm
	mov.b32 	%r204, 1;
	mov.b32 	%r225, 31;
	mov.b32 	%r226, -1;
	// begin inline asm
	shfl.sync.down.b32 %r202, %r685, %r204, %r225, %r226;
	// end inline asm
	setp.gt.s32 	%p13, %r201, 30;
	selp.b32 	%r227, 0, %r202, %p13;
	add.s32 	%r208, %r227, %r685;
	mov.b32 	%r209, 2;
	// begin inline asm
	shfl.sync.down.b32 %r207, %r208, %r209, %r225, %r226;
	// end inline asm
	setp.gt.s32 	%p14, %r201, 29;
	selp.b32 	%r228, 0, %r207, %p14;
	add.s32 	%r213, %r208, %r228;
	mov.b32 	%r214, 4;
	// begin inline asm
	shfl.sync.down.b32 %r212, %r213, %r214, %r225, %r226;
	// end inline asm
	setp.gt.s32 	%p15, %r201, 27;
	selp.b32 	%r229, 0, %r212, %p15;
	add.s32 	%r218, %r213, %r229;
	mov.b32 	%r219, 8;
	// begin inline asm
	shfl.sync.down.b32 %r217, %r218, %r219, %r225, %r226;
	// end inline asm
	setp.gt.s32 	%p16, %r201, 23;
	selp.b32 	%r230, 0, %r217, %p16;
	add.s32 	%r223, %r218, %r230;
	mov.b32 	%r224, 16;
	// begin inline asm
	shfl.sync.down.b32 %r222, %r223, %r224, %r225, %r226;
	// end inline asm
	setp.gt.s32 	%p17, %r201, 15;
	selp.b32 	%r231, 0, %r222, %p17;
	add.s32 	%r686, %r223, %r231;
	setp.ne.s32 	%p18, %r201, 0;
	@%p18 bra 	$L__BB12_70;
	shr.u32 	%r232, %r85, 3;
	and.b32  	%r233, %r232, 124;
	mov.u32 	%r234, _ZZN3cub18CUB_300001_SM_10006detail6reduce28DeviceReduceSingleTileKernelINS2_10policy_hubIiyN4cuda3std3__44plusIiEEE10Policy1000EPiSC_iS9_iiNS7_10__identityEEEvT0_T1_T2_T3_T4_T6_E12temp_storage;
	add.s32 	%r235, %r234, %r233;
	st.shared.u32 	[%r235+8], %r686;
$L__BB12_70:
	bar.sync 	0;
	setp.ne.s32 	%p19, %r85, 0;
	@%p19 bra 	$L__BB12_72;
	ld.shared.u32 	%r236, [_ZZN3cub18CUB_300001_SM_10006detail6reduce28DeviceReduceSingleTileKernelINS2_10policy_hubIiyN4cuda3std3__44plusIiEEE10Policy1000EPiSC_iS9_iiNS7_10__identityEEEvT0_T1_T2_T3_T4_T6_E12temp_storage+12];
	add.s32 	%r237, %r236, %r686;
	ld.shared.u32 	%r238, [_ZZN3cub18CUB_300001_SM_10006detail6reduce28DeviceReduceSingleTileKernelINS2_10policy_hubIiyN4cuda3std3__44plusIiEEE10Policy1000EPiSC_iS9_iiNS7_10__identityEEEvT0_T1_T2_T3_T4_T6_E12temp_storage+16];
	add.s32 	%r239, %r237, %r238;
	ld.shared.u32 	%r240, [_ZZN3cub18CUB_300001_SM_10006detail6reduce28DeviceReduceSingleTileKernelINS2_10policy_hubIiyN4cuda3std3__44plusIiEEE10Policy1000EPiSC_iS9_iiNS7_10__identityEEEvT0_T1_T2_T3_T4_T6_E12temp_storage+20];
	add.s32 	%r241, %r239, %r240;
	ld.shared.u32 	%r242, [_ZZN3cub18CUB_300001_SM_10006detail6reduce28DeviceReduceSingleTileKernelINS2_10policy_hubIiyN4cuda3std3__44plusIiEEE10Policy1000EPiSC_iS9_iiNS7_10__identityEEEvT0_T1_T2_T3_T4_T6_E12temp_storage+24];
	add.s32 	%r243, %r241, %r242;
	ld.shared.u32 	%r244, [_ZZN3cub18CUB_300001_SM_10006detail6reduce28DeviceReduceSingleTileKernelINS2_10policy_hubIiyN4cuda3std3__44plusIiEEE10Policy1000EPiSC_iS9_iiNS7_10__identityEEEvT0_T1_T2_T3_T4_T6_E12temp_storage+28];
	add.s32 	%r245, %r243, %r244;
	ld.shared.u32 	%r246, [_ZZN3cub18CUB_300001_SM_10006detail6reduce28DeviceReduceSingleTileKernelINS2_10policy_hubIiyN4cuda3std3__44plusIiEEE10Policy1000EPiSC_iS9_iiNS7_10__identityEEEvT0_T1_T2_T3_T4_T6_E12temp_storage+32];
	add.s32 	%r247, %r245, %r246;
	ld.shared.u32 	%r248, [_ZZN3cub18CUB_300001_SM_10006detail6reduce28DeviceReduceSingleTileKernelINS2_10policy_hubIiyN4cuda3std3__44plusIiEEE10Policy1000EPiSC_iS9_iiNS7_10__identityEEEvT0_T1_T2_T3_T4_T6_E12temp_storage+36];
	add.s32 	%r686, %r247, %r248;
$L__BB12_72:
	mov.u32 	%r631, %tid.x;
	setp.ne.s32 	%p95, %r631, 0;
	@%p95 bra 	$L__BB12_74;
	add.s32 	%r632, %r686, %r121;
	st.global.u32 	[%rd1], %r632;
$L__BB12_74:
	ret;

}
	// .globl	_ZN3cub18CUB_300001_SM_10006detail4scan20DeviceScanInitKernelINS0_13ScanTileStateIiLb1EEEEEvT_i
.visible .entry _ZN3cub18CUB_300001_SM_10006detail4scan20DeviceScanInitKernelINS0_13ScanTileStateIiLb1EEEEEvT_i(
	.param .align 8 .b8 _ZN3cub18CUB_300001_SM_10006detail4scan20DeviceScanInitKernelINS0_13ScanTileStateIiLb1EEEEEvT_i_param_0[8],
	.param .u32 _ZN3cub18CUB_300001_SM_10006detail4scan20DeviceScanInitKernelINS0_13ScanTileStateIiLb1EEEEEvT_i_param_1
)
{
	.reg .pred 	%p<5>;
	.reg .b32 	%r<10>;
	.reg .b64 	%rd<7>;

	ld.param.u64 	%rd2, [_ZN3cub18CUB_300001_SM_10006detail4scan20DeviceScanInitKernelINS0_13ScanTileStateIiLb1EEEEEvT_i_param_0];
	ld.param.u32 	%r4, [_ZN3cub18CUB_300001_SM_10006detail4scan20DeviceScanInitKernelINS0_13ScanTileStateIiLb1EEEEEvT_i_param_1];
	cvta.to.global.u64 	%rd1, %rd2;
	mov.u32 	%r1, %ctaid.x;
	mov.u32 	%r5, %ntid.x;
	mov.u32 	%r2, %tid.x;
	mad.lo.s32 	%r3, %r1, %r5, %r2;
	setp.ge.s32 	%p1, %r3, %r4;
	@%p1 bra 	$L__BB13_2;
	mul.wide.s32 	%rd3, %r3, 8;
	add.s64 	%rd4, %rd1, %rd3;
	mov.b32 	%r6, 0;
	mov.b32 	%r7, 99;
	st.global.v2.u32 	[%rd4+256], {%r7, %r6};
$L__BB13_2:
	setp.ne.s32 	%p2, %r1, 0;
	setp.gt.u32 	%p3, %r2, 31;
	or.pred  	%p4, %p2, %p3;
	@%p4 bra 	$L__BB13_4;
	mul.wide.u32 	%rd5, %r2, 8;
	add.s64 	%rd6, %rd1, %rd5;
	mov.b32 	%r9, 0;
	st.global.v2.u32 	[%rd6], {%r9, %r9};
$L__BB13_4:
	ret;

}
	// .globl	_ZN3cub18CUB_300001_SM_10006detail4scan16DeviceScanKernelINS2_10policy_hubIiiijN4cuda3std3__44plusIvEEE10Policy1000EN6thrust24THRUST_300001_SM_1000_NS6detail15normal_iteratorINSD_10device_ptrIiEEEESI_NS0_13ScanTileStateIiLb1EEES9_NS1_10InputValueIiPiEEjiLb0EiEEvT0_T1_T2_iT3_T4_T5_
.visible .entry _ZN3cub18CUB_300001_SM_10006detail4scan16DeviceScanKernelINS2_10policy_hubIiiijN4cuda3std3__44plusIvEEE10Policy1000EN6thrust24THRUST_300001_SM_1000_NS6detail15normal_iteratorINSD_10device_ptrIiEEEESI_NS0_13ScanTileStateIiLb1EEES9_NS1_10InputValueIiPiEEjiLb0EiEEvT0_T1_T2_iT3_T4_T5_(
	.param .align 8 .b8 _ZN3cub18CUB_300001_SM_10006detail4scan16DeviceScanKernelINS2_10policy_hubIiiijN4cuda3std3__44plusIvEEE10Policy1000EN6thrust24THRUST_300001_SM_1000_NS6detail15normal_iteratorINSD_10device_ptrIiEEEESI_NS0_13ScanTileStateIiLb1EEES9_NS1_10InputValueIiPiEEjiLb0EiEEvT0_T1_T2_iT3_T4_T5__param_0[8],
	.param .align 8 .b8 _ZN3cub18CUB_300001_SM_10006detail4scan16DeviceScanKernelINS2_10policy_hubIiiijN4cuda3std3__44plusIvEEE10Policy1000EN6thrust24THRUST_300001_SM_1000_NS6detail15normal_iteratorINSD_10device_ptrIiEEEESI_NS0_13ScanTileStateIiLb1EEES9_NS1_10InputValueIiPiEEjiLb0EiEEvT0_T1_T2_iT3_T4_T5__param_1[8],
	.param .align 8 .b8 _ZN3cub18CUB_300001_SM_10006detail4scan16DeviceScanKernelINS2_10policy_hubIiiijN4cuda3std3__44plusIvEEE10Policy1000EN6thrust24THRUST_300001_SM_1000_NS6detail15normal_iteratorINSD_10device_ptrIiEEEESI_NS0_13ScanTileStateIiLb1EEES9_NS1_10InputValueIiPiEEjiLb0EiEEvT0_T1_T2_iT3_T4_T5__param_2[8],
	.param .u32 _ZN3cub18CUB_300001_SM_10006detail4scan16DeviceScanKernelINS2_10policy_hubIiiijN4cuda3std3__44plusIvEEE10Policy1000EN6thrust24THRUST_300001_SM_1000_NS6detail15normal_iteratorINSD_10device_ptrIiEEEESI_NS0_13ScanTileStateIiLb1EEES9_NS1_10InputValueIiPiEEjiLb0EiEEvT0_T1_T2_iT3_T4_T5__param_3,
	.param .align 1 .b8 _ZN3cub18CUB_300001_SM_10006detail4scan16DeviceScanKernelINS2_10policy_hubIiiijN4cuda3std3__44plusIvEEE10Policy1000EN6thrust24THRUST_300001_SM_1000_NS6detail15normal_iteratorINSD_10device_ptrIiEEEESI_NS0_13ScanTileStateIiLb1EEES9_NS1_10InputValueIiPiEEjiLb0EiEEvT0_T1_T2_iT3_T4_T5__param_4[1],
	.param .align 8 .b8 _ZN3cub18CUB_300001_SM_10006detail4scan16DeviceScanKernelINS2_10policy_hubIiiijN4cuda3std3__44plusIvEEE10Policy1000EN6thrust24THRUST_300001_SM_1000_NS6detail15normal_iteratorINSD_10device_ptrIiEEEESI_NS0_13ScanTileStateIiLb1EEES9_NS1_10InputValueIiPiEEjiLb0EiEEvT0_T1_T2_iT3_T4_T5__param_5[16],
	.param .u32 _ZN3cub18CUB_300001_SM_10006detail4scan16DeviceScanKernelINS2_10policy_hubIiiijN4cuda3std3__44plusIvEEE10Policy1000EN6thrust24THRUST_300001_SM_1000_NS6detail15normal_iteratorINSD_10device_ptrIiEEEESI_NS0_13ScanTileStateIiLb1EEES9_NS1_10InputValueIiPiEEjiLb0EiEEvT0_T1_T2_iT3_T4_T5__param_6
)
.maxntid 384
{
	.reg .pred 	%p<160>;
	.reg .b16 	%rs<3>;
	.reg .b32 	%r<1050>;
	.reg .b64 	%rd<58>;
	// demoted variable
	.shared .align 16 .b8 _ZZN3cub18CUB_300001_SM_10006detail4scan16DeviceScanKernelINS2_10policy_hubIiiijN4cuda3std3__44plusIvEEE10Policy1000EN6thrust24THRUST_300001_SM_1000_NS6detail15normal_iteratorINSD_10device_ptrIiEEEESI_NS0_13ScanTileStateIiLb1EEES9_NS1_10InputValueIiPiEEjiLb0EiEEvT0_T1_T2_iT3_T4_T5_E12temp_storage[33808];
	ld.param.u32 	%r239, [_ZN3cub18CUB_300001_SM_10006detail4scan16DeviceScanKernelINS2_10policy_hubIiiijN4cuda3std3__44plusIvEEE10Policy1000EN6thrust24THRUST_300001_SM_1000_NS6detail15normal_iteratorINSD_10device_ptrIiEEEESI_NS0_13ScanTileStateIiLb1EEES9_NS1_10InputValueIiPiEEjiLb0EiEEvT0_T1_T2_iT3_T4_T5__param_5];
	bfe.u32 	%r240, %r239, 0, 8;
	cvt.u16.u32 	%rs1, %r240;
	and.b16  	%rs2, %rs1, 255;
	ld.param.u64 	%rd16, [_ZN3cub18CUB_300001_SM_10006detail4scan16DeviceScanKernelINS2_10policy_hubIiiijN4cuda3std3__44plusIvEEE10Policy1000EN6thrust24THRUST_300001_SM_1000_NS6detail15normal_iteratorINSD_10device_ptrIiEEEESI_NS0_13ScanTileStateIiLb1EEES9_NS1_10InputValueIiPiEEjiLb0EiEEvT0_T1_T2_iT3_T4_T5__param_2];
	ld.param.u64 	%rd15, [_ZN3cub18CUB_300001_SM_10006detail4scan16DeviceScanKernelINS2_10policy_hubIiiijN4cuda3std3__44plusIvEEE10Policy1000EN6thrust24THRUST_300001_SM_1000_NS6detail15normal_iteratorINSD_10device_ptrIiEEEESI_NS0_13ScanTileStateIiLb1EEES9_NS1_10InputValueIiPiEEjiLb0EiEEvT0_T1_T2_iT3_T4_T5__param_1];
	ld.param.u64 	%rd14, [_ZN3cub18CUB_300001_SM_10006detail4scan16DeviceScanKernelINS2_10policy_hubIiiijN4cuda3std3__44plusIvEEE10Policy1000EN6thrust24THRUST_300001_SM_1000_NS6detail15normal_iteratorINSD_10device_ptrIiEEEESI_NS0_13ScanTileStateIiLb1EEES9_NS1_10InputValueIiPiEEjiLb0EiEEvT0_T1_T2_iT3_T4_T5__param_0];
	ld.param.u64 	%rd1, [_ZN3cub18CUB_300001_SM_10006detail4scan16DeviceScanKernelINS2_10policy_hubIiiijN4cuda3std3__44plusIvEEE10Policy1000EN6thrust24THRUST_300001_SM_1000_NS6detail15normal_iteratorINSD_10device_ptrIiEEEESI_NS0_13ScanTileStateIiLb1EEES9_NS1_10InputValueIiPiEEjiLb0EiEEvT0_T1_T2_iT3_T4_T5__param_5+8];
	ld.param.u32 	%r238, [_ZN3cub18CUB_300001_SM_10006detail4scan16DeviceScanKernelINS2_10policy_hubIiiijN4cuda3std3__44plusIvEEE10Policy1000EN6thrust24THRUST_300001_SM_1000_NS6detail15normal_iteratorINSD_10device_ptrIiEEEESI_NS0_13ScanTileStateIiLb1EEES9_NS1_10InputValueIiPiEEjiLb0EiEEvT0_T1_T2_iT3_T4_T5__param_6];
	setp.eq.s16 	%p1, %rs2, 0;
	@%p1 bra 	$L__BB14_2;
	cvta.to.global.u64 	%rd17, %rd1;
	ld.global.u32 	%r997, [%rd17];
	bra.uni 	$L__BB14_3;
$L__BB14_2:
	cvt.u32.u64 	%r997, %rd1;
$L__BB14_3:
	ld.param.u32 	%r995, [_ZN3cub18CUB_300001_SM_10006detail4scan16DeviceScanKernelINS2_10policy_hubIiiijN4cuda3std3__44plusIvEEE10Policy1000EN6thrust24THRUST_300001_SM_1000_NS6detail15normal_iteratorINSD_10device_ptrIiEEEESI_NS0_13ScanTileStateIiLb1EEES9_NS1_10InputValueIiPiEEjiLb0EiEEvT0_T1_T2_iT3_T4_T5__param_3];
	cvta.to.global.u64 	%rd3, %rd14;
	cvta.to.global.u64 	%rd4, %rd15;
	mov.u32 	%r241, %ctaid.x;
	add.s32 	%r998, %r995, %r241;
	mul.lo.s32 	%r5, %r998, 8448;
	sub.s32 	%r6, %r238, %r5;
	setp.lt.u32 	%p2, %r6, 8449;
	@%p2 bra 	$L__BB14_29;
	cvt.u64.u32 	%rd40, %r5;
	mov.u32 	%r7, %tid.x;
	and.b32  	%r640, %r7, 31;
	and.b32  	%r641, %r7, 992;
	mul.lo.s32 	%r642, %r641, 22;
	or.b32  	%r643, %r642, %r640;
	cvt.u64.u32 	%rd41, %r643;
	add.s64 	%rd5, %rd41, %rd40;
	shl.b64 	%rd42, %rd5, 2;
	add.s64 	%rd43, %rd3, %rd42;
	ld.global.u32 	%r644, [%rd43];
	ld.global.u32 	%r645, [%rd43+128];
	ld.global.u32 	%r646, [%rd43+256];
	ld.global.u32 	%r647, [%rd43+384];
	ld.global.u32 	%r648, [%rd43+512];
	ld.global.u32 	%r649, [%rd43+640];
	ld.global.u32 	%r650, [%rd43+768];
	ld.global.u32 	%r651, [%rd43+896];
	ld.global.u32 	%r652, [%rd43+1024];
	ld.global.u32 	%r653, [%rd43+1152];
	ld.global.u32 	%r654, [%rd43+1280];
	ld.global.u32 	%r655, [%rd43+1408];
	ld.global.u32 	%r656, [%rd43+1536];
	ld.global.u32 	%r657, [%rd43+1664];
	ld.global.u32 	%r658, [%rd43+1792];
	ld.global.u32 	%r659, [%rd43+1920];
	ld.global.u32 	%r660, [%rd43+2048];
	ld.global.u32 	%r661, [%rd43+2176];
	ld.global.u32 	%r662, [%rd43+2304];
	ld.global.u32 	%r663, [%rd43+2432];
	ld.global.u32 	%r664, [%rd43+2560];
	ld.global.u32 	%r665, [%rd43+2688];
	// begin inline asm
	mov.u32 %r639, %laneid;
	// end inline asm
	shr.u32 	%r9, %r7, 5;
	mad.lo.s32 	%r666, %r9, 704, %r639;
	shl.b32 	%r667, %r666, 2;
	mov.u32 	%r668, _ZZN3cub18CUB_300001_SM_10006detail4scan16DeviceScanKernelINS2_10policy_hubIiiijN4cuda3std3__44plusIvEEE10Policy1000EN6thrust24THRUST_300001_SM_1000_NS6detail15normal_iteratorINSD_10device_ptrIiEEEESI_NS0_13ScanTileStateIiLb1EEES9_NS1_10InputValueIiPiEEjiLb0EiEEvT0_T1_T2_iT3_T4_T5_E12temp_storage;
	add.s32 	%r10, %r668, %r667;
	st.shared.u32 	[%r10], %r644;
	st.shared.u32 	[%r10+128], %r645;
	st.shared.u32 	[%r10+256], %r646;
	st.shared.u32 	[%r10+384], %r647;
	st.shared.u32 	[%r10+512], %r648;
	st.shared.u32 	[%r10+640], %r649;
	st.shared.u32 	[%r10+768], %r650;
	st.shared.u32 	[%r10+896], %r651;
	st.shared.u32 	[%r10+1024], %r652;
	st.shared.u32 	[%r10+1152], %r653;
	st.shared.u32 	[%r10+1280], %r654;
	st.shared.u32 	[%r10+1408], %r655;
	st.shared.u32 	[%r10+1536], %r656;
	st.shared.u32 	[%r10+1664], %r657;
	st.shared.u32 	[%r10+1792], %r658;
	st.shared.u32 	[%r10+1920], %r659;
	st.shared.u32 	[%r10+2048], %r660;
	st.shared.u32 	[%r10+2176], %r661;
	st.shared.u32 	[%r10+2304], %r662;
	st.shared.u32 	[%r10+2432], %r663;
	st.shared.u32 	[%r10+2560], %r664;
	st.shared.u32 	[%r10+2688], %r665;
	bar.warp.sync 	-1;
	mad.lo.s32 	%r11, %r639, 84, %r10;
	ld.shared.v2.u32 	{%r12, %r13}, [%r11];
	ld.shared.v2.u32 	{%r14, %r15}, [%r11+8];
	ld.shared.v2.u32 	{%r16, %r17}, [%r11+16];
	ld.shared.v2.u32 	{%r18, %r19}, [%r11+24];
	ld.shared.v2.u32 	{%r20, %r21}, [%r11+32];
	ld.shared.v2.u32 	{%r22, %r23}, [%r11+40];
	ld.shared.v2.u32 	{%r24, %r25}, [%r11+48];
	ld.shared.v2.u32 	{%r26, %r27}, [%r11+56];
	ld.shared.v2.u32 	{%r28, %r29}, [%r11+64];
	ld.shared.v2.u32 	{%r30, %r31}, [%r11+72];
	ld.shared.v2.u32 	{%r32, %r33}, [%r11+80];
	bar.sync 	0;
	setp.ne.s32 	%p104, %r998, 0;
	@%p104 bra 	$L__BB14_9;
	add.s32 	%r890, %r13, %r12;
	add.s32 	%r891, %r14, %r890;
	add.s32 	%r892, %r15, %r891;
	add.s32 	%r893, %r16, %r892;
	add.s32 	%r894, %r17, %r893;
	add.s32 	%r895, %r18, %r894;
	add.s32 	%r896, %r19, %r895;
	add.s32 	%r897, %r20, %r896;
	add.s32 	%r898, %r21, %r897;
	add.s32 	%r899, %r22, %r898;
	add.s32 	%r900, %r23, %r899;
	add.s32 	%r901, %r24, %r900;
	add.s32 	%r902, %r25, %r901;
	add.s32 	%r903, %r26, %r902;
	add.s32 	%r904, %r27, %r903;
	add.s32 	%r905, %r28, %r904;
	add.s32 	%r906, %r29, %r905;
	add.s32 	%r907, %r30, %r906;
	add.s32 	%r908, %r31, %r907;
	add.s32 	%r909, %r32, %r908;
	add.s32 	%r864, %r33, %r909;
	mov.b32 	%r862, 1;
	mov.b32 	%r887, 0;
	mov.b32 	%r889, -1;
	// begin inline asm
	{  .reg .s32 r0;  .reg .pred p;  shfl.sync.up.b32 r0|p, %r864, %r862, %r887, %r889;  @p add.s32 r0, r0, %r864;  mov.s32 %r860, r0;}
	// end inline asm
	mov.b32 	%r868, 2;
	// begin inline asm
	{  .reg .s32 r0;  .reg .pred p;  shfl.sync.up.b32 r0|p, %r860, %r868, %r887, %r889;  @p add.s32 r0, r0, %r860;  mov.s32 %r866, r0;}
	// end inline asm
	mov.b32 	%r874, 4;
	// begin inline asm
	{  .reg .s32 r0;  .reg .pred p;  shfl.sync.up.b32 r0|p, %r866, %r874, %r887, %r889;  @p add.s32 r0, r0, %r866;  mov.s32 %r872, r0;}
	// end inline asm
	mov.b32 	%r880, 8;
	// begin inline asm
	{  .reg .s32 r0;  .reg .pred p;  shfl.sync.up.b32 r0|p, %r872, %r880, %r887, %r889;  @p add.s32 r0, r0, %r872;  mov.s32 %r878, r0;}
	// end inline asm
	mov.b32 	%r886, 16;
	// begin inline asm
	{  .reg .s32 r0;  .reg .pred p;  shfl.sync.up.b32 r0|p, %r878, %r886, %r887, %r889;  @p add.s32 r0, r0, %r878;  mov.s32 %r884, r0;}
	// end inline asm
	setp.ne.s32 	%p146, %r639, 31;
	@%p146 bra 	$L__BB14_7;
	shl.b32 	%r910, %r9, 2;
	add.s32 	%r912, %r668, %r910;
	st.shared.u32 	[%r912+16], %r884;
$L__BB14_7:
	bar.sync 	0;
	ld.shared.v4.u32 	{%r913, %r914, %r915, %r916}, [_ZZN3cub18CUB_300001_SM_10006detail4scan16DeviceScanKernelINS2_10policy_hubIiiijN4cuda3std3__44plusIvEEE10Policy1000EN6thrust24THRUST_300001_SM_1000_NS6detail15normal_iteratorINSD_10device_ptrIiEEEESI_NS0_13ScanTileStateIiLb1EEES9_NS1_10InputValueIiPiEEjiLb0EiEEvT0_T1_T2_iT3_T4_T5_E12temp_storage+16];
	add.s32 	%r917, %r914, %r913;
	setp.eq.s32 	%p147, %r9, 2;
	selp.b32 	%r918, %r917, %r913, %p147;
	add.s32 	%r919, %r917, %r915;
	setp.eq.s32 	%p148, %r9, 3;
	selp.b32 	%r920, %r919, %r918, %p148;
	add.s32 	%r921, %r919, %r916;
	setp.eq.s32 	%p149, %r9, 4;
	selp.b32 	%r922, %r921, %r920, %p149;
	ld.shared.v4.u32 	{%r923, %r924, %r925, %r926}, [_ZZN3cub18CUB_300001_SM_10006detail4scan16DeviceScanKernelINS2_10policy_hubIiiijN4cuda3std3__44plusIvEEE10Policy1000EN6thrust24THRUST_300001_SM_1000_NS6detail15normal_iteratorINSD_10device_ptrIiEEEESI_NS0_13ScanTileStateIiLb1EEES9_NS1_10InputValueIiPiEEjiLb0EiEEvT0_T1_T2_iT3_T4_T5_E12temp_storage+32];
	add.s32 	%r927, %r921, %r923;
	setp.eq.s32 	%p150, %r9, 5;
	selp.b32 	%r928, %r927, %r922, %p150;
	add.s32 	%r929, %r927, %r924;
	setp.eq.s32 	%p151, %r9, 6;
	selp.b32 	%r930, %r929, %r928, %p151;
	add.s32 	%r931, %r929, %r925;
	setp.eq.s32 	%p152, %r9, 7;
	selp.b32 	%r932, %r931, %r930, %p152;
	add.s32 	%r933, %r931, %r926;
	setp.eq.s32 	%p153, %r9, 8;
	selp.b32 	%r934, %r933, %r932, %p153;
	ld.shared.v4.u32 	{%r935, %r936, %r937, %r938}, [_ZZN3cub18CUB_300001_SM_10006detail4scan16DeviceScanKernelINS2_10policy_hubIiiijN4cuda3std3__44plusIvEEE10Policy1000EN6thrust24THRUST_300001_SM_1000_NS6detail15normal_iteratorINSD_10device_ptrIiEEEESI_NS0_13ScanTileStateIiLb1EEES9_NS1_10InputValueIiPiEEjiLb0EiEEvT0_T1_T2_iT3_T4_T5_E12temp_storage+48];
	add.s32 	%r939, %r933, %r935;
	setp.eq.s32 	%p154, %r9, 9;
	selp.b32 	%r940, %r939, %r934, %p154;
	add.s32 	%r941, %r939, %r936;
	setp.eq.s32 	%p155, %r9, 10;
	selp.b32 	%r942, %r941, %r940, %p155;
	add.s32 	%r943, %r941, %r937;
	setp.eq.s32 	%p156, %r9, 11;
	selp.b32 	%r944, %r943, %r942, %p156;
	setp.lt.u32 	%p157, %r7, 32;
	selp.b32 	%r945, 0, %r944, %p157;
	setp.eq.s32 	%p158, %r639, 0;
	sub.s32 	%r946, %r884, %r864;
	selp.b32 	%r947, 0, %r946, %p158;
	add.s32 	%r948, %r947, %r997;
	add.s32 	%r1012, %r948, %r945;
	add.s32 	%r949, %r938, %r997;
	add.s32 	%r37, %r949, %r943;
	setp.ne.s32 	%p159, %r7, 0;
	@%p159 bra 	$L__BB14_28;
	add.s64 	%rd55, %rd16, 256;
	mov.b32 	%r950, 101;
	// begin inline asm
	st.relaxed.gpu.v2.u32 [%rd55], {%r950, %r37};
	// end inline asm
	bra.uni 	$L__BB14_28;
$L__BB14_9:
	add.s32 	%r699, %r13, %r12;
	add.s32 	%r700, %r14, %r699;
	add.s32 	%r701, %r15, %r700;
	add.s32 	%r702, %r16, %r701;
	add.s32 	%r703, %r17, %r702;
	add.s32 	%r704, %r18, %r703;
	add.s32 	%r705, %r19, %r704;
	add.s32 	%r706, %r20, %r705;
	add.s32 	%r707, %r21, %r706;
	add.s32 	%r708, %r22, %r707;
	add.s32 	%r709, %r23, %r708;
	add.s32 	%r710, %r24, %r709;
	add.s32 	%r711, %r25, %r710;
	add.s32 	%r712, %r26, %r711;
	add.s32 	%r713, %r27, %r712;
	add.s32 	%r714, %r28, %r713;
	add.s32 	%r715, %r29, %r714;
	add.s32 	%r716, %r30, %r715;
	add.s32 	%r717, %r31, %r716;
	add.s32 	%r718, %r32, %r717;
	add.s32 	%r673, %r33, %r718;
	mov.b32 	%r671, 1;
	mov.b32 	%r696, 0;
	mov.b32 	%r698, -1;
	// begin inline asm
	{  .reg .s32 r0;  .reg .pred p;  shfl.sync.up.b32 r0|p, %r673, %r671, %r696, %r698;  @p add.s32 r0, r0, %r673;  mov.s32 %r669, r0;}
	// end inline asm
	mov.b32 	%r677, 2;
	// begin inline asm
	{  .reg .s32 r0;  .reg .pred p;  shfl.sync.up.b32 r0|p, %r669, %r677, %r696, %r698;  @p add.s32 r0, r0, %r669;  mov.s32 %r675, r0;}
	// end inline asm
	mov.b32 	%r683, 4;
	// begin inline asm
	{  .reg .s32 r0;  .reg .pred p;  shfl.sync.up.b32 r0|p, %r675, %r683, %r696, %r698;  @p add.s32 r0, r0, %r675;  mov.s32 %r681, r0;}
	// end inline asm
	mov.b32 	%r689, 8;
	// begin inline asm
	{  .reg .s32 r0;  .reg .pred p;  shfl.sync.up.b32 r0|p, %r681, %r689, %r696, %r698;  @p add.s32 r0, r0, %r681;  mov.s32 %r687, r0;}
	// end inline asm
	mov.b32 	%r695, 16;
	// begin inline asm
	{  .reg .s32 r0;  .reg .pred p;  shfl.sync.up.b32 r0|p, %r687, %r695, %r696, %r698;  @p add.s32 r0, r0, %r687;  mov.s32 %r693, r0;}
	// end inline asm
	setp.ne.s32 	%p105, %r639, 31;
	@%p105 bra 	$L__BB14_11;
	shl.b32 	%r719, %r9, 2;
	add.s32 	%r721, %r668, %r719;
	st.shared.u32 	[%r721+16], %r693;
$L__BB14_11:
	sub.s32 	%r722, %r693, %r673;
	bar.sync 	0;
	ld.shared.v4.u32 	{%r723, %r724, %r725, %r726}, [_ZZN3cub18CUB_300001_SM_10006detail4scan16DeviceScanKernelINS2_10policy_hubIiiijN4cuda3std3__44plusIvEEE10Policy1000EN6thrust24THRUST_300001_SM_1000_NS6detail15normal_iteratorINSD_10device_ptrIiEEEESI_NS0_13ScanTileStateIiLb1EEES9_NS1_10InputValueIiPiEEjiLb0EiEEvT0_T1_T2_iT3_T4_T5_E12temp_storage+16];
	add.s32 	%r727, %r724, %r723;
	setp.eq.s32 	%p106, %r9, 2;
	selp.b32 	%r728, %r727, %r723, %p106;
	add.s32 	%r729, %r727, %r725;
	setp.eq.s32 	%p107, %r9, 3;
	selp.b32 	%r730, %r729, %r728, %p107;
	add.s32 	%r731, %r729, %r726;
	setp.eq.s32 	%p108, %r9, 4;
	selp.b32 	%r732, %r731, %r730, %p108;
	ld.shared.v4.u32 	{%r733, %r734, %r735, %r736}, [_ZZN3cub18CUB_300001_SM_10006detail4scan16DeviceScanKernelINS2_10policy_hubIiiijN4cuda3std3__44plusIvEEE10Policy1000EN6thrust24THRUST_300001_SM_1000_NS6detail15normal_iteratorINSD_10device_ptrIiEEEESI_NS0_13ScanTileStateIiLb1EEES9_NS1_10InputValueIiPiEEjiLb0EiEEvT0_T1_T2_iT3_T4_T5_E12temp_storage+32];
	add.s32 	%r737, %r731, %r733;
	setp.eq.s32 	%p109, %r9, 5;
	selp.b32 	%r738, %r737, %r732, %p109;
	add.s32 	%r739, %r737, %r734;
	setp.eq.s32 	%p110, %r9, 6;
	selp.b32 	%r740, %r739, %r738, %p110;
	add.s32 	%r741, %r739, %r735;
	setp.eq.s32 	%p111, %r9, 7;
	selp.b32 	%r742, %r741, %r740, %p111;
	add.s32 	%r743, %r741, %r736;
	setp.eq.s32 	%p112, %r9, 8;
	selp.b32 	%r744, %r743, %r742, %p112;
	ld.shared.v4.u32 	{%r745, %r746, %r747, %r748}, [_ZZN3cub18CUB_300001_SM_10006detail4scan16DeviceScanKernelINS2_10policy_hubIiiijN4cuda3std3__44plusIvEEE10Policy1000EN6thrust24THRUST_300001_SM_1000_NS6detail15normal_iteratorINSD_10device_ptrIiEEEESI_NS0_13ScanTileStateIiLb1EEES9_NS1_10InputValueIiPiEEjiLb0EiEEvT0_T1_T2_iT3_T4_T5_E12temp_storage+48];
	add.s32 	%r749, %r743, %r745;
	setp.eq.s32 	%p113, %r9, 9;
	selp.b32 	%r750, %r749, %r744, %p113;
	add.s32 	%r751, %r749, %r746;
	setp.eq.s32 	%p114, %r9, 10;
	selp.b32 	%r752, %r751, %r750, %p114;
	add.s32 	%r753, %r751, %r747;
	setp.eq.s32 	%p115, %r9, 11;
	selp.b32 	%r754, %r753, %r752, %p115;
	add.s32 	%r40, %r753, %r748;
	setp.gt.u32 	%p116, %r7, 31;
	setp.lt.u32 	%p117, %r7, 32;
	setp.eq.s32 	%p118, %r639, 0;
	selp.b32 	%r755, 0, %r722, %p118;
	add.s32 	%r1011, %r754, %r755;
	selp.b32 	%r42, %r722, %r1011, %p117;
	@%p116 bra 	$L__BB14_27;
	setp.ne.s32 	%p119, %r7, 0;
	mul.wide.s32 	%rd44, %r998, 8;
	add.s64 	%rd6, %rd16, %rd44;
	@%p119 bra 	$L__BB14_14;
	st.shared.u32 	[_ZZN3cub18CUB_300001_SM_10006detail4scan16DeviceScanKernelINS2_10policy_hubIiiijN4cuda3std3__44plusIvEEE10Policy1000EN6thrust24THRUST_300001_SM_1000_NS6detail15normal_iteratorINSD_10device_ptrIiEEEESI_NS0_13ScanTileStateIiLb1EEES9_NS1_10InputValueIiPiEEjiLb0EiEEvT0_T1_T2_iT3_T4_T5_E12temp_storage+12], %r40;
	add.s64 	%rd45, %rd6, 256;
	mov.b32 	%r756, 100;
	// begin inline asm
	st.relaxed.gpu.v2.u32 [%rd45], {%r756, %r40};
	// end inline asm
$L__BB14_14:
	not.b32 	%r762, %r7;
	add.s32 	%r1006, %r998, %r762;
	mov.b32 	%r758, 830;
	// begin inline asm
	nanosleep.u32 %r758;
	// end inline asm
	mul.wide.s32 	%rd47, %r1006, 8;
	add.s64 	%rd48, %rd16, %rd47;
	add.s64 	%rd46, %rd48, 256;
	// begin inline asm
	ld.relaxed.gpu.v2.u32 {%r1008, %r1000}, [%rd46];
	// end inline asm
	mov.b32 	%r1001, 952;
$L__BB14_15:
	setp.eq.s32 	%p120, %r1008, 99;
	mov.b32 	%r763, -1;
	vote.sync.any.pred 	%p121, %p120, %r763;
	not.pred 	%p122, %p121;
	@%p122 bra 	$L__BB14_17;
	mul.lo.s32 	%r858, %r998, 16807;
	and.b32  	%r998, %r858, 2147483647;
	add.s32 	%r859, %r1001, 1;
	rem.u32 	%r855, %r998, %r859;
	// begin inline asm
	nanosleep.u32 %r855;
	// end inline asm
	shr.u32 	%r1001, %r1001, 1;
	// begin inline asm
	ld.relaxed.gpu.v2.u32 {%r1008, %r1000}, [%rd46];
	// end inline asm
	bra.uni 	$L__BB14_15;
$L__BB14_17:
	setp.eq.s32 	%p123, %r1008, 101;
	mov.b32 	%r790, -1;
	vote.sync.ballot.b32 	%r792, %p123, %r790;
	// begin inline asm
	mov.u32 %r765, %lanemask_ge;
	// end inline asm
	and.b32  	%r793, %r792, %r765;
	or.b32  	%r794, %r793, -2147483648;
	add.s32 	%r795, %r794, -1;
	not.b32 	%r796, %r794;
	and.b32  	%r797, %r796, %r795;
	popc.b32 	%r769, %r797;
	mov.b32 	%r768, 1;
	// begin inline asm
	shfl.sync.down.b32 %r766, %r1000, %r768, %r769, %r790;
	// end inline asm
	setp.lt.s32 	%p125, %r639, %r769;
	selp.b32 	%r798, %r766, 0, %p125;
	add.s32 	%r772, %r798, %r1000;
	mov.b32 	%r773, 2;
	// begin inline asm
	shfl.sync.down.b32 %r771, %r772, %r773, %r769, %r790;
	// end inline asm
	add.s32 	%r57, %r639, 2;
	setp.gt.s32 	%p126, %r57, %r769;
	selp.b32 	%r799, 0, %r771, %p126;
	add.s32 	%r777, %r772, %r799;
	mov.b32 	%r778, 4;
	// begin inline asm
	shfl.sync.down.b32 %r776, %r777, %r778, %r769, %r790;
	// end inline asm
	add.s32 	%r58, %r639, 4;
	setp.gt.s32 	%p127, %r58, %r769;
	selp.b32 	%r800, 0, %r776, %p127;
	add.s32 	%r782, %r777, %r800;
	mov.b32 	%r783, 8;
	// begin inline asm
	shfl.sync.down.b32 %r781, %r782, %r783, %r769, %r790;
	// end inline asm
	add.s32 	%r59, %r639, 8;
	setp.gt.s32 	%p128, %r59, %r769;
	selp.b32 	%r801, 0, %r781, %p128;
	add.s32 	%r787, %r782, %r801;
	mov.b32 	%r788, 16;
	// begin inline asm
	shfl.sync.down.b32 %r786, %r787, %r788, %r769, %r790;
	// end inline asm
	add.s32 	%r60, %r639, 16;
	setp.gt.s32 	%p129, %r60, %r769;
	selp.b32 	%r802, 0, %r786, %p129;
	add.s32 	%r1005, %r787, %r802;
	add.s64 	%rd8, %rd16, 256;
	mov.b32 	%r1002, 952;
$L__BB14_18:
	setp.ne.s32 	%p130, %r1008, 101;
	mov.b32 	%r803, -1;
	vote.sync.all.pred 	%p131, %p130, %r803;
	not.pred 	%p132, %p131;
	@%p132 bra 	$L__BB14_23;
	shr.u32 	%r1002, %r1002, 1;
	mul.wide.s32 	%rd51, %r1006, 8;
	add.s64 	%rd52, %rd8, %rd51;
	add.s64 	%rd50, %rd52, -256;
	// begin inline asm
	ld.relaxed.gpu.v2.u32 {%r1008, %r1009}, [%rd50];
	// end inline asm
	mov.u32 	%r1010, %r1002;
$L__BB14_20:
	setp.eq.s32 	%p136, %r1008, 99;
	mov.b32 	%r811, -1;
	vote.sync.any.pred 	%p137, %p136, %r811;
	not.pred 	%p138, %p137;
	@%p138 bra 	$L__BB14_22;
	mul.lo.s32 	%r853, %r998, 16807;
	and.b32  	%r998, %r853, 2147483647;
	add.s32 	%r854, %r1010, 1;
	rem.u32 	%r850, %r998, %r854;
	// begin inline asm
	nanosleep.u32 %r850;
	// end inline asm
	shr.u32 	%r1010, %r1010, 1;
	// begin inline asm
	ld.relaxed.gpu.v2.u32 {%r1008, %r1009}, [%rd50];
	// end inline asm
	bra.uni 	$L__BB14_20;
$L__BB14_22:
	setp.eq.s32 	%p139, %r1008, 101;
	mov.b32 	%r837, -1;
	vote.sync.ballot.b32 	%r838, %p139, %r837;
	and.b32  	%r839, %r838, %r765;
	or.b32  	%r840, %r839, -2147483648;
	add.s32 	%r841, %r840, -1;
	not.b32 	%r842, %r840;
	and.b32  	%r843, %r842, %r841;
	popc.b32 	%r816, %r843;
	mov.b32 	%r815, 1;
	// begin inline asm
	shfl.sync.down.b32 %r813, %r1009, %r815, %r816, %r837;
	// end inline asm
	setp.lt.s32 	%p141, %r639, %r816;
	selp.b32 	%r844, %r813, 0, %p141;
	add.s32 	%r819, %r844, %r1009;
	mov.b32 	%r820, 2;
	// begin inline asm
	shfl.sync.down.b32 %r818, %r819, %r820, %r816, %r837;
	// end inline asm
	setp.gt.s32 	%p142, %r57, %r816;
	selp.b32 	%r845, 0, %r818, %p142;
	add.s32 	%r824, %r819, %r845;
	mov.b32 	%r825, 4;
	// begin inline asm
	shfl.sync.down.b32 %r823, %r824, %r825, %r816, %r837;
	// end inline asm
	setp.gt.s32 	%p143, %r58, %r816;
	selp.b32 	%r846, 0, %r823, %p143;
	add.s32 	%r829, %r824, %r846;
	mov.b32 	%r830, 8;
	// begin inline asm
	shfl.sync.down.b32 %r828, %r829, %r830, %r816, %r837;
	// end inline asm
	setp.gt.s32 	%p144, %r59, %r816;
	selp.b32 	%r847, 0, %r828, %p144;
	add.s32 	%r834, %r829, %r847;
	mov.b32 	%r835, 16;
	// begin inline asm
	shfl.sync.down.b32 %r833, %r834, %r835, %r816, %r837;
	// end inline asm
	setp.gt.s32 	%p145, %r60, %r816;
	selp.b32 	%r848, 0, %r833, %p145;
	add.s32 	%r849, %r848, %r1005;
	add.s32 	%r1005, %r849, %r834;
	add.s32 	%r1006, %r1006, -32;
	bra.uni 	$L__BB14_18;
$L__BB14_23:
	@%p119 bra 	$L__BB14_25;
	add.s32 	%r806, %r1005, %r40;
	add.s64 	%rd49, %rd6, 256;
	mov.b32 	%r805, 101;
	// begin inline asm
	st.relaxed.gpu.v2.u32 [%rd49], {%r805, %r806};
	// end inline asm
	st.shared.u32 	[_ZZN3cub18CUB_300001_SM_10006detail4scan16DeviceScanKernelINS2_10policy_hubIiiijN4cuda3std3__44plusIvEEE10Policy1000EN6thrust24THRUST_300001_SM_1000_NS6detail15normal_iteratorINSD_10device_ptrIiEEEESI_NS0_13ScanTileStateIiLb1EEES9_NS1_10InputValueIiPiEEjiLb0EiEEvT0_T1_T2_iT3_T4_T5_E12temp_storage+4], %r1005;
	st.shared.u32 	[_ZZN3cub18CUB_300001_SM_10006detail4scan16DeviceScanKernelINS2_10policy_hubIiiijN4cuda3std3__44plusIvEEE10Policy1000EN6thrust24THRUST_300001_SM_1000_NS6detail15normal_iteratorINSD_10device_ptrIiEEEESI_NS0_13ScanTileStateIiLb1EEES9_NS1_10InputValueIiPiEEjiLb0EiEEvT0_T1_T2_iT3_T4_T5_E12temp_storage+8], %r806;
$L__BB14_25:
	setp.ne.s32 	%p134, %r639, 0;
	mov.u32 	%r1011, %r42;
	@%p134 bra 	$L__BB14_27;
	st.shared.u32 	[_ZZN3cub18CUB_300001_SM_10006detail4scan16DeviceScanKernelINS2_10policy_hubIiiijN4cuda3std3__44plusIvEEE10Policy1000EN6thrust24THRUST_300001_SM_1000_NS6detail15normal_iteratorINSD_10device_ptrIiEEEESI_NS0_13ScanTileStateIiLb1EEES9_NS1_10InputValueIiPiEEjiLb0EiEEvT0_T1_T2_iT3_T4_T5_E12temp_storage+76], %r1005;
	mov.u32 	%r1011, %r1005;
$L__BB14_27:
	bar.sync 	0;
	setp.eq.s32 	%p135, %r7, 0;
	ld.shared.u32 	%r807, [_ZZN3cub18CUB_300001_SM_10006detail4scan16DeviceScanKernelINS2_10policy_hubIiiijN4cuda3std3__44plusIvEEE10Policy1000EN6thrust24THRUST_300001_SM_1000_NS6detail15normal_iteratorINSD_10device_ptrIiEEEESI_NS0_13ScanTileStateIiLb1EEES9_NS1_10InputValueIiPiEEjiLb0EiEEvT0_T1_T2_iT3_T4_T5_E12temp_storage+76];
	selp.b32 	%r808, 0, %r807, %p135;
	add.s32 	%r1012, %r808, %r1011;
$L__BB14_28:
	add.s32 	%r952, %r1012, %r12;
	add.s32 	%r953, %r13, %r952;
	add.s32 	%r954, %r14, %r953;
	add.s32 	%r955, %r15, %r954;
	add.s32 	%r956, %r16, %r955;
	add.s32 	%r957, %r17, %r956;
	add.s32 	%r958, %r18, %r957;
	add.s32 	%r959, %r19, %r958;
	add.s32 	%r960, %r20, %r959;
	add.s32 	%r961, %r21, %r960;
	add.s32 	%r962, %r22, %r961;
	add.s32 	%r963, %r23, %r962;
	add.s32 	%r964, %r24, %r963;
	add.s32 	%r965, %r25, %r964;
	add.s32 	%r966, %r26, %r965;
	add.s32 	%r967, %r27, %r966;
	add.s32 	%r968, %r28, %r967;
	add.s32 	%r969, %r29, %r968;
	add.s32 	%r970, %r30, %r969;
	add.s32 	%r971, %r31, %r970;
	add.s32 	%r972, %r32, %r971;
	bar.sync 	0;
	st.shared.v2.u32 	[%r11], {%r1012, %r952};
	st.shared.v2.u32 	[%r11+8], {%r953, %r954};
	st.shared.v2.u32 	[%r11+16], {%r955, %r956};
	st.shared.v2.u32 	[%r11+24], {%r957, %r958};
	st.shared.v2.u32 	[%r11+32], {%r959, %r960};
	st.shared.v2.u32 	[%r11+40], {%r961, %r962};
	st.shared.v2.u32 	[%r11+48], {%r963, %r964};
	st.shared.v2.u32 	[%r11+56], {%r965, %r966};
	st.shared.v2.u32 	[%r11+64], {%r967, %r968};
	st.shared.v2.u32 	[%r11+72], {%r969, %r970};
	st.shared.v2.u32 	[%r11+80], {%r971, %r972};
	bar.warp.sync 	-1;
	ld.shared.u32 	%r973, [%r10];
	ld.shared.u32 	%r974, [%r10+128];
	ld.shared.u32 	%r975, [%r10+256];
	ld.shared.u32 	%r976, [%r10+384];
	ld.shared.u32 	%r977, [%r10+512];
	ld.shared.u32 	%r978, [%r10+640];
	ld.shared.u32 	%r979, [%r10+768];
	ld.shared.u32 	%r980, [%r10+896];
	ld.shared.u32 	%r981, [%r10+1024];
	ld.shared.u32 	%r982, [%r10+1152];
	ld.shared.u32 	%r983, [%r10+1280];
	ld.shared.u32 	%r984, [%r10+1408];
	ld.shared.u32 	%r985, [%r10+1536];
	ld.shared.u32 	%r986, [%r10+1664];
	ld.shared.u32 	%r987, [%r10+1792];
	ld.shared.u32 	%r988, [%r10+1920];
	ld.shared.u32 	%r989, [%r10+2048];
	ld.shared.u32 	%r990, [%r10+2176];
	ld.shared.u32 	%r991, [%r10+2304];
	ld.shared.u32 	%r992, [%r10+2432];
	ld.shared.u32 	%r993, [%r10+2560];
	ld.shared.u32 	%r994, [%r10+2688];
	add.s64 	%rd57, %rd4, %rd42;
	st.global.u32 	[%rd57], %r973;
	st.global.u32 	[%rd57+128], %r974;
	st.global.u32 	[%rd57+256], %r975;
	st.global.u32 	[%rd57+384], %r976;
	st.global.u32 	[%rd57+512], %r977;
	st.global.u32 	[%rd57+640], %r978;
	st.global.u32 	[%rd57+768], %r979;
	st.global.u32 	[%rd57+896], %r980;
	st.global.u32 	[%rd57+1024], %r981;
	st.global.u32 	[%rd57+1152], %r982;
	st.global.u32 	[%rd57+1280], %r983;
	st.global.u32 	[%rd57+1408], %r984;
	st.global.u32 	[%rd57+1536], %r985;
	st.global.u32 	[%rd57+1664], %r986;
	st.global.u32 	[%rd57+1792], %r987;
	st.global.u32 	[%rd57+1920], %r988;
	st.global.u32 	[%rd57+2048], %r989;
	st.global.u32 	[%rd57+2176], %r990;
	st.global.u32 	[%rd57+2304], %r991;
	st.global.u32 	[%rd57+2432], %r992;
	st.global.u32 	[%rd57+2560], %r993;
	st.global.u32 	[%rd57+2688], %r994;
	bra.uni 	$L__BB14_143;
$L__BB14_29:
	setp.eq.s32 	%p3, %r6, 0;
	@%p3 bra 	$L__BB14_143;
	mul.wide.u32 	%rd18, %r5, 4;
	add.s64 	%rd19, %rd3, %rd18;
	mov.u32 	%r85, %tid.x;
	ld.global.u32 	%r1034, [%rd19];
	and.b32  	%r242, %r85, 31;
	and.b32  	%r243, %r85, 992;
	mul.lo.s32 	%r244, %r243, 22;
	or.b32  	%r87, %r244, %r242;
	setp.ge.u32 	%p4, %r87, %r6;
	shl.b32 	%r245, %r87, 2;
	cvt.u64.u32 	%rd20, %r245;
	add.s64 	%rd10, %rd19, %rd20;
	mov.u32 	%r1013, %r1034;
	@%p4 bra 	$L__BB14_32;
	ld.global.u32 	%r1013, [%rd10];
$L__BB14_32:
	add.s32 	%r90, %r87, 32;
	setp.ge.u32 	%p5, %r90, %r6;
	mov.u32 	%r1014, %r1034;
	@%p5 bra 	$L__BB14_34;
	ld.global.u32 	%r1014, [%rd10+128];
$L__BB14_34:
	add.s32 	%r93, %r87, 64;
	setp.ge.u32 	%p6, %r93, %r6;
	mov.u32 	%r1015, %r1034;
	@%p6 bra 	$L__BB14_36;
	ld.global.u32 	%r1015, [%rd10+256];
$L__BB14_36:
	add.s32 	%r96, %r87, 96;
	setp.ge.u32 	%p7, %r96, %r6;
	mov.u32 	%r1016, %r1034;
	@%p7 bra 	$L__BB14_38;
	ld.global.u32 	%r1016, [%rd10+384];
$L__BB14_38:
	add.s32 	%r246, %r87, 128;
	setp.ge.u32 	%p8, %r246, %r6;
	mov.u32 	%r1017, %r1034;
	@%p8 bra 	$L__BB14_40;
	ld.global.u32 	%r1017, [%rd10+512];
$L__BB14_40:
	add.s32 	%r247, %r87, 160;
	setp.ge.u32 	%p9, %r247, %r6;
	mov.u32 	%r1018, %r1034;
	@%p9 bra 	$L__BB14_42;
	ld.global.u32 	%r1018, [%rd10+640];
$L__BB14_42:
	add.s32 	%r248, %r87, 192;
	setp.ge.u32 	%p10, %r248, %r6;
	mov.u32 	%r1019, %r1034;
	@%p10 bra 	$L__BB14_44;
	ld.global.u32 	%r1019, [%rd10+768];
$L__BB14_44:
	add.s32 	%r249, %r87, 224;
	setp.ge.u32 	%p11, %r249, %r6;
	mov.u32 	%r1020, %r1034;
	@%p11 bra 	$L__BB14_46;
	ld.global.u32 	%r1020, [%rd10+896];
$L__BB14_46:
	add.s32 	%r250, %r87, 256;
	setp.ge.u32 	%p12, %r250, %r6;
	mov.u32 	%r1021, %r1034;
	@%p12 bra 	$L__BB14_48;
	ld.global.u32 	%r1021, [%rd10+1024];
$L__BB14_48:
	add.s32 	%r251, %r87, 288;
	setp.ge.u32 	%p13, %r251, %r6;
	mov.u32 	%r1022, %r1034;
	@%p13 bra 	$L__BB14_50;
	ld.global.u32 	%r1022, [%rd10+1152];
$L__BB14_50:
	add.s32 	%r111, %r87, 320;
	setp.ge.u32 	%p14, %r111, %r6;
	mov.u32 	%r1023, %r1034;
	@%p14 bra 	$L__BB14_52;
	ld.global.u32 	%r1023, [%rd10+1280];
$L__BB14_52:
	add.s32 	%r114, %r87, 352;
	setp.ge.u32 	%p15, %r114, %r6;
	mov.u32 	%r1024, %r1034;
	@%p15 bra 	$L__BB14_54;
	ld.global.u32 	%r1024, [%rd10+1408];
$L__BB14_54:
	add.s32 	%r117, %r87, 384;
	setp.ge.u32 	%p16, %r117, %r6;
	mov.u32 	%r1025, %r1034;
	@%p16 bra 	$L__BB14_56;
	ld.global.u32 	%r1025, [%rd10+1536];
$L__BB14_56:
	add.s32 	%r120, %r87, 416;
	setp.ge.u32 	%p17, %r120, %r6;
	mov.u32 	%r1026, %r1034;
	@%p17 bra 	$L__BB14_58;
	ld.global.u32 	%r1026, [%rd10+1664];
$L__BB14_58:
	add.s32 	%r252, %r87, 448;
	setp.ge.u32 	%p18, %r252, %r6;
	mov.u32 	%r1027, %r1034;
	@%p18 bra 	$L__BB14_60;
	ld.global.u32 	%r1027, [%rd10+1792];
$L__BB14_60:
	add.s32 	%r253, %r87, 480;
	setp.ge.u32 	%p19, %r253, %r6;
	mov.u32 	%r1028, %r1034;
	@%p19 bra 	$L__BB14_62;
	ld.global.u32 	%r1028, [%rd10+1920];
$L__BB14_62:
	add.s32 	%r254, %r87, 512;
	setp.ge.u32 	%p20, %r254, %r6;
	mov.u32 	%r1029, %r1034;
	@%p20 bra 	$L__BB14_64;
	ld.global.u32 	%r1029, [%rd10+2048];
$L__BB14_64:
	add.s32 	%r129, %r87, 544;
	setp.ge.u32 	%p21, %r129, %r6;
	mov.u32 	%r1030, %r1034;
	@%p21 bra 	$L__BB14_66;
	ld.global.u32 	%r1030, [%rd10+2176];
$L__BB14_66:
	add.s32 	%r132, %r87, 576;
	setp.ge.u32 	%p22, %r132, %r6;
	mov.u32 	%r1031, %r1034;
	@%p22 bra 	$L__BB14_68;
	ld.global.u32 	%r1031, [%rd10+2304];
$L__BB14_68:
	add.s32 	%r255, %r87, 608;
	setp.ge.u32 	%p23, %r255, %r6;
	mov.u32 	%r1032, %r1034;
	@%p23 bra 	$L__BB14_70;
	ld.global.u32 	%r1032, [%rd10+2432];
$L__BB14_70:
	add.s32 	%r256, %r87, 640;
	setp.ge.u32 	%p24, %r256, %r6;
	mov.u32 	%r1033, %r1034;
	@%p24 bra 	$L__BB14_72;
	ld.global.u32 	%r1033, [%rd10+2560];
$L__BB14_72:
	add.s32 	%r139, %r87, 672;
	setp.ge.u32 	%p25, %r139, %r6;
	@%p25 bra 	$L__BB14_74;
	ld.global.u32 	%r1034, [%rd10+2688];
$L__BB14_74:
	// begin inline asm
	mov.u32 %r257, %laneid;
	// end inline asm
	shr.u32 	%r143, %r85, 5;
	mad.lo.s32 	%r258, %r143, 704, %r257;
	shl.b32 	%r259, %r258, 2;
	mov.u32 	%r260, _ZZN3cub18CUB_300001_SM_10006detail4scan16DeviceScanKernelINS2_10policy_hubIiiijN4cuda3std3__44plusIvEEE10Policy1000EN6thrust24THRUST_300001_SM_1000_NS6detail15normal_iteratorINSD_10device_ptrIiEEEESI_NS0_13ScanTileStateIiLb1EEES9_NS1_10InputValueIiPiEEjiLb0EiEEvT0_T1_T2_iT3_T4_T5_E12temp_storage;
	add.s32 	%r144, %r260, %r259;
	st.shared.u32 	[%r144], %r1013;
	st.shared.u32 	[%r144+128], %r1014;
	st.shared.u32 	[%r144+256], %r1015;
	st.shared.u32 	[%r144+384], %r1016;
	st.shared.u32 	[%r144+512], %r1017;
	st.shared.u32 	[%r144+640], %r1018;
	st.shared.u32 	[%r144+768], %r1019;
	st.shared.u32 	[%r144+896], %r1020;
	st.shared.u32 	[%r144+1024], %r1021;
	st.shared.u32 	[%r144+1152], %r1022;
	st.shared.u32 	[%r144+1280], %r1023;
	st.shared.u32 	[%r144+1408], %r1024;
	st.shared.u32 	[%r144+1536], %r1025;
	st.shared.u32 	[%r144+1664], %r1026;
	st.shared.u32 	[%r144+1792], %r1027;
	st.shared.u32 	[%r144+1920], %r1028;
	st.shared.u32 	[%r144+2048], %r1029;
	st.shared.u32 	[%r144+2176], %r1030;
	st.shared.u32 	[%r144+2304], %r1031;
	st.shared.u32 	[%r144+2432], %r1032;
	st.shared.u32 	[%r144+2560], %r1033;
	st.shared.u32 	[%r144+2688], %r1034;
	bar.warp.sync 	-1;
	mad.lo.s32 	%r145, %r257, 84, %r144;
	ld.shared.v2.u32 	{%r146, %r147}, [%r145];
	ld.shared.v2.u32 	{%r148, %r149}, [%r145+8];
	ld.shared.v2.u32 	{%r150, %r151}, [%r145+16];
	ld.shared.v2.u32 	{%r152, %r153}, [%r145+24];
	ld.shared.v2.u32 	{%r154, %r155}, [%r145+32];
	ld.shared.v2.u32 	{%r156, %r157}, [%r145+40];
	ld.shared.v2.u32 	{%r158, %r159}, [%r145+48];
	ld.shared.v2.u32 	{%r160, %r161}, [%r145+56];
	ld.shared.v2.u32 	{%r162, %r163}, [%r145+64];
	ld.shared.v2.u32 	{%r164, %r165}, [%r145+72];
	ld.shared.v2.u32 	{%r166, %r167}, [%r145+80];
	bar.sync 	0;
	setp.ne.s32 	%p26, %r998, 0;
	@%p26 bra 	$L__BB14_78;
	add.s32 	%r490, %r147, %r146;
	add.s32 	%r491, %r148, %r490;
	add.s32 	%r492, %r149, %r491;
	add.s32 	%r493, %r150, %r492;
	add.s32 	%r494, %r151, %r493;
	add.s32 	%r495, %r152, %r494;
	add.s32 	%r496, %r153, %r495;
	add.s32 	%r497, %r154, %r496;
	add.s32 	%r498, %r155, %r497;
	add.s32 	%r499, %r156, %r498;
	add.s32 	%r500, %r157, %r499;
	add.s32 	%r501, %r158, %r500;
	add.s32 	%r502, %r159, %r501;
	add.s32 	%r503, %r160, %r502;
	add.s32 	%r504, %r161, %r503;
	add.s32 	%r505, %r162, %r504;
	add.s32 	%r506, %r163, %r505;
	add.s32 	%r507, %r164, %r506;
	add.s32 	%r508, %r165, %r507;
	add.s32 	%r509, %r166, %r508;
	add.s32 	%r464, %r167, %r509;
	mov.b32 	%r462, 1;
	mov.b32 	%r487, 0;
	mov.b32 	%r489, -1;
	// begin inline asm
	{  .reg .s32 r0;  .reg .pred p;  shfl.sync.up.b32 r0|p, %r464, %r462, %r487, %r489;  @p add.s32 r0, r0, %r464;  mov.s32 %r460, r0;}
	// end inline asm
	mov.b32 	%r468, 2;
	// begin inline asm
	{  .reg .s32 r0;  .reg .pred p;  shfl.sync.up.b32 r0|p, %r460, %r468, %r487, %r489;  @p add.s32 r0, r0, %r460;  mov.s32 %r466, r0;}
	// end inline asm
	mov.b32 	%r474, 4;
	// begin inline asm
	{  .reg .s32 r0;  .reg .pred p;  shfl.sync.up.b32 r0|p, %r466, %r474, %r487, %r489;  @p add.s32 r0, r0, %r466;  mov.s32 %r472, r0;}
	// end inline asm
	mov.b32 	%r480, 8;
	// begin inline asm
	{  .reg .s32 r0;  .reg .pred p;  shfl.sync.up.b32 r0|p, %r472, %r480, %r487, %r489;  @p add.s32 r0, r0, %r472;  mov.s32 %r478, r0;}
	// end inline asm
	mov.b32 	%r486, 16;
	// begin inline asm
	{  .reg .s32 r0;  .reg .pred p;  shfl.sync.up.b32 r0|p, %r478, %r486, %r487, %r489;  @p add.s32 r0, r0, %r478;  mov.s32 %r484, r0;}
	// end inline asm
	setp.ne.s32 	%p68, %r257, 31;
	@%p68 bra 	$L__BB14_77;
	shl.b32 	%r510, %r143, 2;
	mov.u32 	%r511, _ZZN3cub18CUB_300001_SM_10006detail4scan16DeviceScanKernelINS2_10policy_hubIiiijN4cuda3std3__44plusIvEEE10Policy1000EN6thrust24THRUST_300001_SM_1000_NS6detail15normal_iteratorINSD_10device_ptrIiEEEESI_NS0_13ScanTileStateIiLb1EEES9_NS1_10InputValueIiPiEEjiLb0EiEEvT0_T1_T2_iT3_T4_T5_E12temp_storage;
	add.s32 	%r512, %r511, %r510;
	st.shared.u32 	[%r512+16], %r484;
$L__BB14_77:
	bar.sync 	0;
	ld.shared.v4.u32 	{%r513, %r514, %r515, %r516}, [_ZZN3cub18CUB_300001_SM_10006detail4scan16DeviceScanKernelINS2_10policy_hubIiiijN4cuda3std3__44plusIvEEE10Policy1000EN6thrust24THRUST_300001_SM_1000_NS6detail15normal_iteratorINSD_10device_ptrIiEEEESI_NS0_13ScanTileStateIiLb1EEES9_NS1_10InputValueIiPiEEjiLb0EiEEvT0_T1_T2_iT3_T4_T5_E12temp_storage+16];
	add.s32 	%r517, %r514, %r513;
	setp.eq.s32 	%p69, %r143, 2;
	selp.b32 	%r518, %r517, %r513, %p69;
	add.s32 	%r519, %r517, %r515;
	setp.eq.s32 	%p70, %r143, 3;
	selp.b32 	%r520, %r519, %r518, %p70;
	add.s32 	%r521, %r519, %r516;
	setp.eq.s32 	%p71, %r143, 4;
	selp.b32 	%r522, %r521, %r520, %p71;
	ld.shared.v4.u32 	{%r523, %r524, %r525, %r526}, [_ZZN3cub18CUB_300001_SM_10006detail4scan16DeviceScanKernelINS2_10policy_hubIiiijN4cuda3std3__44plusIvEEE10Policy1000EN6thrust24THRUST_300001_SM_1000_NS6detail15normal_iteratorINSD_10device_ptrIiEEEESI_NS0_13ScanTileStateIiLb1EEES9_NS1_10InputValueIiPiEEjiLb0EiEEvT0_T1_T2_iT3_T4_T5_E12temp_storage+32];
	add.s32 	%r527, %r521, %r523;
	setp.eq.s32 	%p72, %r143, 5;
	selp.b32 	%r528, %r527, %r522, %p72;
	add.s32 	%r529, %r527, %r524;
	setp.eq.s32 	%p73, %r143, 6;
	selp.b32 	%r530, %r529, %r528, %p73;
	add.s32 	%r531, %r529, %r525;
	setp.eq.s32 	%p74, %r143, 7;
	selp.b32 	%r532, %r531, %r530, %p74;
	add.s32 	%r533, %r531, %r526;
	setp.eq.s32 	%p75, %r143, 8;
	selp.b32 	%r534, %r533, %r532, %p75;
	.pragma "used_bytes_mask 4095";
	ld.shared.v4.u32 	{%r535, %r536, %r537, %r538}, [_ZZN3cub18CUB_300001_SM_10006detail4scan16DeviceScanKernelINS2_10policy_hubIiiijN4cuda3std3__44plusIvEEE10Policy1000EN6thrust24THRUST_300001_SM_1000_NS6detail15normal_iteratorINSD_10device_ptrIiEEEESI_NS0_13ScanTileStateIiLb1EEES9_NS1_10InputValueIiPiEEjiLb0EiEEvT0_T1_T2_iT3_T4_T5_E12temp_storage+48];
	add.s32 	%r539, %r533, %r535;
	setp.eq.s32 	%p76, %r143, 9;
	selp.b32 	%r540, %r539, %r534, %p76;
	add.s32 	%r541, %r539, %r536;
	setp.eq.s32 	%p77, %r143, 10;
	selp.b32 	%r542, %r541, %r540, %p77;
	add.s32 	%r543, %r541, %r537;
	setp.eq.s32 	%p78, %r143, 11;
	selp.b32 	%r544, %r543, %r542, %p78;
	setp.lt.u32 	%p79, %r85, 32;
	selp.b32 	%r545, 0, %r544, %p79;
	setp.eq.s32 	%p80, %r257, 0;
	sub.s32 	%r546, %r484, %r464;
	selp.b32 	%r547, 0, %r546, %p80;
	add.s32 	%r548, %r547, %r997;
	add.s32 	%r1049, %r548, %r545;
	bra.uni 	$L__BB14_97;
$L__BB14_78:
	add.s32 	%r291, %r147, %r146;
	add.s32 	%r292, %r148, %r291;
	add.s32 	%r293, %r149, %r292;
	add.s32 	%r294, %r150, %r293;
	add.s32 	%r295, %r151, %r294;
	add.s32 	%r296, %r152, %r295;
	add.s32 	%r297, %r153, %r296;
	add.s32 	%r298, %r154, %r297;
	add.s32 	%r299, %r155, %r298;
	add.s32 	%r300, %r156, %r299;
	add.s32 	%r301, %r157, %r300;
	add.s32 	%r302, %r158, %r301;
	add.s32 	%r303, %r159, %r302;
	add.s32 	%r304, %r160, %r303;
	add.s32 	%r305, %r161, %r304;
	add.s32 	%r306, %r162, %r305;
	add.s32 	%r307, %r163, %r306;
	add.s32 	%r308, %r164, %r307;
	add.s32 	%r309, %r165, %r308;
	add.s32 	%r310, %r166, %r309;
	add.s32 	%r265, %r167, %r310;
	mov.b32 	%r263, 1;
	mov.b32 	%r288, 0;
	mov.b32 	%r290, -1;
	// begin inline asm
	{  .reg .s32 r0;  .reg .pred p;  shfl.sync.up.b32 r0|p, %r265, %r263, %r288, %r290;  @p add.s32 r0, r0, %r265;  mov.s32 %r261, r0;}
	// end inline asm
	mov.b32 	%r269, 2;
	// begin inline asm
	{  .reg .s32 r0;  .reg .pred p;  shfl.sync.up.b32 r0|p, %r261, %r269, %r288, %r290;  @p add.s32 r0, r0, %r261;  mov.s32 %r267, r0;}
	// end inline asm
	mov.b32 	%r275, 4;
	// begin inline asm
	{  .reg .s32 r0;  .reg .pred p;  shfl.sync.up.b32 r0|p, %r267, %r275, %r288, %r290;  @p add.s32 r0, r0, %r267;  mov.s32 %r273, r0;}
	// end inline asm
	mov.b32 	%r281, 8;
	// begin inline asm
	{  .reg .s32 r0;  .reg .pred p;  shfl.sync.up.b32 r0|p, %r273, %r281, %r288, %r290;  @p add.s32 r0, r0, %r273;  mov.s32 %r279, r0;}
	// end inline asm
	mov.b32 	%r287, 16;
	// begin inline asm
	{  .reg .s32 r0;  .reg .pred p;  shfl.sync.up.b32 r0|p, %r279, %r287, %r288, %r290;  @p add.s32 r0, r0, %r279;  mov.s32 %r285, r0;}
	// end inline asm
	setp.ne.s32 	%p27, %r257, 31;
	@%p27 bra 	$L__BB14_80;
	shl.b32 	%r311, %r143, 2;
	mov.u32 	%r312, _ZZN3cub18CUB_300001_SM_10006detail4scan16DeviceScanKernelINS2_10policy_hubIiiijN4cuda3std3__44plusIvEEE10Policy1000EN6thrust24THRUST_300001_SM_1000_NS6detail15normal_iteratorINSD_10device_ptrIiEEEESI_NS0_13ScanTileStateIiLb1EEES9_NS1_10InputValueIiPiEEjiLb0EiEEvT0_T1_T2_iT3_T4_T5_E12temp_storage;
	add.s32 	%r313, %r312, %r311;
	st.shared.u32 	[%r313+16], %r285;
$L__BB14_80:
	sub.s32 	%r314, %r285, %r265;
	bar.sync 	0;
	ld.shared.v4.u32 	{%r315, %r316, %r317, %r318}, [_ZZN3cub18CUB_300001_SM_10006detail4scan16DeviceScanKernelINS2_10policy_hubIiiijN4cuda3std3__44plusIvEEE10Policy1000EN6thrust24THRUST_300001_SM_1000_NS6detail15normal_iteratorINSD_10device_ptrIiEEEESI_NS0_13ScanTileStateIiLb1EEES9_NS1_10InputValueIiPiEEjiLb0EiEEvT0_T1_T2_iT3_T4_T5_E12temp_storage+16];
	add.s32 	%r319, %r316, %r315;
	setp.eq.s32 	%p28, %r143, 2;
	selp.b32 	%r320, %r319, %r315, %p28;
	add.s32 	%r321, %r319, %r317;
	setp.eq.s32 	%p29, %r143, 3;
	selp.b32 	%r322, %r321, %r320, %p29;
	add.s32 	%r323, %r321, %r318;
	setp.eq.s32 	%p30, %r143, 4;
	selp.b32 	%r324, %r323, %r322, %p30;
	ld.shared.v4.u32 	{%r325, %r326, %r327, %r328}, [_ZZN3cub18CUB_300001_SM_10006detail4scan16DeviceScanKernelINS2_10policy_hubIiiijN4cuda3std3__44plusIvEEE10Policy1000EN6thrust24THRUST_300001_SM_1000_NS6detail15normal_iteratorINSD_10device_ptrIiEEEESI_NS0_13ScanTileStateIiLb1EEES9_NS1_10InputValueIiPiEEjiLb0EiEEvT0_T1_T2_iT3_T4_T5_E12temp_storage+32];
	add.s32 	%r329, %r323, %r325;
	setp.eq.s32 	%p31, %r143, 5;
	selp.b32 	%r330, %r329, %r324, %p31;
	add.s32 	%r331, %r329, %r326;
	setp.eq.s32 	%p32, %r143, 6;
	selp.b32 	%r332, %r331, %r330, %p32;
	add.s32 	%r333, %r331, %r327;
	setp.eq.s32 	%p33, %r143, 7;
	selp.b32 	%r334, %r333, %r332, %p33;
	add.s32 	%r335, %r333, %r328;
	setp.eq.s32 	%p34, %r143, 8;
	selp.b32 	%r336, %r335, %r334, %p34;
	ld.shared.v4.u32 	{%r337, %r338, %r339, %r340}, [_ZZN3cub18CUB_300001_SM_10006detail4scan16DeviceScanKernelINS2_10policy_hubIiiijN4cuda3std3__44plusIvEEE10Policy1000EN6thrust24THRUST_300001_SM_1000_NS6detail15normal_iteratorINSD_10device_ptrIiEEEESI_NS0_13ScanTileStateIiLb1EEES9_NS1_10InputValueIiPiEEjiLb0EiEEvT0_T1_T2_iT3_T4_T5_E12temp_storage+48];
	add.s32 	%r341, %r335, %r337;
	setp.eq.s32 	%p35, %r143, 9;
	selp.b32 	%r342, %r341, %r336, %p35;
	add.s32 	%r343, %r341, %r338;
	setp.eq.s32 	%p36, %r143, 10;
	selp.b32 	%r344, %r343, %r342, %p36;
	add.s32 	%r345, %r343, %r339;
	setp.eq.s32 	%p37, %r143, 11;
	selp.b32 	%r346, %r345, %r344, %p37;
	add.s32 	%r173, %r345, %r340;
	setp.gt.u32 	%p38, %r85, 31;
	setp.lt.u32 	%p39, %r85, 32;
	setp.eq.s32 	%p40, %r257, 0;
	selp.b32 	%r347, 0, %r314, %p40;
	add.s32 	%r1048, %r346, %r347;
	selp.b32 	%r175, %r314, %r1048, %p39;
	@%p38 bra 	$L__BB14_96;
	setp.ne.s32 	%p41, %r85, 0;
	mul.wide.s32 	%rd21, %r998, 8;
	add.s64 	%rd11, %rd16, %rd21;
	@%p41 bra 	$L__BB14_83;
	st.shared.u32 	[_ZZN3cub18CUB_300001_SM_10006detail4scan16DeviceScanKernelINS2_10policy_hubIiiijN4cuda3std3__44plusIvEEE10Policy1000EN6thrust24THRUST_300001_SM_1000_NS6detail15normal_iteratorINSD_10device_ptrIiEEEESI_NS0_13ScanTileStateIiLb1EEES9_NS1_10InputValueIiPiEEjiLb0EiEEvT0_T1_T2_iT3_T4_T5_E12temp_storage+12], %r173;
	add.s64 	%rd22, %rd11, 256;
	mov.b32 	%r348, 100;
	// begin inline asm
	st.relaxed.gpu.v2.u32 [%rd22], {%r348, %r173};
	// end inline asm
$L__BB14_83:
	not.b32 	%r354, %r85;
	add.s32 	%r1043, %r998, %r354;
	mov.b32 	%r350, 830;
	// begin inline asm
	nanosleep.u32 %r350;
	// end inline asm
	mul.wide.s32 	%rd24, %r1043, 8;
	add.s64 	%rd25, %rd16, %rd24;
	add.s64 	%rd23, %rd25, 256;
	// begin inline asm
	ld.relaxed.gpu.v2.u32 {%r1045, %r1037}, [%rd23];
	// end inline asm
	mov.b32 	%r1038, 952;
$L__BB14_84:
	setp.eq.s32 	%p42, %r1045, 99;
	mov.b32 	%r355, -1;
	vote.sync.any.pred 	%p43, %p42, %r355;
	not.pred 	%p44, %p43;
	@%p44 bra 	$L__BB14_86;
	mul.lo.s32 	%r458, %r998, 16807;
	and.b32  	%r998, %r458, 2147483647;
	add.s32 	%r459, %r1038, 1;
	rem.u32 	%r455, %r998, %r459;
	// begin inline asm
	nanosleep.u32 %r455;
	// end inline asm
	shr.u32 	%r1038, %r1038, 1;
	// begin inline asm
	ld.relaxed.gpu.v2.u32 {%r1045, %r1037}, [%rd23];
	// end inline asm
	bra.uni 	$L__BB14_84;
$L__BB14_86:
	setp.eq.s32 	%p45, %r1045, 101;
	mov.b32 	%r382, -1;
	vote.sync.ballot.b32 	%r384, %p45, %r382;
	// begin inline asm
	mov.u32 %r357, %lanemask_ge;
	// end inline asm
	and.b32  	%r385, %r384, %r357;
	or.b32  	%r386, %r385, -2147483648;
	add.s32 	%r387, %r386, -1;
	not.b32 	%r388, %r386;
	and.b32  	%r389, %r388, %r387;
	popc.b32 	%r361, %r389;
	mov.b32 	%r360, 1;
	// begin inline asm
	shfl.sync.down.b32 %r358, %r1037, %r360, %r361, %r382;
	// end inline asm
	setp.lt.s32 	%p47, %r257, %r361;
	selp.b32 	%r390, %r358, 0, %p47;
	add.s32 	%r364, %r390, %r1037;
	mov.b32 	%r365, 2;
	// begin inline asm
	shfl.sync.down.b32 %r363, %r364, %r365, %r361, %r382;
	// end inline asm
	add.s32 	%r391, %r257, 2;
	setp.gt.s32 	%p48, %r391, %r361;
	selp.b32 	%r392, 0, %r363, %p48;
	add.s32 	%r369, %r364, %r392;
	mov.b32 	%r370, 4;
	// begin inline asm
	shfl.sync.down.b32 %r368, %r369, %r370, %r361, %r382;
	// end inline asm
	add.s32 	%r393, %r257, 4;
	setp.gt.s32 	%p49, %r393, %r361;
	selp.b32 	%r394, 0, %r368, %p49;
	add.s32 	%r374, %r369, %r394;
	mov.b32 	%r375, 8;
	// begin inline asm
	shfl.sync.down.b32 %r373, %r374, %r375, %r361, %r382;
	// end inline asm
	add.s32 	%r395, %r257, 8;
	setp.gt.s32 	%p50, %r395, %r361;
	selp.b32 	%r396, 0, %r373, %p50;
	add.s32 	%r379, %r374, %r396;
	mov.b32 	%r380, 16;
	// begin inline asm
	shfl.sync.down.b32 %r378, %r379, %r380, %r361, %r382;
	// end inline asm
	add.s32 	%r397, %r257, 16;
	setp.gt.s32 	%p51, %r397, %r361;
	selp.b32 	%r398, 0, %r378, %p51;
	add.s32 	%r1041, %r379, %r398;
	add.s64 	%rd12, %rd16, 256;
	mov.b32 	%r1039, 952;
$L__BB14_87:
	setp.ne.s32 	%p52, %r1045, 101;
	mov.b32 	%r399, -1;
	vote.sync.all.pred 	%p53, %p52, %r399;
	not.pred 	%p54, %p53;
	@%p54 bra 	$L__BB14_92;
	shr.u32 	%r1039, %r1039, 1;
	mul.wide.s32 	%rd28, %r1043, 8;
	add.s64 	%rd29, %rd12, %rd28;
	add.s64 	%rd27, %rd29, -256;
	// begin inline asm
	ld.relaxed.gpu.v2.u32 {%r1045, %r1046}, [%rd27];
	// end inline asm
	mov.u32 	%r1047, %r1039;
$L__BB14_89:
	setp.eq.s32 	%p58, %r1045, 99;
	mov.b32 	%r407, -1;
	vote.sync.any.pred 	%p59, %p58, %r407;
	not.pred 	%p60, %p59;
	@%p60 bra 	$L__BB14_91;
	mul.lo.s32 	%r453, %r998, 16807;
	and.b32  	%r998, %r453, 2147483647;
	add.s32 	%r454, %r1047, 1;
	rem.u32 	%r450, %r998, %r454;
	// begin inline asm
	nanosleep.u32 %r450;
	// end inline asm
	shr.u32 	%r1047, %r1047, 1;
	// begin inline asm
	ld.relaxed.gpu.v2.u32 {%r1045, %r1046}, [%rd27];
	// end inline asm
	bra.uni 	$L__BB14_89;
$L__BB14_91:
	setp.eq.s32 	%p61, %r1045, 101;
	mov.b32 	%r433, -1;
	vote.sync.ballot.b32 	%r434, %p61, %r433;
	and.b32  	%r435, %r434, %r357;
	or.b32  	%r436, %r435, -2147483648;
	add.s32 	%r437, %r436, -1;
	not.b32 	%r438, %r436;
	and.b32  	%r439, %r438, %r437;
	popc.b32 	%r412, %r439;
	mov.b32 	%r411, 1;
	// begin inline asm
	shfl.sync.down.b32 %r409, %r1046, %r411, %r412, %r433;
	// end inline asm
	setp.lt.s32 	%p63, %r257, %r412;
	selp.b32 	%r440, %r409, 0, %p63;
	add.s32 	%r415, %r440, %r1046;
	mov.b32 	%r416, 2;
	// begin inline asm
	shfl.sync.down.b32 %r414, %r415, %r416, %r412, %r433;
	// end inline asm
	add.s32 	%r441, %r257, 2;
	setp.gt.s32 	%p64, %r441, %r412;
	selp.b32 	%r442, 0, %r414, %p64;
	add.s32 	%r420, %r415, %r442;
	mov.b32 	%r421, 4;
	// begin inline asm
	shfl.sync.down.b32 %r419, %r420, %r421, %r412, %r433;
	// end inline asm
	add.s32 	%r443, %r257, 4;
	setp.gt.s32 	%p65, %r443, %r412;
	selp.b32 	%r444, 0, %r419, %p65;
	add.s32 	%r425, %r420, %r444;
	mov.b32 	%r426, 8;
	// begin inline asm
	shfl.sync.down.b32 %r424, %r425, %r426, %r412, %r433;
	// end inline asm
	add.s32 	%r445, %r257, 8;
	setp.gt.s32 	%p66, %r445, %r412;
	selp.b32 	%r446, 0, %r424, %p66;
	add.s32 	%r430, %r425, %r446;
	mov.b32 	%r431, 16;
	// begin inline asm
	shfl.sync.down.b32 %r429, %r430, %r431, %r412, %r433;
	// end inline asm
	add.s32 	%r447, %r257, 16;
	setp.gt.s32 	%p67, %r447, %r412;
	selp.b32 	%r448, 0, %r429, %p67;
	add.s32 	%r449, %r448, %r1041;
	add.s32 	%r1041, %r449, %r430;
	add.s32 	%r1043, %r1043, -32;
	bra.uni 	$L__BB14_87;
$L__BB14_92:
	@%p41 bra 	$L__BB14_94;
	add.s32 	%r402, %r1041, %r173;
	add.s64 	%rd26, %rd11, 256;
	mov.b32 	%r401, 101;
	// begin inline asm
	st.relaxed.gpu.v2.u32 [%rd26], {%r401, %r402};
	// end inline asm
	st.shared.u32 	[_ZZN3cub18CUB_300001_SM_10006detail4scan16DeviceScanKernelINS2_10policy_hubIiiijN4cuda3std3__44plusIvEEE10Policy1000EN6thrust24THRUST_300001_SM_1000_NS6detail15normal_iteratorINSD_10device_ptrIiEEEESI_NS0_13ScanTileStateIiLb1EEES9_NS1_10InputValueIiPiEEjiLb0EiEEvT0_T1_T2_iT3_T4_T5_E12temp_storage+4], %r1041;
	st.shared.u32 	[_ZZN3cub18CUB_300001_SM_10006detail4scan16DeviceScanKernelINS2_10policy_hubIiiijN4cuda3std3__44plusIvEEE10Policy1000EN6thrust24THRUST_300001_SM_1000_NS6detail15normal_iteratorINSD_10device_ptrIiEEEESI_NS0_13ScanTileStateIiLb1EEES9_NS1_10InputValueIiPiEEjiLb0EiEEvT0_T1_T2_iT3_T4_T5_E12temp_storage+8], %r402;
$L__BB14_94:
	setp.ne.s32 	%p56, %r257, 0;
	mov.u32 	%r1048, %r175;
	@%p56 bra 	$L__BB14_96;
	st.shared.u32 	[_ZZN3cub18CUB_300001_SM_10006detail4scan16DeviceScanKernelINS2_10policy_hubIiiijN4cuda3std3__44plusIvEEE10Policy1000EN6thrust24THRUST_300001_SM_1000_NS6detail15normal_iteratorINSD_10device_ptrIiEEEESI_NS0_13ScanTileStateIiLb1EEES9_NS1_10InputValueIiPiEEjiLb0EiEEvT0_T1_T2_iT3_T4_T5_E12temp_storage+76], %r1041;
	mov.u32 	%r1048, %r1041;
$L__BB14_96:
	bar.sync 	0;
	setp.eq.s32 	%p57, %r85, 0;
	ld.shared.u32 	%r403, [_ZZN3cub18CUB_300001_SM_10006detail4scan16DeviceScanKernelINS2_10policy_hubIiiijN4cuda3std3__44plusIvEEE10Policy1000EN6thrust24THRUST_300001_SM_1000_NS6detail15normal_iteratorINSD_10device_ptrIiEEEESI_NS0_13ScanTileStateIiLb1EEES9_NS1_10InputValueIiPiEEjiLb0EiEEvT0_T1_T2_iT3_T4_T5_E12temp_storage+76];
	selp.b32 	%r404, 0, %r403, %p57;
	add.s32 	%r1049, %r404, %r1048;
$L__BB14_97:
	add.s32 	%r549, %r1049, %r146;
	add.s32 	%r550, %r147, %r549;
	add.s32 	%r551, %r148, %r550;
	add.s32 	%r552, %r149, %r551;
	add.s32 	%r553, %r150, %r552;
	add.s32 	%r554, %r151, %r553;
	add.s32 	%r555, %r152, %r554;
	add.s32 	%r556, %r153, %r555;
	add.s32 	%r557, %r154, %r556;
	add.s32 	%r558, %r155, %r557;
	add.s32 	%r559, %r156, %r558;
	add.s32 	%r560, %r157, %r559;
	add.s32 	%r561, %r158, %r560;
	add.s32 	%r562, %r159, %r561;
	add.s32 	%r563, %r160, %r562;
	add.s32 	%r564, %r161, %r563;
	add.s32 	%r565, %r162, %r564;
	add.s32 	%r566, %r163, %r565;
	add.s32 	%r567, %r164, %r566;
	add.s32 	%r568, %r165, %r567;
	add.s32 	%r569, %r166, %r568;
	bar.sync 	0;
	st.shared.v2.u32 	[%r145], {%r1049, %r549};
	st.shared.v2.u32 	[%r145+8], {%r550, %r551};
	st.shared.v2.u32 	[%r145+16], {%r552, %r553};
	st.shared.v2.u32 	[%r145+24], {%r554, %r555};
	st.shared.v2.u32 	[%r145+32], {%r556, %r557};
	st.shared.v2.u32 	[%r145+40], {%r558, %r559};
	st.shared.v2.u32 	[%r145+48], {%r560, %r561};
	st.shared.v2.u32 	[%r145+56], {%r562, %r563};
	st.shared.v2.u32 	[%r145+64], {%r564, %r565};
	st.shared.v2.u32 	[%r145+72], {%r566, %r567};
	st.shared.v2.u32 	[%r145+80], {%r568, %r569};
	bar.warp.sync 	-1;
	ld.shared.u32 	%r214, [%r144];
	ld.shared.u32 	%r215, [%r144+128];
	ld.shared.u32 	%r216, [%r144+256];
	ld.shared.u32 	%r217, [%r144+384];
	ld.shared.u32 	%r218, [%r144+512];
	ld.shared.u32 	%r219, [%r144+640];
	ld.shared.u32 	%r220, [%r144+768];
	ld.shared.u32 	%r221, [%r144+896];
	ld.shared.u32 	%r222, [%r144+1024];
	ld.shared.u32 	%r223, [%r144+1152];
	ld.shared.u32 	%r224, [%r144+1280];
	ld.shared.u32 	%r225, [%r144+1408];
	ld.shared.u32 	%r226, [%r144+1536];
	ld.shared.u32 	%r227, [%r144+1664];
	ld.shared.u32 	%r228, [%r144+1792];
	ld.shared.u32 	%r229, [%r144+1920];
	ld.shared.u32 	%r230, [%r144+2048];
	ld.shared.u32 	%r231, [%r144+2176];
	ld.shared.u32 	%r232, [%r144+2304];
	ld.shared.u32 	%r233, [%r144+2432];
	ld.shared.u32 	%r234, [%r144+2560];
	ld.shared.u32 	%r235, [%r144+2688];
	setp.ne.s32 	%p81, %r85, 0;
	@%p81 bra 	$L__BB14_99;
	st.volatile.shared.u32 	[_ZZN3cub18CUB_300001_SM_10006detail4scan16DeviceScanKernelINS2_10policy_hubIiiijN4cuda3std3__44plusIvEEE10Policy1000EN6thrust24THRUST_300001_SM_1000_NS6detail15normal_iteratorINSD_10device_ptrIiEEEESI_NS0_13ScanTileStateIiLb1EEES9_NS1_10InputValueIiPiEEjiLb0EiEEvT0_T1_T2_iT3_T4_T5_E12temp_storage+33792], %r6;
$L__BB14_99:
	ld.param.u32 	%r996, [_ZN3cub18CUB_300001_SM_10006detail4scan16DeviceScanKernelINS2_10policy_hubIiiijN4cuda3std3__44plusIvEEE10Policy1000EN6thrust24THRUST_300001_SM_1000_NS6detail15normal_iteratorINSD_10device_ptrIiEEEESI_NS0_13ScanTileStateIiLb1EEES9_NS1_10InputValueIiPiEEjiLb0EiEEvT0_T1_T2_iT3_T4_T5__param_3];
	bar.sync 	0;
	ld.volatile.shared.u32 	%r236, [_ZZN3cub18CUB_300001_SM_10006detail4scan16DeviceScanKernelINS2_10policy_hubIiiijN4cuda3std3__44plusIvEEE10Policy1000EN6thrust24THRUST_300001_SM_1000_NS6detail15normal_iteratorINSD_10device_ptrIiEEEESI_NS0_13ScanTileStateIiLb1EEES9_NS1_10InputValueIiPiEEjiLb0EiEEvT0_T1_T2_iT3_T4_T5_E12temp_storage+33792];
	cvt.u64.u32 	%rd36, %r87;
	mov.u32 	%r570, %ctaid.x;
	add.s32 	%r571, %r996, %r570;
	mul.lo.s32 	%r572, %r571, 8448;
	cvt.u64.u32 	%rd37, %r572;
	add.s64 	%rd38, %rd36, %rd37;
	setp.ge.s32 	%p82, %r87, %r236;
	shl.b64 	%rd39, %rd38, 2;
	add.s64 	%rd13, %rd4, %rd39;
	@%p82 bra 	$L__BB14_101;
	st.global.u32 	[%rd13], %r214;
$L__BB14_101:
	setp.ge.s32 	%p83, %r90, %r236;
	@%p83 bra 	$L__BB14_103;
	st.global.u32 	[%rd13+128], %r215;
$L__BB14_103:
	setp.ge.s32 	%p84, %r93, %r236;
	@%p84 bra 	$L__BB14_105;
	st.global.u32 	[%rd13+256], %r216;
$L__BB14_105:
	setp.ge.s32 	%p85, %r96, %r236;
	@%p85 bra 	$L__BB14_107;
	st.global.u32 	[%rd13+384], %r217;
$L__BB14_107:
	mov.u32 	%r573, %tid.x;
	and.b32  	%r574, %r573, 992;
	mul.lo.s32 	%r575, %r574, 22;
	and.b32  	%r576, %r573, 31;
	or.b32  	%r577, %r575, %r576;
	add.s32 	%r578, %r577, 128;
	setp.ge.s32 	%p86, %r578, %r236;
	@%p86 bra 	$L__BB14_109;
	st.global.u32 	[%rd13+512], %r218;
$L__BB14_109:
	add.s32 	%r584, %r577, 160;
	setp.ge.s32 	%p87, %r584, %r236;
	@%p87 bra 	$L__BB14_111;
	st.global.u32 	[%rd13+640], %r219;
$L__BB14_111:
	add.s32 	%r590, %r577, 192;
	setp.ge.s32 	%p88, %r590, %r236;
	@%p88 bra 	$L__BB14_113;
	st.global.u32 	[%rd13+768], %r220;
$L__BB14_113:
	add.s32 	%r596, %r577, 224;
	setp.ge.s32 	%p89, %r596, %r236;
	@%p89 bra 	$L__BB14_115;
	st.global.u32 	[%rd13+896], %r221;
$L__BB14_115:
	add.s32 	%r602, %r577, 256;
	setp.ge.s32 	%p90, %r602, %r236;
	@%p90 bra 	$L__BB14_117;
	st.global.u32 	[%rd13+1024], %r222;
$L__BB14_117:
	add.s32 	%r608, %r577, 288;
	setp.ge.s32 	%p91, %r608, %r236;
	@%p91 bra 	$L__BB14_119;
	st.global.u32 	[%rd13+1152], %r223;
$L__BB14_119:
	setp.ge.s32 	%p92, %r111, %r236;
	@%p92 bra 	$L__BB14_121;
	st.global.u32 	[%rd13+1280], %r224;
$L__BB14_121:
	setp.ge.s32 	%p93, %r114, %r236;
	@%p93 bra 	$L__BB14_123;
	st.global.u32 	[%rd13+1408], %r225;
$L__BB14_123:
	setp.ge.s32 	%p94, %r117, %r236;
	@%p94 bra 	$L__BB14_125;
	st.global.u32 	[%rd13+1536], %r226;
$L__BB14_125:
	setp.ge.s32 	%p95, %r120, %r236;
	@%p95 bra 	$L__BB14_127;
	st.global.u32 	[%rd13+1664], %r227;
$L__BB14_127:
	add.s32 	%r614, %r577, 448;
	setp.ge.s32 	%p96, %r614, %r236;
	@%p96 bra 	$L__BB14_129;
	st.global.u32 	[%rd13+1792], %r228;
$L__BB14_129:
	add.s32 	%r620, %r577, 480;
	setp.ge.s32 	%p97, %r620, %r236;
	@%p97 bra 	$L__BB14_131;
	st.global.u32 	[%rd13+1920], %r229;
$L__BB14_131:
	add.s32 	%r626, %r577, 512;
	setp.ge.s32 	%p98, %r626, %r236;
	@%p98 bra 	$L__BB14_133;
	st.global.u32 	[%rd13+2048], %r230;
$L__BB14_133:
	setp.ge.s32 	%p99, %r129, %r236;
	@%p99 bra 	$L__BB14_135;
	st.global.u32 	[%rd13+2176], %r231;
$L__BB14_135:
	setp.ge.s32 	%p100, %r132, %r236;
	@%p100 bra 	$L__BB14_137;
	st.global.u32 	[%rd13+2304], %r232;
$L__BB14_137:
	add.s32 	%r632, %r577, 608;
	setp.ge.s32 	%p101, %r632, %r236;
	@%p101 bra 	$L__BB14_139;
	st.global.u32 	[%rd13+2432], %r233;
$L__BB14_139:
	add.s32 	%r638, %r577, 640;
	setp.ge.s32 	%p102, %r638, %r236;
	@%p102 bra 	$L__BB14_141;
	st.global.u32 	[%rd13+2560], %r234;
$L__BB14_141:
	setp.ge.s32 	%p103, %r139, %r236;
	@%p103 bra 	$L__BB14_143;
	st.global.u32 	[%rd13+2688], %r235;
$L__BB14_143:
	ret;

}
	// .globl	_ZN3cub18CUB_300001_SM_10006detail4scan16DeviceScanKernelINS2_10policy_hubIiiimN4cuda3std3__44plusIvEEE10Policy1000EN6thrust24THRUST_300001_SM_1000_NS6detail15normal_iteratorINSD_10device_ptrIiEEEESI_NS0_13ScanTileStateIiLb1EEES9_NS1_10InputValueIiPiEEmiLb0EiEEvT0_T1_T2_iT3_T4_T5_
.visible .entry _ZN3cub18CUB_300001_SM_10006detail4scan16DeviceScanKernelINS2_10policy_hubIiiimN4cuda3std3__44plusIvEEE10Policy1000EN6thrust24THRUST_300001_SM_1000_NS6detail15normal_iteratorINSD_10device_ptrIiEEEESI_NS0_13ScanTileStateIiLb1EEES9_NS1_10InputValueIiPiEEmiLb0EiEEvT0_T1_T2_iT3_T4_T5_(
	.param .align 8 .b8 _ZN3cub18CUB_300001_SM_10006detail4scan16DeviceScanKernelINS2_10policy_hubIiiimN4cuda3std3__44plusIvEEE10Policy1000EN6thrust24THRUST_300001_SM_1000_NS6detail15normal_iteratorINSD_10device_ptrIiEEEESI_NS0_13ScanTileStateIiLb1EEES9_NS1_10InputValueIiPiEEmiLb0EiEEvT0_T1_T2_iT3_T4_T5__param_0[8],
	.param .align 8 .b8 _ZN3cub18CUB_300001_SM_10006detail4scan16DeviceScanKernelINS2_10policy_hubIiiimN4cuda3std3__44plusIvEEE10Policy1000EN6thrust24THRUST_300001_SM_1000_NS6detail15normal_iteratorINSD_10device_ptrIiEEEESI_NS0_13ScanTileStateIiLb1EEES9_NS1_10InputValueIiPiEEmiLb0EiEEvT0_T1_T2_iT3_T4_T5__param_1[8],
	.param .align 8 .b8 _ZN3cub18CUB_300001_SM_10006detail4scan16DeviceScanKernelINS2_10policy_hubIiiimN4cuda3std3__44plusIvEEE10Policy1000EN6thrust24THRUST_300001_SM_1000_NS6detail15normal_iteratorINSD_10device_ptrIiEEEESI_NS0_13ScanTileStateIiLb1EEES9_NS1_10InputValueIiPiEEmiLb0EiEEvT0_T1_T2_iT3_T4_T5__param_2[8],
	.param .u32 _ZN3cub18CUB_300001_SM_10006detail4scan16DeviceScanKernelINS2_10policy_hubIiiimN4cuda3std3__44plusIvEEE10Policy1000EN6thrust24THRUST_300001_SM_1000_NS6detail15normal_iteratorINSD_10device_ptrIiEEEESI_NS0_13ScanTileStateIiLb1EEES9_NS1_10InputValueIiPiEEmiLb0EiEEvT0_T1_T2_iT3_T4_T5__param_3,
	.param .align 1 .b8 _ZN3cub18CUB_300001_SM_10006detail4scan16DeviceScanKernelINS2_10policy_hubIiiimN4cuda3std3__44plusIvEEE10Policy1000EN6thrust24THRUST_300001_SM_1000_NS6detail15normal_iteratorINSD_10device_ptrIiEEEESI_NS0_13ScanTileStateIiLb1EEES9_NS1_10InputValueIiPiEEmiLb0EiEEvT0_T1_T2_iT3_T4_T5__param_4[1],
	.param .align 8 .b8 _ZN3cub18CUB_300001_SM_10006detail4scan16DeviceScanKernelINS2_10policy_hubIiiimN4cuda3std3__44plusIvEEE10Policy1000EN6thrust24THRUST_300001_SM_1000_NS6detail15normal_iteratorINSD_10device_ptrIiEEEESI_NS0_13ScanTileStateIiLb1EEES9_NS1_10InputValueIiPiEEmiLb0EiEEvT0_T1_T2_iT3_T4_T5__param_5[16],
	.param .u64 _ZN3cub18CUB_300001_SM_10006detail4scan16DeviceScanKernelINS2_10policy_hubIiiimN4cuda3std3__44plusIvEEE10Policy1000EN6thrust24THRUST_300001_SM_1000_NS6detail15normal_iteratorINSD_10device_ptrIiEEEESI_NS0_13ScanTileStateIiLb1EEES9_NS1_10InputValueIiPiEEmiLb0EiEEvT0_T1_T2_iT3_T4_T5__param_6
)
.maxntid 416
{
	.reg .pred 	%p<158>;
	.reg .b16 	%rs<3>;
	.reg .b32 	%r<1003>;
	.reg .b64 	%rd<59>;
	// demoted variable
	.shared .align 16 .b8 _ZZN3cub18CUB_300001_SM_10006detail4scan16DeviceScanKernelINS2_10policy_hubIiiimN4cuda3std3__44plusIvEEE10Policy1000EN6thrust24THRUST_300001_SM_1000_NS6detail15normal_iteratorINSD_10device_ptrIiEEEESI_NS0_13ScanTileStateIiLb1EEES9_NS1_10InputValueIiPiEEmiLb0EiEEvT0_T1_T2_iT3_T4_T5_E12temp_storage[31632];
	ld.param.u32 	%r206, [_ZN3cub18CUB_300001_SM_10006detail4scan16DeviceScanKernelINS2_10policy_hubIiiimN4cuda3std3__44plusIvEEE10Policy1000EN6thrust24THRUST_300001_SM_1000_NS6detail15normal_iteratorINSD_10device_ptrIiEEEESI_NS0_13ScanTileStateIiLb1EEES9_NS1_10InputValueIiPiEEmiLb0EiEEvT0_T1_T2_iT3_T4_T5__param_5];
	bfe.u32 	%r207, %r206, 0, 8;
	cvt.u16.u32 	%rs1, %r207;
	and.b16  	%rs2, %rs1, 255;
	ld.param.u64 	%rd18, [_ZN3cub18CUB_300001_SM_10006detail4scan16DeviceScanKernelINS2_10policy_hubIiiimN4cuda3std3__44plusIvEEE10Policy1000EN6thrust24THRUST_300001_SM_1000_NS6detail15normal_iteratorINSD_10device_ptrIiEEEESI_NS0_13ScanTileStateIiLb1EEES9_NS1_10InputValueIiPiEEmiLb0EiEEvT0_T1_T2_iT3_T4_T5__param_2];
	ld.param.u64 	%rd17, [_ZN3cub18CUB_300001_SM_10006detail4scan16DeviceScanKernelINS2_10policy_hubIiiimN4cuda3std3__44plusIvEEE10Policy1000EN6thrust24THRUST_300001_SM_1000_NS6detail15normal_iteratorINSD_10device_ptrIiEEEESI_NS0_13ScanTileStateIiLb1EEES9_NS1_10InputValueIiPiEEmiLb0EiEEvT0_T1_T2_iT3_T4_T5__param_1];
	ld.param.u64 	%rd16, [_ZN3cub18CUB_300001_SM_10006detail4scan16DeviceScanKernelINS2_10policy_hubIiiimN4cuda3std3__44plusIvEEE10Policy1000EN6thrust24THRUST_300001_SM_1000_NS6detail15normal_iteratorINSD_10device_ptrIiEEEESI_NS0_13ScanTileStateIiLb1EEES9_NS1_10InputValueIiPiEEmiLb0EiEEvT0_T1_T2_iT3_T4_T5__param_0];
	ld.param.u64 	%rd1, [_ZN3cub18CUB_300001_SM_10006detail4scan16DeviceScanKernelINS2_10policy_hubIiiimN4cuda3std3__44plusIvEEE10Policy1000EN6thrust24THRUST_300001_SM_1000_NS6detail15normal_iteratorINSD_10device_ptrIiEEEESI_NS0_13ScanTileStateIiLb1EEES9_NS1_10InputValueIiPiEEmiLb0EiEEvT0_T1_T2_iT3_T4_T5__param_5+8];
	ld.param.u32 	%r205, [_ZN3cub18CUB_300001_SM_10006detail4scan16DeviceScanKernelINS2_10policy_hubIiiimN4cuda3std3__44plusIvEEE10Policy1000EN6thrust24THRUST_300001_SM_1000_NS6detail15normal_iteratorINSD_10device_ptrIiEEEESI_NS0_13ScanTileStateIiLb1EEES9_NS1_10InputValueIiPiEEmiLb0EiEEvT0_T1_T2_iT3_T4_T5__param_3];
	ld.param.u64 	%rd19, [_ZN3cub18CUB_300001_SM_10006detail4scan16DeviceScanKernelINS2_10policy_hubIiiimN4cuda3std3__44plusIvEEE10Policy1000EN6thrust24THRUST_300001_SM_1000_NS6detail15normal_iteratorINSD_10device_ptrIiEEEESI_NS0_13ScanTileStateIiLb1EEES9_NS1_10InputValueIiPiEEmiLb0EiEEvT0_T1_T2_iT3_T4_T5__param_6];
	setp.eq.s16 	%p1, %rs2, 0;
	@%p1 bra 	$L__BB15_2;
	cvta.to.global.u64 	%rd20, %rd1;
	ld.global.u32 	%r959, [%rd20];
	bra.uni 	$L__BB15_3;
$L__BB15_2:
	cvt.u32.u64 	%r959, %rd1;
$L__BB15_3:
	cvta.to.global.u64 	%rd3, %rd16;
	cvta.to.global.u64 	%rd4, %rd17;
	mov.u32 	%r208, %ctaid.x;
	add.s32 	%r4, %r205, %r208;
	mul.wide.s32 	%rd5, %r4, 7904;
	sub.s64 	%rd6, %rd19, %rd5;
	setp.lt.u64 	%p2, %rd6, 7905;
	@%p2 bra 	$L__BB15_29;
	mov.u32 	%r5, %tid.x;
	and.b32  	%r617, %r5, 31;
	and.b32  	%r618, %r5, 992;
	mul.lo.s32 	%r619, %r618, 19;
	or.b32  	%r620, %r619, %r617;
	cvt.u64.u32 	%rd42, %r620;
	add.s64 	%rd7, %rd5, %rd42;
	shl.b64 	%rd43, %rd7, 2;
	add.s64 	%rd44, %rd3, %rd43;
	ld.global.u32 	%r621, [%rd44];
	ld.global.u32 	%r622, [%rd44+128];
	ld.global.u32 	%r623, [%rd44+256];
	ld.global.u32 	%r624, [%rd44+384];
	ld.global.u32 	%r625, [%rd44+512];
	ld.global.u32 	%r626, [%rd44+640];
	ld.global.u32 	%r627, [%rd44+768];
	ld.global.u32 	%r628, [%rd44+896];
	ld.global.u32 	%r629, [%rd44+1024];
	ld.global.u32 	%r630, [%rd44+1152];
	ld.global.u32 	%r631, [%rd44+1280];
	ld.global.u32 	%r632, [%rd44+1408];
	ld.global.u32 	%r633, [%rd44+1536];
	ld.global.u32 	%r634, [%rd44+1664];
	ld.global.u32 	%r635, [%rd44+1792];
	ld.global.u32 	%r636, [%rd44+1920];
	ld.global.u32 	%r637, [%rd44+2048];
	ld.global.u32 	%r638, [%rd44+2176];
	ld.global.u32 	%r639, [%rd44+2304];
	// begin inline asm
	mov.u32 %r616, %laneid;
	// end inline asm
	shr.u32 	%r7, %r5, 5;
	mad.lo.s32 	%r640, %r7, 608, %r616;
	shl.b32 	%r641, %r640, 2;
	mov.u32 	%r642, _ZZN3cub18CUB_300001_SM_10006detail4scan16DeviceScanKernelINS2_10policy_hubIiiimN4cuda3std3__44plusIvEEE10Policy1000EN6thrust24THRUST_300001_SM_1000_NS6detail15normal_iteratorINSD_10device_ptrIiEEEESI_NS0_13ScanTileStateIiLb1EEES9_NS1_10InputValueIiPiEEmiLb0EiEEvT0_T1_T2_iT3_T4_T5_E12temp_storage;
	add.s32 	%r8, %r642, %r641;
	st.shared.u32 	[%r8], %r621;
	st.shared.u32 	[%r8+128], %r622;
	st.shared.u32 	[%r8+256], %r623;
	st.shared.u32 	[%r8+384], %r624;
	st.shared.u32 	[%r8+512], %r625;
	st.shared.u32 	[%r8+640], %r626;
	st.shared.u32 	[%r8+768], %r627;
	st.shared.u32 	[%r8+896], %r628;
	st.shared.u32 	[%r8+1024], %r629;
	st.shared.u32 	[%r8+1152], %r630;
	st.shared.u32 	[%r8+1280], %r631;
	st.shared.u32 	[%r8+1408], %r632;
	st.shared.u32 	[%r8+1536], %r633;
	st.shared.u32 	[%r8+1664], %r634;
	st.shared.u32 	[%r8+1792], %r635;
	st.shared.u32 	[%r8+1920], %r636;
	st.shared.u32 	[%r8+2048], %r637;
	st.shared.u32 	[%r8+2176], %r638;
	st.shared.u32 	[%r8+2304], %r639;
	bar.warp.sync 	-1;
	mad.lo.s32 	%r9, %r616, 72, %r8;
	ld.shared.u32 	%r10, [%r9];
	ld.shared.u32 	%r11, [%r9+4];
	ld.shared.u32 	%r12, [%r9+8];
	ld.shared.u32 	%r13, [%r9+12];
	ld.shared.u32 	%r14, [%r9+16];
	ld.shared.u32 	%r15, [%r9+20];
	ld.shared.u32 	%r16, [%r9+24];
	ld.shared.u32 	%r17, [%r9+28];
	ld.shared.u32 	%r18, [%r9+32];
	ld.shared.u32 	%r19, [%r9+36];
	ld.shared.u32 	%r20, [%r9+40];
	ld.shared.u32 	%r21, [%r9+44];
	ld.shared.u32 	%r22, [%r9+48];
	ld.shared.u32 	%r23, [%r9+52];
	ld.shared.u32 	%r24, [%r9+56];
	ld.shared.u32 	%r25, [%r9+60];
	ld.shared.u32 	%r26, [%r9+64];
	ld.shared.u32 	%r27, [%r9+68];
	ld.shared.u32 	%r28, [%r9+72];
	bar.sync 	0;
	setp.ne.s32 	%p100, %r4, 0;
	@%p100 bra 	$L__BB15_9;
	add.s32 	%r860, %r11, %r10;
	add.s32 	%r861, %r12, %r860;
	add.s32 	%r862, %r13, %r861;
	add.s32 	%r863, %r14, %r862;
	add.s32 	%r864, %r15, %r863;
	add.s32 	%r865, %r16, %r864;
	add.s32 	%r866, %r17, %r865;
	add.s32 	%r867, %r18, %r866;
	add.s32 	%r868, %r19, %r867;
	add.s32 	%r869, %r20, %r868;
	add.s32 	%r870, %r21, %r869;
	add.s32 	%r871, %r22, %r870;
	add.s32 	%r872, %r23, %r871;
	add.s32 	%r873, %r24, %r872;
	add.s32 	%r874, %r25, %r873;
	add.s32 	%r875, %r26, %r874;
	add.s32 	%r876, %r27, %r875;
	add.s32 	%r834, %r28, %r876;
	mov.b32 	%r832, 1;
	mov.b32 	%r857, 0;
	mov.b32 	%r859, -1;
	// begin inline asm
	{  .reg .s32 r0;  .reg .pred p;  shfl.sync.up.b32 r0|p, %r834, %r832, %r857, %r859;  @p add.s32 r0, r0, %r834;  mov.s32 %r830, r0;}
	// end inline asm
	mov.b32 	%r838, 2;
	// begin inline asm
	{  .reg .s32 r0;  .reg .pred p;  shfl.sync.up.b32 r0|p, %r830, %r838, %r857, %r859;  @p add.s32 r0, r0, %r830;  mov.s32 %r836, r0;}
	// end inline asm
	mov.b32 	%r844, 4;
	// begin inline asm
	{  .reg .s32 r0;  .reg .pred p;  shfl.sync.up.b32 r0|p, %r836, %r844, %r857, %r859;  @p add.s32 r0, r0, %r836;  mov.s32 %r842, r0;}
	// end inline asm
	mov.b32 	%r850, 8;
	// begin inline asm
	{  .reg .s32 r0;  .reg .pred p;  shfl.sync.up.b32 r0|p, %r842, %r850, %r857, %r859;  @p add.s32 r0, r0, %r842;  mov.s32 %r848, r0;}
	// end inline asm
	mov.b32 	%r856, 16;
	// begin inline asm
	{  .reg .s32 r0;  .reg .pred p;  shfl.sync.up.b32 r0|p, %r848, %r856, %r857, %r859;  @p add.s32 r0, r0, %r848;  mov.s32 %r854, r0;}
	// end inline asm
	setp.ne.s32 	%p143, %r616, 31;
	@%p143 bra 	$L__BB15_7;
	shl.b32 	%r877, %r7, 2;
	mov.u32 	%r878, _ZZN3cub18CUB_300001_SM_10006detail4scan16DeviceScanKernelINS2_10policy_hubIiiimN4cuda3std3__44plusIvEEE10Policy1000EN6thrust24THRUST_300001_SM_1000_NS6detail15normal_iteratorINSD_10device_ptrIiEEEESI_NS0_13ScanTileStateIiLb1EEES9_NS1_10InputValueIiPiEEmiLb0EiEEvT0_T1_T2_iT3_T4_T5_E12temp_storage;
	add.s32 	%r879, %r878, %r877;
	st.shared.u32 	[%r879+16], %r854;
$L__BB15_7:
	bar.sync 	0;
	ld.shared.v4.u32 	{%r880, %r881, %r882, %r883}, [_ZZN3cub18CUB_300001_SM_10006detail4scan16DeviceScanKernelINS2_10policy_hubIiiimN4cuda3std3__44plusIvEEE10Policy1000EN6thrust24THRUST_300001_SM_1000_NS6detail15normal_iteratorINSD_10device_ptrIiEEEESI_NS0_13ScanTileStateIiLb1EEES9_NS1_10InputValueIiPiEEmiLb0EiEEvT0_T1_T2_iT3_T4_T5_E12temp_storage+16];
	add.s32 	%r884, %r881, %r880;
	setp.eq.s32 	%p144, %r7, 2;
	selp.b32 	%r885, %r884, %r880, %p144;
	add.s32 	%r886, %r884, %r882;
	setp.eq.s32 	%p145, %r7, 3;
	selp.b32 	%r887, %r886, %r885, %p145;
	add.s32 	%r888, %r886, %r883;
	setp.eq.s32 	%p146, %r7, 4;
	selp.b32 	%r889, %r888, %r887, %p146;
	ld.shared.v4.u32 	{%r890, %r891, %r892, %r893}, [_ZZN3cub18CUB_300001_SM_10006detail4scan16DeviceScanKernelINS2_10policy_hubIiiimN4cuda3std3__44plusIvEEE10Policy1000EN6thrust24THRUST_300001_SM_1000_NS6detail15normal_iteratorINSD_10device_ptrIiEEEESI_NS0_13ScanTileStateIiLb1EEES9_NS1_10InputValueIiPiEEmiLb0EiEEvT0_T1_T2_iT3_T4_T5_E12temp_storage+32];
	add.s32 	%r894, %r888, %r890;
	setp.eq.s32 	%p147, %r7, 5;
	selp.b32 	%r895, %r894, %r889, %p147;
	add.s32 	%r896, %r894, %r891;
	setp.eq.s32 	%p148, %r7, 6;
	selp.b32 	%r897, %r896, %r895, %p148;
	add.s32 	%r898, %r896, %r892;
	setp.eq.s32 	%p149, %r7, 7;
	selp.b32 	%r899, %r898, %r897, %p149;
	add.s32 	%r900, %r898, %r893;
	setp.eq.s32 	%p150, %r7, 8;
	selp.b32 	%r901, %r900, %r899, %p150;
	ld.shared.v4.u32 	{%r902, %r903, %r904, %r905}, [_ZZN3cub18CUB_300001_SM_10006detail4scan16DeviceScanKernelINS2_10policy_hubIiiimN4cuda3std3__44plusIvEEE10Policy1000EN6thrust24THRUST_300001_SM_1000_NS6detail15normal_iteratorINSD_10device_ptrIiEEEESI_NS0_13ScanTileStateIiLb1EEES9_NS1_10InputValueIiPiEEmiLb0EiEEvT0_T1_T2_iT3_T4_T5_E12temp_storage+48];
	add.s32 	%r906, %r900, %r902;
	setp.eq.s32 	%p151, %r7, 9;
	selp.b32 	%r907, %r906, %r901, %p151;
	add.s32 	%r908, %r906, %r903;
	setp.eq.s32 	%p152, %r7, 10;
	selp.b32 	%r909, %r908, %r907, %p152;
	add.s32 	%r910, %r908, %r904;
	setp.eq.s32 	%p153, %r7, 11;
	selp.b32 	%r911, %r910, %r909, %p153;
	add.s32 	%r912, %r910, %r905;
	setp.eq.s32 	%p154, %r7, 12;
	selp.b32 	%r913, %r912, %r911, %p154;
	ld.shared.u32 	%r914, [_ZZN3cub18CUB_300001_SM_10006detail4scan16DeviceScanKernelINS2_10policy_hubIiiimN4cuda3std3__44plusIvEEE10Policy1000EN6thrust24THRUST_300001_SM_1000_NS6detail15normal_iteratorINSD_10device_ptrIiEEEESI_NS0_13ScanTileStateIiLb1EEES9_NS1_10InputValueIiPiEEmiLb0EiEEvT0_T1_T2_iT3_T4_T5_E12temp_storage+64];
	setp.lt.u32 	%p155, %r5, 32;
	selp.b32 	%r915, 0, %r913, %p155;
	setp.eq.s32 	%p156, %r616, 0;
	sub.s32 	%r916, %r854, %r834;
	selp.b32 	%r917, 0, %r916, %p156;
	add.s32 	%r918, %r917, %r959;
	add.s32 	%r971, %r918, %r915;
	add.s32 	%r919, %r914, %r959;
	add.s32 	%r32, %r919, %r912;
	setp.ne.s32 	%p157, %r5, 0;
	@%p157 bra 	$L__BB15_28;
	add.s64 	%rd56, %rd18, 256;
	mov.b32 	%r920, 101;
	// begin inline asm
	st.relaxed.gpu.v2.u32 [%rd56], {%r920, %r32};
	// end inline asm
	bra.uni 	$L__BB15_28;
$L__BB15_9:
	add.s32 	%r673, %r11, %r10;
	add.s32 	%r674, %r12, %r673;
	add.s32 	%r675, %r13, %r674;
	add.s32 	%r676, %r14, %r675;
	add.s32 	%r677, %r15, %r676;
	add.s32 	%r678, %r16, %r677;
	add.s32 	%r679, %r17, %r678;
	add.s32 	%r680, %r18, %r679;
	add.s32 	%r681, %r19, %r680;
	add.s32 	%r682, %r20, %r681;
	add.s32 	%r683, %r21, %r682;
	add.s32 	%r684, %r22, %r683;
	add.s32 	%r685, %r23, %r684;
	add.s32 	%r686, %r24, %r685;
	add.s32 	%r687, %r25, %r686;
	add.s32 	%r688, %r26, %r687;
	add.s32 	%r689, %r27, %r688;
	add.s32 	%r647, %r28, %r689;
	mov.b32 	%r645, 1;
	mov.b32 	%r670, 0;
	mov.b32 	%r672, -1;
	// begin inline asm
	{  .reg .s32 r0;  .reg .pred p;  shfl.sync.up.b32 r0|p, %r647, %r645, %r670, %r672;  @p add.s32 r0, r0, %r647;  mov.s32 %r643, r0;}
	// end inline asm
	mov.b32 	%r651, 2;
	// begin inline asm
	{  .reg .s32 r0;  .reg .pred p;  shfl.sync.up.b32 r0|p, %r643, %r651, %r670, %r672;  @p add.s32 r0, r0, %r643;  mov.s32 %r649, r0;}
	// end inline asm
	mov.b32 	%r657, 4;
	// begin inline asm
	{  .reg .s32 r0;  .reg .pred p;  shfl.sync.up.b32 r0|p, %r649, %r657, %r670, %r672;  @p add.s32 r0, r0, %r649;  mov.s32 %r655, r0;}
	// end inline asm
	mov.b32 	%r663, 8;
	// begin inline asm
	{  .reg .s32 r0;  .reg .pred p;  shfl.sync.up.b32 r0|p, %r655, %r663, %r670, %r672;  @p add.s32 r0, r0, %r655;  mov.s32 %r661, r0;}
	// end inline asm
	mov.b32 	%r669, 16;
	// begin inline asm
	{  .reg .s32 r0;  .reg .pred p;  shfl.sync.up.b32 r0|p, %r661, %r669, %r670, %r672;  @p add.s32 r0, r0, %r661;  mov.s32 %r667, r0;}
	// end inline asm
	setp.ne.s32 	%p101, %r616, 31;
	@%p101 bra 	$L__BB15_11;
	shl.b32 	%r690, %r7, 2;
	mov.u32 	%r691, _ZZN3cub18CUB_300001_SM_10006detail4scan16DeviceScanKernelINS2_10policy_hubIiiimN4cuda3std3__44plusIvEEE10Policy1000EN6thrust24THRUST_300001_SM_1000_NS6detail15normal_iteratorINSD_10device_ptrIiEEEESI_NS0_13ScanTileStateIiLb1EEES9_NS1_10InputValueIiPiEEmiLb0EiEEvT0_T1_T2_iT3_T4_T5_E12temp_storage;
	add.s32 	%r692, %r691, %r690;
	st.shared.u32 	[%r692+16], %r667;
$L__BB15_11:
	sub.s32 	%r693, %r667, %r647;
	bar.sync 	0;
	ld.shared.v4.u32 	{%r694, %r695, %r696, %r697}, [_ZZN3cub18CUB_300001_SM_10006detail4scan16DeviceScanKernelINS2_10policy_hubIiiimN4cuda3std3__44plusIvEEE10Policy1000EN6thrust24THRUST_300001_SM_1000_NS6detail15normal_iteratorINSD_10device_ptrIiEEEESI_NS0_13ScanTileStateIiLb1EEES9_NS1_10InputValueIiPiEEmiLb0EiEEvT0_T1_T2_iT3_T4_T5_E12temp_storage+16];
	add.s32 	%r698, %r695, %r694;
	setp.eq.s32 	%p102, %r7, 2;
	selp.b32 	%r699, %r698, %r694, %p102;
	add.s32 	%r700, %r698, %r696;
	setp.eq.s32 	%p103, %r7, 3;
	selp.b32 	%r701, %r700, %r699, %p103;
	add.s32 	%r702, %r700, %r697;
	setp.eq.s32 	%p104, %r7, 4;
	selp.b32 	%r703, %r702, %r701, %p104;
	ld.shared.v4.u32 	{%r704, %r705, %r706, %r707}, [_ZZN3cub18CUB_300001_SM_10006detail4scan16DeviceScanKernelINS2_10policy_hubIiiimN4cuda3std3__44plusIvEEE10Policy1000EN6thrust24THRUST_300001_SM_1000_NS6detail15normal_iteratorINSD_10device_ptrIiEEEESI_NS0_13ScanTileStateIiLb1EEES9_NS1_10InputValueIiPiEEmiLb0EiEEvT0_T1_T2_iT3_T4_T5_E12temp_storage+32];
	add.s32 	%r708, %r702, %r704;
	setp.eq.s32 	%p105, %r7, 5;
	selp.b32 	%r709, %r708, %r703, %p105;
	add.s32 	%r710, %r708, %r705;
	setp.eq.s32 	%p106, %r7, 6;
	selp.b32 	%r711, %r710, %r709, %p106;
	add.s32 	%r712, %r710, %r706;
	setp.eq.s32 	%p107, %r7, 7;
	selp.b32 	%r713, %r712, %r711, %p107;
	add.s32 	%r714, %r712, %r707;
	setp.eq.s32 	%p108, %r7, 8;
	selp.b32 	%r715, %r714, %r713, %p108;
	ld.shared.v4.u32 	{%r716, %r717, %r718, %r719}, [_ZZN3cub18CUB_300001_SM_10006detail4scan16DeviceScanKernelINS2_10policy_hubIiiimN4cuda3std3__44plusIvEEE10Policy1000EN6thrust24THRUST_300001_SM_1000_NS6detail15normal_iteratorINSD_10device_ptrIiEEEESI_NS0_13ScanTileStateIiLb1EEES9_NS1_10InputValueIiPiEEmiLb0EiEEvT0_T1_T2_iT3_T4_T5_E12temp_storage+48];
	add.s32 	%r720, %r714, %r716;
	setp.eq.s32 	%p109, %r7, 9;
	selp.b32 	%r721, %r720, %r715, %p109;
	add.s32 	%r722, %r720, %r717;
	setp.eq.s32 	%p110, %r7, 10;
	selp.b32 	%r723, %r722, %r721, %p110;
	add.s32 	%r724, %r722, %r718;
	setp.eq.s32 	%p111, %r7, 11;
	selp.b32 	%r725, %r724, %r723, %p111;
	add.s32 	%r726, %r724, %r719;
	setp.eq.s32 	%p112, %r7, 12;
	selp.b32 	%r727, %r726, %r725, %p112;
	ld.shared.u32 	%r728, [_ZZN3cub18CUB_300001_SM_10006detail4scan16DeviceScanKernelINS2_10policy_hubIiiimN4cuda3std3__44plusIvEEE10Policy1000EN6thrust24THRUST_300001_SM_1000_NS6detail15normal_iteratorINSD_10device_ptrIiEEEESI_NS0_13ScanTileStateIiLb1EEES9_NS1_10InputValueIiPiEEmiLb0EiEEvT0_T1_T2_iT3_T4_T5_E12temp_storage+64];
	add.s32 	%r35, %r726, %r728;
	setp.gt.u32 	%p113, %r5, 31;
	setp.lt.u32 	%p114, %r5, 32;
	setp.eq.s32 	%p115, %r616, 0;
	selp.b32 	%r729, 0, %r693, %p115;
	add.s32 	%r970, %r727, %r729;
	selp.b32 	%r37, %r693, %r970, %p114;
	@%p113 bra 	$L__BB15_27;
	setp.ne.s32 	%p116, %r5, 0;
	mul.wide.s32 	%rd45, %r4, 8;
	add.s64 	%rd8, %rd18, %rd45;
	@%p116 bra 	$L__BB15_14;
	st.shared.u32 	[_ZZN3cub18CUB_300001_SM_10006detail4scan16DeviceScanKernelINS2_10policy_hubIiiimN4cuda3std3__44plusIvEEE10Policy1000EN6thrust24THRUST_300001_SM_1000_NS6detail15normal_iteratorINSD_10device_ptrIiEEEESI_NS0_13ScanTileStateIiLb1EEES9_NS1_10InputValueIiPiEEmiLb0EiEEvT0_T1_T2_iT3_T4_T5_E12temp_storage+12], %r35;
	add.s64 	%rd46, %rd8, 256;
	mov.b32 	%r730, 100;
	// begin inline asm
	st.relaxed.gpu.v2.u32 [%rd46], {%r730, %r35};
	// end inline asm
$L__BB15_14:
	not.b32 	%r736, %r5;
	add.s32 	%r966, %r4, %r736;
	mov.b32 	%r732, 550;
	// begin inline asm
	nanosleep.u32 %r732;
	// end inline asm
	mul.wide.s32 	%rd48, %r966, 8;
	add.s64 	%rd49, %rd18, %rd48;
	add.s64 	%rd47, %rd49, 256;
	// begin inline asm
	ld.relaxed.gpu.v2.u32 {%r967, %r961}, [%rd47];
	// end inline asm
	mov.b32 	%r962, 478;
$L__BB15_15:
	setp.eq.s32 	%p117, %r967, 99;
	mov.b32 	%r737, -1;
	vote.sync.any.pred 	%p118, %p117, %r737;
	not.pred 	%p119, %p118;
	@%p119 bra 	$L__BB15_17;
	// begin inline asm
	nanosleep.u32 %r962;
	// end inline asm
	shr.u32 	%r962, %r962, 1;
	// begin inline asm
	ld.relaxed.gpu.v2.u32 {%r967, %r961}, [%rd47];
	// end inline asm
	bra.uni 	$L__BB15_15;
$L__BB15_17:
	setp.eq.s32 	%p120, %r967, 101;
	mov.b32 	%r764, -1;
	vote.sync.ballot.b32 	%r766, %p120, %r764;
	// begin inline asm
	mov.u32 %r739, %lanemask_ge;
	// end inline asm
	and.b32  	%r767, %r766, %r739;
	or.b32  	%r768, %r767, -2147483648;
	add.s32 	%r769, %r768, -1;
	not.b32 	%r770, %r768;
	and.b32  	%r771, %r770, %r769;
	popc.b32 	%r743, %r771;
	mov.b32 	%r742, 1;
	// begin inline asm
	shfl.sync.down.b32 %r740, %r961, %r742, %r743, %r764;
	// end inline asm
	setp.lt.s32 	%p122, %r616, %r743;
	selp.b32 	%r772, %r740, 0, %p122;
	add.s32 	%r746, %r772, %r961;
	mov.b32 	%r747, 2;
	// begin inline asm
	shfl.sync.down.b32 %r745, %r746, %r747, %r743, %r764;
	// end inline asm
	add.s32 	%r50, %r616, 2;
	setp.gt.s32 	%p123, %r50, %r743;
	selp.b32 	%r773, 0, %r745, %p123;
	add.s32 	%r751, %r746, %r773;
	mov.b32 	%r752, 4;
	// begin inline asm
	shfl.sync.down.b32 %r750, %r751, %r752, %r743, %r764;
	// end inline asm
	add.s32 	%r51, %r616, 4;
	setp.gt.s32 	%p124, %r51, %r743;
	selp.b32 	%r774, 0, %r750, %p124;
	add.s32 	%r756, %r751, %r774;
	mov.b32 	%r757, 8;
	// begin inline asm
	shfl.sync.down.b32 %r755, %r756, %r757, %r743, %r764;
	// end inline asm
	add.s32 	%r52, %r616, 8;
	setp.gt.s32 	%p125, %r52, %r743;
	selp.b32 	%r775, 0, %r755, %p125;
	add.s32 	%r761, %r756, %r775;
	mov.b32 	%r762, 16;
	// begin inline asm
	shfl.sync.down.b32 %r760, %r761, %r762, %r743, %r764;
	// end inline asm
	add.s32 	%r53, %r616, 16;
	setp.gt.s32 	%p126, %r53, %r743;
	selp.b32 	%r776, 0, %r760, %p126;
	add.s32 	%r965, %r761, %r776;
	add.s64 	%rd10, %rd18, 256;
	mov.b32 	%r963, 478;
$L__BB15_18:
	setp.ne.s32 	%p127, %r967, 101;
	mov.b32 	%r777, -1;
	vote.sync.all.pred 	%p128, %p127, %r777;
	not.pred 	%p129, %p128;
	@%p129 bra 	$L__BB15_23;
	shr.u32 	%r963, %r963, 1;
	mul.wide.s32 	%rd52, %r966, 8;
	add.s64 	%rd53, %rd10, %rd52;
	add.s64 	%rd51, %rd53, -256;
	// begin inline asm
	ld.relaxed.gpu.v2.u32 {%r967, %r968}, [%rd51];
	// end inline asm
	mov.u32 	%r969, %r963;
$L__BB15_20:
	setp.eq.s32 	%p133, %r967, 99;
	mov.b32 	%r785, -1;
	vote.sync.any.pred 	%p134, %p133, %r785;
	not.pred 	%p135, %p134;
	@%p135 bra 	$L__BB15_22;
	// begin inline asm
	nanosleep.u32 %r969;
	// end inline asm
	shr.u32 	%r969, %r969, 1;
	// begin inline asm
	ld.relaxed.gpu.v2.u32 {%r967, %r968}, [%rd51];
	// end inline asm
	bra.uni 	$L__BB15_20;
$L__BB15_22:
	setp.eq.s32 	%p136, %r967, 101;
	mov.b32 	%r811, -1;
	vote.sync.ballot.b32 	%r812, %p136, %r811;
	and.b32  	%r813, %r812, %r739;
	or.b32  	%r814, %r813, -2147483648;
	add.s32 	%r815, %r814, -1;
	not.b32 	%r816, %r814;
	and.b32  	%r817, %r816, %r815;
	popc.b32 	%r790, %r817;
	mov.b32 	%r789, 1;
	// begin inline asm
	shfl.sync.down.b32 %r787, %r968, %r789, %r790, %r811;
	// end inline asm
	setp.lt.s32 	%p138, %r616, %r790;
	selp.b32 	%r818, %r787, 0, %p138;
	add.s32 	%r793, %r818, %r968;
	mov.b32 	%r794, 2;
	// begin inline asm
	shfl.sync.down.b32 %r792, %r793, %r794, %r790, %r811;
	// end inline asm
	setp.gt.s32 	%p139, %r50, %r790;
	selp.b32 	%r819, 0, %r792, %p139;
	add.s32 	%r798, %r793, %r819;
	mov.b32 	%r799, 4;
	// begin inline asm
	shfl.sync.down.b32 %r797, %r798, %r799, %r790, %r811;
	// end inline asm
	setp.gt.s32 	%p140, %r51, %r790;
	selp.b32 	%r820, 0, %r797, %p140;
	add.s32 	%r803, %r798, %r820;
	mov.b32 	%r804, 8;
	// begin inline asm
	shfl.sync.down.b32 %r802, %r803, %r804, %r790, %r811;
	// end inline asm
	setp.gt.s32 	%p141, %r52, %r790;
	selp.b32 	%r821, 0, %r802, %p141;
	add.s32 	%r808, %r803, %r821;
	mov.b32 	%r809, 16;
	// begin inline asm
	shfl.sync.down.b32 %r807, %r808, %r809, %r790, %r811;
	// end inline asm
	setp.gt.s32 	%p142, %r53, %r790;
	selp.b32 	%r822, 0, %r807, %p142;
	add.s32 	%r823, %r822, %r965;
	add.s32 	%r965, %r823, %r808;
	add.s32 	%r966, %r966, -32;
	bra.uni 	$L__BB15_18;
$L__BB15_23:
	@%p116 bra 	$L__BB15_25;
	add.s32 	%r780, %r965, %r35;
	add.s64 	%rd50, %rd8, 256;
	mov.b32 	%r779, 101;
	// begin inline asm
	st.relaxed.gpu.v2.u32 [%rd50], {%r779, %r780};
	// end inline asm
	st.shared.u32 	[_ZZN3cub18CUB_300001_SM_10006detail4scan16DeviceScanKernelINS2_10policy_hubIiiimN4cuda3std3__44plusIvEEE10Policy1000EN6thrust24THRUST_300001_SM_1000_NS6detail15normal_iteratorINSD_10device_ptrIiEEEESI_NS0_13ScanTileStateIiLb1EEES9_NS1_10InputValueIiPiEEmiLb0EiEEvT0_T1_T2_iT3_T4_T5_E12temp_storage+4], %r965;
	st.shared.u32 	[_ZZN3cub18CUB_300001_SM_10006detail4scan16DeviceScanKernelINS2_10policy_hubIiiimN4cuda3std3__44plusIvEEE10Policy1000EN6thrust24THRUST_300001_SM_1000_NS6detail15normal_iteratorINSD_10device_ptrIiEEEESI_NS0_13ScanTileStateIiLb1EEES9_NS1_10InputValueIiPiEEmiLb0EiEEvT0_T1_T2_iT3_T4_T5_E12temp_storage+8], %r780;
$L__BB15_25:
	setp.ne.s32 	%p131, %r616, 0;
	mov.u32 	%r970, %r37;
	@%p131 bra 	$L__BB15_27;
	st.shared.u32 	[_ZZN3cub18CUB_300001_SM_10006detail4scan16DeviceScanKernelINS2_10policy_hubIiiimN4cuda3std3__44plusIvEEE10Policy1000EN6thrust24THRUST_300001_SM_1000_NS6detail15normal_iteratorINSD_10device_ptrIiEEEESI_NS0_13ScanTileStateIiLb1EEES9_NS1_10InputValueIiPiEEmiLb0EiEEvT0_T1_T2_iT3_T4_T5_E12temp_storage+84], %r965;
	mov.u32 	%r970, %r965;
$L__BB15_27:
	bar.sync 	0;
	setp.eq.s32 	%p132, %r5, 0;
	ld.shared.u32 	%r781, [_ZZN3cub18CUB_300001_SM_10006detail4scan16DeviceScanKernelINS2_10policy_hubIiiimN4cuda3std3__44plusIvEEE10Policy1000EN6thrust24THRUST_300001_SM_1000_NS6detail15normal_iteratorINSD_10device_ptrIiEEEESI_NS0_13ScanTileStateIiLb1EEES9_NS1_10InputValueIiPiEEmiLb0EiEEvT0_T1_T2_iT3_T4_T5_E12temp_storage+84];
	selp.b32 	%r782, 0, %r781, %p132;
	add.s32 	%r971, %r782, %r970;
$L__BB15_28:
	add.s32 	%r922, %r971, %r10;
	add.s32 	%r923, %r11, %r922;
	add.s32 	%r924, %r12, %r923;
	add.s32 	%r925, %r13, %r924;
	add.s32 	%r926, %r14, %r925;
	add.s32 	%r927, %r15, %r926;
	add.s32 	%r928, %r16, %r927;
	add.s32 	%r929, %r17, %r928;
	add.s32 	%r930, %r18, %r929;
	add.s32 	%r931, %r19, %r930;
	add.s32 	%r932, %r20, %r931;
	add.s32 	%r933, %r21, %r932;
	add.s32 	%r934, %r22, %r933;
	add.s32 	%r935, %r23, %r934;
	add.s32 	%r936, %r24, %r935;
	add.s32 	%r937, %r25, %r936;
	add.s32 	%r938, %r26, %r937;
	add.s32 	%r939, %r27, %r938;
	bar.sync 	0;
	st.shared.u32 	[%r9], %r971;
	st.shared.u32 	[%r9+4], %r922;
	st.shared.u32 	[%r9+8], %r923;
	st.shared.u32 	[%r9+12], %r924;
	st.shared.u32 	[%r9+16], %r925;
	st.shared.u32 	[%r9+20], %r926;
	st.shared.u32 	[%r9+24], %r927;
	st.shared.u32 	[%r9+28], %r928;
	st.shared.u32 	[%r9+32], %r929;
	st.shared.u32 	[%r9+36], %r930;
	st.shared.u32 	[%r9+40], %r931;
	st.shared.u32 	[%r9+44], %r932;
	st.shared.u32 	[%r9+48], %r933;
	st.shared.u32 	[%r9+52], %r934;
	st.shared.u32 	[%r9+56], %r935;
	st.shared.u32 	[%r9+60], %r936;
	st.shared.u32 	[%r9+64], %r937;
	st.shared.u32 	[%r9+68], %r938;
	st.shared.u32 	[%r9+72], %r939;
	bar.warp.sync 	-1;
	ld.shared.u32 	%r940, [%r8];
	ld.shared.u32 	%r941, [%r8+128];
	ld.shared.u32 	%r942, [%r8+256];
	ld.shared.u32 	%r943, [%r8+384];
	ld.shared.u32 	%r944, [%r8+512];
	ld.shared.u32 	%r945, [%r8+640];
	ld.shared.u32 	%r946, [%r8+768];
	ld.shared.u32 	%r947, [%r8+896];
	ld.shared.u32 	%r948, [%r8+1024];
	ld.shared.u32 	%r949, [%r8+1152];
	ld.shared.u32 	%r950, [%r8+1280];
	ld.shared.u32 	%r951, [%r8+1408];
	ld.shared.u32 	%r952, [%r8+1536];
	ld.shared.u32 	%r953, [%r8+1664];
	ld.shared.u32 	%r954, [%r8+1792];
	ld.shared.u32 	%r955, [%r8+1920];
	ld.shared.u32 	%r956, [%r8+2048];
	ld.shared.u32 	%r957, [%r8+2176];
	ld.shared.u32 	%r958, [%r8+2304];
	add.s64 	%rd58, %rd4, %rd43;
	st.global.u32 	[%rd58], %r940;
	st.global.u32 	[%rd58+128], %r941;
	st.global.u32 	[%rd58+256], %r942;
	st.global.u32 	[%rd58+384], %r943;
	st.global.u32 	[%rd58+512], %r944;
	st.global.u32 	[%rd58+640], %r945;
	st.global.u32 	[%rd58+768], %r946;
	st.global.u32 	[%rd58+896], %r947;
	st.global.u32 	[%rd58+1024], %r948;
	st.global.u32 	[%rd58+1152], %r949;
	st.global.u32 	[%rd58+1280], %r950;
	st.global.u32 	[%rd58+1408], %r951;
	st.global.u32 	[%rd58+1536], %r952;
	st.global.u32 	[%rd58+1664], %r953;
	st.global.u32 	[%rd58+1792], %r954;
	st.global.u32 	[%rd58+1920], %r955;
	st.global.u32 	[%rd58+2048], %r956;
	st.global.u32 	[%rd58+2176], %r957;
	st.global.u32 	[%rd58+2304], %r958;
	bra.uni 	$L__BB15_131;
$L__BB15_29:
	setp.eq.s64 	%p3, %rd6, 0;
	@%p3 bra 	$L__BB15_131;
	cvt.u32.u64 	%r75, %rd6;
	shl.b64 	%rd21, %rd5, 2;
	add.s64 	%rd22, %rd3, %rd21;
	mov.u32 	%r76, %tid.x;
	ld.global.u32 	%r990, [%rd22];
	and.b32  	%r209, %r76, 31;
	and.b32  	%r210, %r76, 992;
	mul.lo.s32 	%r211, %r210, 19;
	or.b32  	%r78, %r211, %r209;
	setp.ge.u32 	%p4, %r78, %r75;
	shl.b32 	%r212, %r78, 2;
	cvt.u64.u32 	%rd23, %r212;
	add.s64 	%rd12, %rd22, %rd23;
	mov.u32 	%r972, %r990;
	@%p4 bra 	$L__BB15_32;
	ld.global.u32 	%r972, [%rd12];
$L__BB15_32:
	add.s32 	%r213, %r78, 32;
	setp.ge.u32 	%p5, %r213, %r75;
	mov.u32 	%r973, %r990;
	@%p5 bra 	$L__BB15_34;
	ld.global.u32 	%r973, [%rd12+128];
$L__BB15_34:
	add.s32 	%r214, %r78, 64;
	setp.ge.u32 	%p6, %r214, %r75;
	mov.u32 	%r974, %r990;
	@%p6 bra 	$L__BB15_36;
	ld.global.u32 	%r974, [%rd12+256];
$L__BB15_36:
	add.s32 	%r215, %r78, 96;
	setp.ge.u32 	%p7, %r215, %r75;
	mov.u32 	%r975, %r990;
	@%p7 bra 	$L__BB15_38;
	ld.global.u32 	%r975, [%rd12+384];
$L__BB15_38:
	add.s32 	%r216, %r78, 128;
	setp.ge.u32 	%p8, %r216, %r75;
	mov.u32 	%r976, %r990;
	@%p8 bra 	$L__BB15_40;
	ld.global.u32 	%r976, [%rd12+512];
$L__BB15_40:
	add.s32 	%r217, %r78, 160;
	setp.ge.u32 	%p9, %r217, %r75;
	mov.u32 	%r977, %r990;
	@%p9 bra 	$L__BB15_42;
	ld.global.u32 	%r977, [%rd12+640];
$L__BB15_42:
	add.s32 	%r218, %r78, 192;
	setp.ge.u32 	%p10, %r218, %r75;
	mov.u32 	%r978, %r990;
	@%p10 bra 	$L__BB15_44;
	ld.global.u32 	%r978, [%rd12+768];
$L__BB15_44:
	add.s32 	%r219, %r78, 224;
	setp.ge.u32 	%p11, %r219, %r75;
	mov.u32 	%r979, %r990;
	@%p11 bra 	$L__BB15_46;
	ld.global.u32 	%r979, [%rd12+896];
$L__BB15_46:
	add.s32 	%r95, %r78, 256;
	setp.ge.u32 	%p12, %r95, %r75;
	mov.u32 	%r980, %r990;
	@%p12 bra 	$L__BB15_48;
	ld.global.u32 	%r980, [%rd12+1024];
$L__BB15_48:
	add.s32 	%r98, %r78, 288;
	setp.ge.u32 	%p13, %r98, %r75;
	mov.u32 	%r981, %r990;
	@%p13 bra 	$L__BB15_50;
	ld.global.u32 	%r981, [%rd12+1152];
$L__BB15_50:
	add.s32 	%r220, %r78, 320;
	setp.ge.u32 	%p14, %r220, %r75;
	mov.u32 	%r982, %r990;
	@%p14 bra 	$L__BB15_52;
	ld.global.u32 	%r982, [%rd12+1280];
$L__BB15_52:
	add.s32 	%r221, %r78, 352;
	setp.ge.u32 	%p15, %r221, %r75;
	mov.u32 	%r983, %r990;
	@%p15 bra 	$L__BB15_54;
	ld.global.u32 	%r983, [%rd12+1408];
$L__BB15_54:
	add.s32 	%r222, %r78, 384;
	setp.ge.u32 	%p16, %r222, %r75;
	mov.u32 	%r984, %r990;
	@%p16 bra 	$L__BB15_56;
	ld.global.u32 	%r984, [%rd12+1536];
$L__BB15_56:
	add.s32 	%r223, %r78, 416;
	setp.ge.u32 	%p17, %r223, %r75;
	mov.u32 	%r985, %r990;
	@%p17 bra 	$L__BB15_58;
	ld.global.u32 	%r985, [%rd12+1664];
$L__BB15_58:
	add.s32 	%r224, %r78, 448;
	setp.ge.u32 	%p18, %r224, %r75;
	mov.u32 	%r986, %r990;
	@%p18 bra 	$L__BB15_60;
	ld.global.u32 	%r986, [%rd12+1792];
$L__BB15_60:
	add.s32 	%r225, %r78, 480;
	setp.ge.u32 	%p19, %r225, %r75;
	mov.u32 	%r987, %r990;
	@%p19 bra 	$L__BB15_62;
	ld.global.u32 	%r987, [%rd12+1920];
$L__BB15_62:
	add.s32 	%r226, %r78, 512;
	setp.ge.u32 	%p20, %r226, %r75;
	mov.u32 	%r988, %r990;
	@%p20 bra 	$L__BB15_64;
	ld.global.u32 	%r988, [%rd12+2048];
$L__BB15_64:
	add.s32 	%r115, %r78, 544;
	setp.ge.u32 	%p21, %r115, %r75;
	mov.u32 	%r989, %r990;
	@%p21 bra 	$L__BB15_66;
	ld.global.u32 	%r989, [%rd12+2176];
$L__BB15_66:
	add.s32 	%r118, %r78, 576;
	setp.ge.u32 	%p22, %r118, %r75;
	@%p22 bra 	$L__BB15_68;
	ld.global.u32 	%r990, [%rd12+2304];
$L__BB15_68:
	// begin inline asm
	mov.u32 %r227, %laneid;
	// end inline asm
	shr.u32 	%r122, %r76, 5;
	mad.lo.s32 	%r228, %r122, 608, %r227;
	shl.b32 	%r229, %r228, 2;
	mov.u32 	%r230, _ZZN3cub18CUB_300001_SM_10006detail4scan16DeviceScanKernelINS2_10policy_hubIiiimN4cuda3std3__44plusIvEEE10Policy1000EN6thrust24THRUST_300001_SM_1000_NS6detail15normal_iteratorINSD_10device_ptrIiEEEESI_NS0_13ScanTileStateIiLb1EEES9_NS1_10InputValueIiPiEEmiLb0EiEEvT0_T1_T2_iT3_T4_T5_E12temp_storage;
	add.s32 	%r123, %r230, %r229;
	st.shared.u32 	[%r123], %r972;
	st.shared.u32 	[%r123+128], %r973;
	st.shared.u32 	[%r123+256], %r974;
	st.shared.u32 	[%r123+384], %r975;
	st.shared.u32 	[%r123+512], %r976;
	st.shared.u32 	[%r123+640], %r977;
	st.shared.u32 	[%r123+768], %r978;
	st.shared.u32 	[%r123+896], %r979;
	st.shared.u32 	[%r123+1024], %r980;
	st.shared.u32 	[%r123+1152], %r981;
	st.shared.u32 	[%r123+1280], %r982;
	st.shared.u32 	[%r123+1408], %r983;
	st.shared.u32 	[%r123+1536], %r984;
	st.shared.u32 	[%r123+1664], %r985;
	st.shared.u32 	[%r123+1792], %r986;
	st.shared.u32 	[%r123+1920], %r987;
	st.shared.u32 	[%r123+2048], %r988;
	st.shared.u32 	[%r123+2176], %r989;
	st.shared.u32 	[%r123+2304], %r990;
	bar.warp.sync 	-1;
	mad.lo.s32 	%r124, %r227, 72, %r123;
	ld.shared.u32 	%r125, [%r124];
	ld.shared.u32 	%r126, [%r124+4];
	ld.shared.u32 	%r127, [%r124+8];
	ld.shared.u32 	%r128, [%r124+12];
	ld.shared.u32 	%r129, [%r124+16];
	ld.shared.u32 	%r130, [%r124+20];
	ld.shared.u32 	%r131, [%r124+24];
	ld.shared.u32 	%r132, [%r124+28];
	ld.shared.u32 	%r133, [%r124+32];
	ld.shared.u32 	%r134, [%r124+36];
	ld.shared.u32 	%r135, [%r124+40];
	ld.shared.u32 	%r136, [%r124+44];
	ld.shared.u32 	%r137, [%r124+48];
	ld.shared.u32 	%r138, [%r124+52];
	ld.shared.u32 	%r139, [%r124+56];
	ld.shared.u32 	%r140, [%r124+60];
	ld.shared.u32 	%r141, [%r124+64];
	ld.shared.u32 	%r142, [%r124+68];
	ld.shared.u32 	%r143, [%r124+72];
	bar.sync 	0;
	setp.ne.s32 	%p23, %r4, 0;
	@%p23 bra 	$L__BB15_72;
	add.s32 	%r456, %r126, %r125;
	add.s32 	%r457, %r127, %r456;
	add.s32 	%r458, %r128, %r457;
	add.s32 	%r459, %r129, %r458;
	add.s32 	%r460, %r130, %r459;
	add.s32 	%r461, %r131, %r460;
	add.s32 	%r462, %r132, %r461;
	add.s32 	%r463, %r133, %r462;
	add.s32 	%r464, %r134, %r463;
	add.s32 	%r465, %r135, %r464;
	add.s32 	%r466, %r136, %r465;
	add.s32 	%r467, %r137, %r466;
	add.s32 	%r468, %r138, %r467;
	add.s32 	%r469, %r139, %r468;
	add.s32 	%r470, %r140, %r469;
	add.s32 	%r471, %r141, %r470;
	add.s32 	%r472, %r142, %r471;
	add.s32 	%r430, %r143, %r472;
	mov.b32 	%r428, 1;
	mov.b32 	%r453, 0;
	mov.b32 	%r455, -1;
	// begin inline asm
	{  .reg .s32 r0;  .reg .pred p;  shfl.sync.up.b32 r0|p, %r430, %r428, %r453, %r455;  @p add.s32 r0, r0, %r430;  mov.s32 %r426, r0;}
	// end inline asm
	mov.b32 	%r434, 2;
	// begin inline asm
	{  .reg .s32 r0;  .reg .pred p;  shfl.sync.up.b32 r0|p, %r426, %r434, %r453, %r455;  @p add.s32 r0, r0, %r426;  mov.s32 %r432, r0;}
	// end inline asm
	mov.b32 	%r440, 4;
	// begin inline asm
	{  .reg .s32 r0;  .reg .pred p;  shfl.sync.up.b32 r0|p, %r432, %r440, %r453, %r455;  @p add.s32 r0, r0, %r432;  mov.s32 %r438, r0;}
	// end inline asm
	mov.b32 	%r446, 8;
	// begin inline asm
	{  .reg .s32 r0;  .reg .pred p;  shfl.sync.up.b32 r0|p, %r438, %r446, %r453, %r455;  @p add.s32 r0, r0, %r438;  mov.s32 %r444, r0;}
	// end inline asm
	mov.b32 	%r452, 16;
	// begin inline asm
	{  .reg .s32 r0;  .reg .pred p;  shfl.sync.up.b32 r0|p, %r444, %r452, %r453, %r455;  @p add.s32 r0, r0, %r444;  mov.s32 %r450, r0;}
	// end inline asm
	setp.ne.s32 	%p66, %r227, 31;
	@%p66 bra 	$L__BB15_71;
	shl.b32 	%r473, %r122, 2;
	mov.u32 	%r474, _ZZN3cub18CUB_300001_SM_10006detail4scan16DeviceScanKernelINS2_10policy_hubIiiimN4cuda3std3__44plusIvEEE10Policy1000EN6thrust24THRUST_300001_SM_1000_NS6detail15normal_iteratorINSD_10device_ptrIiEEEESI_NS0_13ScanTileStateIiLb1EEES9_NS1_10InputValueIiPiEEmiLb0EiEEvT0_T1_T2_iT3_T4_T5_E12temp_storage;
	add.s32 	%r475, %r474, %r473;
	st.shared.u32 	[%r475+16], %r450;
$L__BB15_71:
	bar.sync 	0;
	ld.shared.v4.u32 	{%r476, %r477, %r478, %r479}, [_ZZN3cub18CUB_300001_SM_10006detail4scan16DeviceScanKernelINS2_10policy_hubIiiimN4cuda3std3__44plusIvEEE10Policy1000EN6thrust24THRUST_300001_SM_1000_NS6detail15normal_iteratorINSD_10device_ptrIiEEEESI_NS0_13ScanTileStateIiLb1EEES9_NS1_10InputValueIiPiEEmiLb0EiEEvT0_T1_T2_iT3_T4_T5_E12temp_storage+16];
	add.s32 	%r480, %r477, %r476;
	setp.eq.s32 	%p67, %r122, 2;
	selp.b32 	%r481, %r480, %r476, %p67;
	add.s32 	%r482, %r480, %r478;
	setp.eq.s32 	%p68, %r122, 3;
	selp.b32 	%r483, %r482, %r481, %p68;
	add.s32 	%r484, %r482, %r479;
	setp.eq.s32 	%p69, %r122, 4;
	selp.b32 	%r485, %r484, %r483, %p69;
	ld.shared.v4.u32 	{%r486, %r487, %r488, %r489}, [_ZZN3cub18CUB_300001_SM_10006detail4scan16DeviceScanKernelINS2_10policy_hubIiiimN4cuda3std3__44plusIvEEE10Policy1000EN6thrust24THRUST_300001_SM_1000_NS6detail15normal_iteratorINSD_10device_ptrIiEEEESI_NS0_13ScanTileStateIiLb1EEES9_NS1_10InputValueIiPiEEmiLb0EiEEvT0_T1_T2_iT3_T4_T5_E12temp_storage+32];
	add.s32 	%r490, %r484, %r486;
	setp.eq.s32 	%p70, %r122, 5;
	selp.b32 	%r491, %r490, %r485, %p70;
	add.s32 	%r492, %r490, %r487;
	setp.eq.s32 	%p71, %r122, 6;
	selp.b32 	%r493, %r492, %r491, %p71;
	add.s32 	%r494, %r492, %r488;
	setp.eq.s32 	%p72, %r122, 7;
	selp.b32 	%r495, %r494, %r493, %p72;
	add.s32 	%r496, %r494, %r489;
	setp.eq.s32 	%p73, %r122, 8;
	selp.b32 	%r497, %r496, %r495, %p73;
	ld.shared.v4.u32 	{%r498, %r499, %r500, %r501}, [_ZZN3cub18CUB_300001_SM_10006detail4scan16DeviceScanKernelINS2_10policy_hubIiiimN4cuda3std3__44plusIvEEE10Policy1000EN6thrust24THRUST_300001_SM_1000_NS6detail15normal_iteratorINSD_10device_ptrIiEEEESI_NS0_13ScanTileStateIiLb1EEES9_NS1_10InputValueIiPiEEmiLb0EiEEvT0_T1_T2_iT3_T4_T5_E12temp_storage+48];
	add.s32 	%r502, %r496, %r498;
	setp.eq.s32 	%p74, %r122, 9;
	selp.b32 	%r503, %r502, %r497, %p74;
	add.s32 	%r504, %r502, %r499;
	setp.eq.s32 	%p75, %r122, 10;
	selp.b32 	%r505, %r504, %r503, %p75;
	add.s32 	%r506, %r504, %r500;
	setp.eq.s32 	%p76, %r122, 11;
	selp.b32 	%r507, %r506, %r505, %p76;
	add.s32 	%r508, %r506, %r501;
	setp.eq.s32 	%p77, %r122, 12;
	selp.b32 	%r509, %r508, %r507, %p77;
	setp.lt.u32 	%p78, %r76, 32;
	selp.b32 	%r510, 0, %r509, %p78;
	setp.eq.s32 	%p79, %r227, 0;
	sub.s32 	%r511, %r450, %r430;
	selp.b32 	%r512, 0, %r511, %p79;
	add.s32 	%r513, %r512, %r959;
	add.s32 	%r1002, %r513, %r510;
	bra.uni 	$L__BB15_91;
$L__BB15_72:
	add.s32 	%r261, %r126, %r125;
	add.s32 	%r262, %r127, %r261;
	add.s32 	%r263, %r128, %r262;
	add.s32 	%r264, %r129, %r263;
	add.s32 	%r265, %r130, %r264;
	add.s32 	%r266, %r131, %r265;
	add.s32 	%r267, %r132, %r266;
	add.s32 	%r268, %r133, %r267;
	add.s32 	%r269, %r134, %r268;
	add.s32 	%r270, %r135, %r269;
	add.s32 	%r271, %r136, %r270;
	add.s32 	%r272, %r137, %r271;
	add.s32 	%r273, %r138, %r272;
	add.s32 	%r274, %r139, %r273;
	add.s32 	%r275, %r140, %r274;
	add.s32 	%r276, %r141, %r275;
	add.s32 	%r277, %r142, %r276;
	add.s32 	%r235, %r143, %r277;
	mov.b32 	%r233, 1;
	mov.b32 	%r258, 0;
	mov.b32 	%r260, -1;
	// begin inline asm
	{  .reg .s32 r0;  .reg .pred p;  shfl.sync.up.b32 r0|p, %r235, %r233, %r258, %r260;  @p add.s32 r0, r0, %r235;  mov.s32 %r231, r0;}
	// end inline asm
	mov.b32 	%r239, 2;
	// begin inline asm
	{  .reg .s32 r0;  .reg .pred p;  shfl.sync.up.b32 r0|p, %r231, %r239, %r258, %r260;  @p add.s32 r0, r0, %r231;  mov.s32 %r237, r0;}
	// end inline asm
	mov.b32 	%r245, 4;
	// begin inline asm
	{  .reg .s32 r0;  .reg .pred p;  shfl.sync.up.b32 r0|p, %r237, %r245, %r258, %r260;  @p add.s32 r0, r0, %r237;  mov.s32 %r243, r0;}
	// end inline asm
	mov.b32 	%r251, 8;
	// begin inline asm
	{  .reg .s32 r0;  .reg .pred p;  shfl.sync.up.b32 r0|p, %r243, %r251, %r258, %r260;  @p add.s32 r0, r0, %r243;  mov.s32 %r249, r0;}
	// end inline asm
	mov.b32 	%r257, 16;
	// begin inline asm
	{  .reg .s32 r0;  .reg .pred p;  shfl.sync.up.b32 r0|p, %r249, %r257, %r258, %r260;  @p add.s32 r0, r0, %r249;  mov.s32 %r255, r0;}
	// end inline asm
	setp.ne.s32 	%p24, %r227, 31;
	@%p24 bra 	$L__BB15_74;
	shl.b32 	%r278, %r122, 2;
	mov.u32 	%r279, _ZZN3cub18CUB_300001_SM_10006detail4scan16DeviceScanKernelINS2_10policy_hubIiiimN4cuda3std3__44plusIvEEE10Policy1000EN6thrust24THRUST_300001_SM_1000_NS6detail15normal_iteratorINSD_10device_ptrIiEEEESI_NS0_13ScanTileStateIiLb1EEES9_NS1_10InputValueIiPiEEmiLb0EiEEvT0_T1_T2_iT3_T4_T5_E12temp_storage;
	add.s32 	%r280, %r279, %r278;
	st.shared.u32 	[%r280+16], %r255;
$L__BB15_74:
	sub.s32 	%r281, %r255, %r235;
	bar.sync 	0;
	ld.shared.v4.u32 	{%r282, %r283, %r284, %r285}, [_ZZN3cub18CUB_300001_SM_10006detail4scan16DeviceScanKernelINS2_10policy_hubIiiimN4cuda3std3__44plusIvEEE10Policy1000EN6thrust24THRUST_300001_SM_1000_NS6detail15normal_iteratorINSD_10device_ptrIiEEEESI_NS0_13ScanTileStateIiLb1EEES9_NS1_10InputValueIiPiEEmiLb0EiEEvT0_T1_T2_iT3_T4_T5_E12temp_storage+16];
	add.s32 	%r286, %r283, %r282;
	setp.eq.s32 	%p25, %r122, 2;
	selp.b32 	%r287, %r286, %r282, %p25;
	add.s32 	%r288, %r286, %r284;
	setp.eq.s32 	%p26, %r122, 3;
	selp.b32 	%r289, %r288, %r287, %p26;
	add.s32 	%r290, %r288, %r285;
	setp.eq.s32 	%p27, %r122, 4;
	selp.b32 	%r291, %r290, %r289, %p27;
	ld.shared.v4.u32 	{%r292, %r293, %r294, %r295}, [_ZZN3cub18CUB_300001_SM_10006detail4scan16DeviceScanKernelINS2_10policy_hubIiiimN4cuda3std3__44plusIvEEE10Policy1000EN6thrust24THRUST_300001_SM_1000_NS6detail15normal_iteratorINSD_10device_ptrIiEEEESI_NS0_13ScanTileStateIiLb1EEES9_NS1_10InputValueIiPiEEmiLb0EiEEvT0_T1_T2_iT3_T4_T5_E12temp_storage+32];
	add.s32 	%r296, %r290, %r292;
	setp.eq.s32 	%p28, %r122, 5;
	selp.b32 	%r297, %r296, %r291, %p28;
	add.s32 	%r298, %r296, %r293;
	setp.eq.s32 	%p29, %r122, 6;
	selp.b32 	%r299, %r298, %r297, %p29;
	add.s32 	%r300, %r298, %r294;
	setp.eq.s32 	%p30, %r122, 7;
	selp.b32 	%r301, %r300, %r299, %p30;
	add.s32 	%r302, %r300, %r295;
	setp.eq.s32 	%p31, %r122, 8;
	selp.b32 	%r303, %r302, %r301, %p31;
	ld.shared.v4.u32 	{%r304, %r305, %r306, %r307}, [_ZZN3cub18CUB_300001_SM_10006detail4scan16DeviceScanKernelINS2_10policy_hubIiiimN4cuda3std3__44plusIvEEE10Policy1000EN6thrust24THRUST_300001_SM_1000_NS6detail15normal_iteratorINSD_10device_ptrIiEEEESI_NS0_13ScanTileStateIiLb1EEES9_NS1_10InputValueIiPiEEmiLb0EiEEvT0_T1_T2_iT3_T4_T5_E12temp_storage+48];
	add.s32 	%r308, %r302, %r304;
	setp.eq.s32 	%p32, %r122, 9;
	selp.b32 	%r309, %r308, %r303, %p32;
	add.s32 	%r310, %r308, %r305;
	setp.eq.s32 	%p33, %r122, 10;
	selp.b32 	%r311, %r310, %r309, %p33;
	add.s32 	%r312, %r310, %r306;
	setp.eq.s32 	%p34, %r122, 11;
	selp.b32 	%r313, %r312, %r311, %p34;
	add.s32 	%r314, %r312, %r307;
	setp.eq.s32 	%p35, %r122, 12;
	selp.b32 	%r315, %r314, %r313, %p35;
	ld.shared.u32 	%r316, [_ZZN3cub18CUB_300001_SM_10006detail4scan16DeviceScanKernelINS2_10policy_hubIiiimN4cuda3std3__44plusIvEEE10Policy1000EN6thrust24THRUST_300001_SM_1000_NS6detail15normal_iteratorINSD_10device_ptrIiEEEESI_NS0_13ScanTileStateIiLb1EEES9_NS1_10InputValueIiPiEEmiLb0EiEEvT0_T1_T2_iT3_T4_T5_E12temp_storage+64];
	add.s32 	%r149, %r314, %r316;
	setp.gt.u32 	%p36, %r76, 31;
	setp.lt.u32 	%p37, %r76, 32;
	setp.eq.s32 	%p38, %r227, 0;
	selp.b32 	%r317, 0, %r281, %p38;
	add.s32 	%r1001, %r315, %r317;
	selp.b32 	%r151, %r281, %r1001, %p37;
	@%p36 bra 	$L__BB15_90;
	setp.ne.s32 	%p39, %r76, 0;
	mul.wide.s32 	%rd24, %r4, 8;
	add.s64 	%rd13, %rd18, %rd24;
	@%p39 bra 	$L__BB15_77;
	st.shared.u32 	[_ZZN3cub18CUB_300001_SM_10006detail4scan16DeviceScanKernelINS2_10policy_hubIiiimN4cuda3std3__44plusIvEEE10Policy1000EN6thrust24THRUST_300001_SM_1000_NS6detail15normal_iteratorINSD_10device_ptrIiEEEESI_NS0_13ScanTileStateIiLb1EEES9_NS1_10InputValueIiPiEEmiLb0EiEEvT0_T1_T2_iT3_T4_T5_E12temp_storage+12], %r149;
	add.s64 	%rd25, %rd13, 256;
	mov.b32 	%r318, 100;
	// begin inline asm
	st.relaxed.gpu.v2.u32 [%rd25], {%r318, %r149};
	// end inline asm
$L__BB15_77:
	not.b32 	%r324, %r76;
	add.s32 	%r997, %r4, %r324;
	mov.b32 	%r320, 550;
	// begin inline asm
	nanosleep.u32 %r320;
	// end inline asm
	mul.wide.s32 	%rd27, %r997, 8;
	add.s64 	%rd28, %rd18, %rd27;
	add.s64 	%rd26, %rd28, 256;
	// begin inline asm
	ld.relaxed.gpu.v2.u32 {%r998, %r992}, [%rd26];
	// end inline asm
	mov.b32 	%r993, 478;
$L__BB15_78:
	setp.eq.s32 	%p40, %r998, 99;
	mov.b32 	%r325, -1;
	vote.sync.any.pred 	%p41, %p40, %r325;
	not.pred 	%p42, %p41;
	@%p42 bra 	$L__BB15_80;
	// begin inline asm
	nanosleep.u32 %r993;
	// end inline asm
	shr.u32 	%r993, %r993, 1;
	// begin inline asm
	ld.relaxed.gpu.v2.u32 {%r998, %r992}, [%rd26];
	// end inline asm
	bra.uni 	$L__BB15_78;
$L__BB15_80:
	setp.eq.s32 	%p43, %r998, 101;
	mov.b32 	%r352, -1;
	vote.sync.ballot.b32 	%r354, %p43, %r352;
	// begin inline asm
	mov.u32 %r327, %lanemask_ge;
	// end inline asm
	and.b32  	%r355, %r354, %r327;
	or.b32  	%r356, %r355, -2147483648;
	add.s32 	%r357, %r356, -1;
	not.b32 	%r358, %r356;
	and.b32  	%r359, %r358, %r357;
	popc.b32 	%r331, %r359;
	mov.b32 	%r330, 1;
	// begin inline asm
	shfl.sync.down.b32 %r328, %r992, %r330, %r331, %r352;
	// end inline asm
	setp.lt.s32 	%p45, %r227, %r331;
	selp.b32 	%r360, %r328, 0, %p45;
	add.s32 	%r334, %r360, %r992;
	mov.b32 	%r335, 2;
	// begin inline asm
	shfl.sync.down.b32 %r333, %r334, %r335, %r331, %r352;
	// end inline asm
	add.s32 	%r361, %r227, 2;
	setp.gt.s32 	%p46, %r361, %r331;
	selp.b32 	%r362, 0, %r333, %p46;
	add.s32 	%r339, %r334, %r362;
	mov.b32 	%r340, 4;
	// begin inline asm
	shfl.sync.down.b32 %r338, %r339, %r340, %r331, %r352;
	// end inline asm
	add.s32 	%r363, %r227, 4;
	setp.gt.s32 	%p47, %r363, %r331;
	selp.b32 	%r364, 0, %r338, %p47;
	add.s32 	%r344, %r339, %r364;
	mov.b32 	%r345, 8;
	// begin inline asm
	shfl.sync.down.b32 %r343, %r344, %r345, %r331, %r352;
	// end inline asm
	add.s32 	%r365, %r227, 8;
	setp.gt.s32 	%p48, %r365, %r331;
	selp.b32 	%r366, 0, %r343, %p48;
	add.s32 	%r349, %r344, %r366;
	mov.b32 	%r350, 16;
	// begin inline asm
	shfl.sync.down.b32 %r348, %r349, %r350, %r331, %r352;
	// end inline asm
	add.s32 	%r367, %r227, 16;
	setp.gt.s32 	%p49, %r367, %r331;
	selp.b32 	%r368, 0, %r348, %p49;
	add.s32 	%r994, %r349, %r368;
	add.s64 	%rd14, %rd18, 256;
	mov.b32 	%r995, 478;
$L__BB15_81:
	setp.ne.s32 	%p50, %r998, 101;
	mov.b32 	%r369, -1;
	vote.sync.all.pred 	%p51, %p50, %r369;
	not.pred 	%p52, %p51;
	@%p52 bra 	$L__BB15_86;
	shr.u32 	%r995, %r995, 1;
	mul.wide.s32 	%rd31, %r997, 8;
	add.s64 	%rd32, %rd14, %rd31;
	add.s64 	%rd30, %rd32, -256;
	// begin inline asm
	ld.relaxed.gpu.v2.u32 {%r998, %r999}, [%rd30];
	// end inline asm
	mov.u32 	%r1000, %r995;
$L__BB15_83:
	setp.eq.s32 	%p56, %r998, 99;
	mov.b32 	%r377, -1;
	vote.sync.any.pred 	%p57, %p56, %r377;
	not.pred 	%p58, %p57;
	@%p58 bra 	$L__BB15_85;
	// begin inline asm
	nanosleep.u32 %r1000;
	// end inline asm
	shr.u32 	%r1000, %r1000, 1;
	// begin inline asm
	ld.relaxed.gpu.v2.u32 {%r998, %r999}, [%rd30];
	// end inline asm
	bra.uni 	$L__BB15_83;
$L__BB15_85:
	setp.eq.s32 	%p59, %r998, 101;
	mov.b32 	%r403, -1;
	vote.sync.ballot.b32 	%r404, %p59, %r403;
	and.b32  	%r405, %r404, %r327;
	or.b32  	%r406, %r405, -2147483648;
	add.s32 	%r407, %r406, -1;
	not.b32 	%r408, %r406;
	and.b32  	%r409, %r408, %r407;
	popc.b32 	%r382, %r409;
	mov.b32 	%r381, 1;
	// begin inline asm
	shfl.sync.down.b32 %r379, %r999, %r381, %r382, %r403;
	// end inline asm
	setp.lt.s32 	%p61, %r227, %r382;
	selp.b32 	%r410, %r379, 0, %p61;
	add.s32 	%r385, %r410, %r999;
	mov.b32 	%r386, 2;
	// begin inline asm
	shfl.sync.down.b32 %r384, %r385, %r386, %r382, %r403;
	// end inline asm
	add.s32 	%r411, %r227, 2;
	setp.gt.s32 	%p62, %r411, %r382;
	selp.b32 	%r412, 0, %r384, %p62;
	add.s32 	%r390, %r385, %r412;
	mov.b32 	%r391, 4;
	// begin inline asm
	shfl.sync.down.b32 %r389, %r390, %r391, %r382, %r403;
	// end inline asm
	add.s32 	%r413, %r227, 4;
	setp.gt.s32 	%p63, %r413, %r382;
	selp.b32 	%r414, 0, %r389, %p63;
	add.s32 	%r395, %r390, %r414;
	mov.b32 	%r396, 8;
	// begin inline asm
	shfl.sync.down.b32 %r394, %r395, %r396, %r382, %r403;
	// end inline asm
	add.s32 	%r415, %r227, 8;
	setp.gt.s32 	%p64, %r415, %r382;
	selp.b32 	%r416, 0, %r394, %p64;
	add.s32 	%r400, %r395, %r416;
	mov.b32 	%r401, 16;
	// begin inline asm
	shfl.sync.down.b32 %r399, %r400, %r401, %r382, %r403;
	// end inline asm
	add.s32 	%r417, %r227, 16;
	setp.gt.s32 	%p65, %r417, %r382;
	selp.b32 	%r418, 0, %r399, %p65;
	add.s32 	%r419, %r418, %r994;
	add.s32 	%r994, %r419, %r400;
	add.s32 	%r997, %r997, -32;
	bra.uni 	$L__BB15_81;
$L__BB15_86:
	@%p39 bra 	$L__BB15_88;
	add.s32 	%r372, %r994, %r149;
	add.s64 	%rd29, %rd13, 256;
	mov.b32 	%r371, 101;
	// begin inline asm
	st.relaxed.gpu.v2.u32 [%rd29], {%r371, %r372};
	// end inline asm
	st.shared.u32 	[_ZZN3cub18CUB_300001_SM_10006detail4scan16DeviceScanKernelINS2_10policy_hubIiiimN4cuda3std3__44plusIvEEE10Policy1000EN6thrust24THRUST_300001_SM_1000_NS6detail15normal_iteratorINSD_10device_ptrIiEEEESI_NS0_13ScanTileStateIiLb1EEES9_NS1_10InputValueIiPiEEmiLb0EiEEvT0_T1_T2_iT3_T4_T5_E12temp_storage+4], %r994;
	st.shared.u32 	[_ZZN3cub18CUB_300001_SM_10006detail4scan16DeviceScanKernelINS2_10policy_hubIiiimN4cuda3std3__44plusIvEEE10Policy1000EN6thrust24THRUST_300001_SM_1000_NS6detail15normal_iteratorINSD_10device_ptrIiEEEESI_NS0_13ScanTileStateIiLb1EEES9_NS1_10InputValueIiPiEEmiLb0EiEEvT0_T1_T2_iT3_T4_T5_E12temp_storage+8], %r372;
$L__BB15_88:
	setp.ne.s32 	%p54, %r227, 0;
	mov.u32 	%r1001, %r151;
	@%p54 bra 	$L__BB15_90;
	st.shared.u32 	[_ZZN3cub18CUB_300001_SM_10006detail4scan16DeviceScanKernelINS2_10policy_hubIiiimN4cuda3std3__44plusIvEEE10Policy1000EN6thrust24THRUST_300001_SM_1000_NS6detail15normal_iteratorINSD_10device_ptrIiEEEESI_NS0_13ScanTileStateIiLb1EEES9_NS1_10InputValueIiPiEEmiLb0EiEEvT0_T1_T2_iT3_T4_T5_E12temp_storage+84], %r994;
	mov.u32 	%r1001, %r994;
$L__BB15_90:
	bar.sync 	0;
	setp.eq.s32 	%p55, %r76, 0;
	ld.shared.u32 	%r373, [_ZZN3cub18CUB_300001_SM_10006detail4scan16DeviceScanKernelINS2_10policy_hubIiiimN4cuda3std3__44plusIvEEE10Policy1000EN6thrust24THRUST_300001_SM_1000_NS6detail15normal_iteratorINSD_10device_ptrIiEEEESI_NS0_13ScanTileStateIiLb1EEES9_NS1_10InputValueIiPiEEmiLb0EiEEvT0_T1_T2_iT3_T4_T5_E12temp_storage+84];
	selp.b32 	%r374, 0, %r373, %p55;
	add.s32 	%r1002, %r374, %r1001;
$L__BB15_91:
	add.s32 	%r514, %r1002, %r125;
	add.s32 	%r515, %r126, %r514;
	add.s32 	%r516, %r127, %r515;
	add.s32 	%r517, %r128, %r516;
	add.s32 	%r518, %r129, %r517;
	add.s32 	%r519, %r130, %r518;
	add.s32 	%r520, %r131, %r519;
	add.s32 	%r521, %r132, %r520;
	add.s32 	%r522, %r133, %r521;
	add.s32 	%r523, %r134, %r522;
	add.s32 	%r524, %r135, %r523;
	add.s32 	%r525, %r136, %r524;
	add.s32 	%r526, %r137, %r525;
	add.s32 	%r527, %r138, %r526;
	add.s32 	%r528, %r139, %r527;
	add.s32 	%r529, %r140, %r528;
	add.s32 	%r530, %r141, %r529;
	add.s32 	%r531, %r142, %r530;
	bar.sync 	0;
	st.shared.u32 	[%r124], %r1002;
	st.shared.u32 	[%r124+4], %r514;
	st.shared.u32 	[%r124+8], %r515;
	st.shared.u32 	[%r124+12], %r516;
	st.shared.u32 	[%r124+16], %r517;
	st.shared.u32 	[%r124+20], %r518;
	st.shared.u32 	[%r124+24], %r519;
	st.shared.u32 	[%r124+28], %r520;
	st.shared.u32 	[%r124+32], %r521;
	st.shared.u32 	[%r124+36], %r522;
	st.shared.u32 	[%r124+40], %r523;
	st.shared.u32 	[%r124+44], %r524;
	st.shared.u32 	[%r124+48], %r525;
	st.shared.u32 	[%r124+52], %r526;
	st.shared.u32 	[%r124+56], %r527;
	st.shared.u32 	[%r124+60], %r528;
	st.shared.u32 	[%r124+64], %r529;
	st.shared.u32 	[%r124+68], %r530;
	st.shared.u32 	[%r124+72], %r531;
	bar.warp.sync 	-1;
	ld.shared.u32 	%r185, [%r123];
	ld.shared.u32 	%r186, [%r123+128];
	ld.shared.u32 	%r187, [%r123+256];
	ld.shared.u32 	%r188, [%r123+384];
	ld.shared.u32 	%r189, [%r123+512];
	ld.shared.u32 	%r190, [%r123+640];
	ld.shared.u32 	%r191, [%r123+768];
	ld.shared.u32 	%r192, [%r123+896];
	ld.shared.u32 	%r193, [%r123+1024];
	ld.shared.u32 	%r194, [%r123+1152];
	ld.shared.u32 	%r195, [%r123+1280];
	ld.shared.u32 	%r196, [%r123+1408];
	ld.shared.u32 	%r197, [%r123+1536];
	ld.shared.u32 	%r198, [%r123+1664];
	ld.shared.u32 	%r199, [%r123+1792];
	ld.shared.u32 	%r200, [%r123+1920];
	ld.shared.u32 	%r201, [%r123+2048];
	ld.shared.u32 	%r202, [%r123+2176];
	ld.shared.u32 	%r203, [%r123+2304];
	setp.ne.s32 	%p80, %r76, 0;
	@%p80 bra 	$L__BB15_93;
	st.volatile.shared.u32 	[_ZZN3cub18CUB_300001_SM_10006detail4scan16DeviceScanKernelINS2_10policy_hubIiiimN4cuda3std3__44plusIvEEE10Policy1000EN6thrust24THRUST_300001_SM_1000_NS6detail15normal_iteratorINSD_10device_ptrIiEEEESI_NS0_13ScanTileStateIiLb1EEES9_NS1_10InputValueIiPiEEmiLb0EiEEvT0_T1_T2_iT3_T4_T5_E12temp_storage+31616], %r75;
$L__BB15_93:
	bar.sync 	0;
	ld.volatile.shared.u32 	%r204, [_ZZN3cub18CUB_300001_SM_10006detail4scan16DeviceScanKernelINS2_10policy_hubIiiimN4cuda3std3__44plusIvEEE10Policy1000EN6thrust24THRUST_300001_SM_1000_NS6detail15normal_iteratorINSD_10device_ptrIiEEEESI_NS0_13ScanTileStateIiLb1EEES9_NS1_10InputValueIiPiEEmiLb0EiEEvT0_T1_T2_iT3_T4_T5_E12temp_storage+31616];
	cvt.u64.u32 	%rd39, %r78;
	add.s64 	%rd40, %rd5, %rd39;
	setp.ge.s32 	%p81, %r78, %r204;
	shl.b64 	%rd41, %rd40, 2;
	add.s64 	%rd15, %rd4, %rd41;
	@%p81 bra 	$L__BB15_95;
	st.global.u32 	[%rd15], %r185;
$L__BB15_95:
	mov.u32 	%r532, %tid.x;
	and.b32  	%r533, %r532, 992;
	mul.lo.s32 	%r534, %r533, 19;
	and.b32  	%r535, %r532, 31;
	or.b32  	%r536, %r534, %r535;
	add.s32 	%r537, %r536, 32;
	setp.ge.s32 	%p82, %r537, %r204;
	@%p82 bra 	$L__BB15_97;
	st.global.u32 	[%rd15+128], %r186;
$L__BB15_97:
	add.s32 	%r543, %r536, 64;
	setp.ge.s32 	%p83, %r543, %r204;
	@%p83 bra 	$L__BB15_99;
	st.global.u32 	[%rd15+256], %r187;
$L__BB15_99:
	add.s32 	%r549, %r536, 96;
	setp.ge.s32 	%p84, %r549, %r204;
	@%p84 bra 	$L__BB15_101;
	st.global.u32 	[%rd15+384], %r188;
$L__BB15_101:
	add.s32 	%r555, %r536, 128;
	setp.ge.s32 	%p85, %r555, %r204;
	@%p85 bra 	$L__BB15_103;
	st.global.u32 	[%rd15+512], %r189;
$L__BB15_103:
	add.s32 	%r561, %r536, 160;
	setp.ge.s32 	%p86, %r561, %r204;
	@%p86 bra 	$L__BB15_105;
	st.global.u32 	[%rd15+640], %r190;
$L__BB15_105:
	add.s32 	%r567, %r536, 192;
	setp.ge.s32 	%p87, %r567, %r204;
	@%p87 bra 	$L__BB15_107;
	st.global.u32 	[%rd15+768], %r191;
$L__BB15_107:
	add.s32 	%r573, %r536, 224;
	setp.ge.s32 	%p88, %r573, %r204;
	@%p88 bra 	$L__BB15_109;
	st.global.u32 	[%rd15+896], %r192;
$L__BB15_109:
	setp.ge.s32 	%p89, %r95, %r204;
	@%p89 bra 	$L__BB15_111;
	st.global.u32 	[%rd15+1024], %r193;
$L__BB15_111:
	setp.ge.s32 	%p90, %r98, %r204;
	@%p90 bra 	$L__BB15_113;
	st.global.u32 	[%rd15+1152], %r194;
$L__BB15_113:
	add.s32 	%r579, %r536, 320;
	setp.ge.s32 	%p91, %r579, %r204;
	@%p91 bra 	$L__BB15_115;
	st.global.u32 	[%rd15+1280], %r195;
$L__BB15_115:
	add.s32 	%r585, %r536, 352;
	setp.ge.s32 	%p92, %r585, %r204;
	@%p92 bra 	$L__BB15_117;
	st.global.u32 	[%rd15+1408], %r196;
$L__BB15_117:
	add.s32 	%r591, %r536, 384;
	setp.ge.s32 	%p93, %r591, %r204;
	@%p93 bra 	$L__BB15_119;
	st.global.u32 	[%rd15+1536], %r197;
$L__BB15_119:
	add.s32 	%r597, %r536, 416;
	setp.ge.s32 	%p94, %r597, %r204;
	@%p94 bra 	$L__BB15_121;
	st.global.u32 	[%rd15+1664], %r198;
$L__BB15_121:
	add.s32 	%r603, %r536, 448;
	setp.ge.s32 	%p95, %r603, %r204;
	@%p95 bra 	$L__BB15_123;
	st.global.u32 	[%rd15+1792], %r199;
$L__BB15_123:
	add.s32 	%r609, %r536, 480;
	setp.ge.s32 	%p96, %r609, %r204;
	@%p96 bra 	$L__BB15_125;
	st.global.u32 	[%rd15+1920], %r200;
$L__BB15_125:
	add.s32 	%r615, %r536, 512;
	setp.ge.s32 	%p97, %r615, %r204;
	@%p97 bra 	$L__BB15_127;
	st.global.u32 	[%rd15+2048], %r201;
$L__BB15_127:
	setp.ge.s32 	%p98, %r115, %r204;
	@%p98 bra 	$L__BB15_129;
	st.global.u32 	[%rd15+2176], %r202;
$L__BB15_129:
	setp.ge.s32 	%p99, %r118, %r204;
	@%p99 bra 	$L__BB15_131;
	st.global.u32 	[%rd15+2304], %r203;
$L__BB15_131:
	ret;

}
	// .globl	_ZN3cub18CUB_300001_SM_10006detail10merge_sort30DeviceMergeSortBlockSortKernelINS2_10policy_hubIN6thrust24THRUST_300001_SM_1000_NS6detail15normal_iteratorINS6_10device_ptrI4edgeEEEEE9Policy600ESC_PNS0_8NullTypeESC_SG_jN4cuda3std3__44lessISA_EESA_SF_EEvbT0_T1_T2_T3_T4_PT6_PT7_T5_NS1_7vsmem_tE
.visible .entry _ZN3cub18CUB_300001_SM_10006detail10merge_sort30DeviceMergeSortBlockSortKernelINS2_10policy_hubIN6thrust24THRUST_300001_SM_1000_NS6detail15normal_iteratorINS6_10device_ptrI4edgeEEEEE9Policy600ESC_PNS0_8NullTypeESC_SG_jN4cuda3std3__44lessISA_EESA_SF_EEvbT0_T1_T2_T3_T4_PT6_PT7_T5_NS1_7vsmem_tE(
	.param .u8 _ZN3cub18CUB_300001_SM_10006detail10merge_sort30DeviceMergeSortBlockSortKernelINS2_10policy_hubIN6thrust24THRUST_300001_SM_1000_NS6detail15normal_iteratorINS6_10device_ptrI4edgeEEEEE9Policy600ESC_PNS0_8NullTypeESC_SG_jN4cuda3std3__44lessISA_EESA_SF_EEvbT0_T1_T2_T3_T4_PT6_PT7_T5_NS1_7vsmem_tE_param_0,
	.param .align 8 .b8 _ZN3cub18CUB_300001_SM_10006detail10merge_sort30DeviceMergeSortBlockSortKernelINS2_10policy_hubIN6thrust24THRUST_300001_SM_1000_NS6detail15normal_iteratorINS6_10device_ptrI4edgeEEEEE9Policy600ESC_PNS0_8NullTypeESC_SG_jN4cuda3std3__44lessISA_EESA_SF_EEvbT0_T1_T2_T3_T4_PT6_PT7_T5_NS1_7vsmem_tE_param_1[8],
	.param .u64 .ptr .align 1 _ZN3cub18CUB_300001_SM_10006detail10merge_sort30DeviceMergeSortBlockSortKernelINS2_10policy_hubIN6thrust24THRUST_300001_SM_1000_NS6detail15normal_iteratorINS6_10device_ptrI4edgeEEEEE9Policy600ESC_PNS0_8NullTypeESC_SG_jN4cuda3std3__44lessISA_EESA_SF_EEvbT0_T1_T2_T3_T4_PT6_PT7_T5_NS1_7vsmem_tE_param_2,
	.param .align 8 .b8 _ZN3cub18CUB_300001_SM_10006detail10merge_sort30DeviceMergeSortBlockSortKernelINS2_10policy_hubIN6thrust24THRUST_300001_SM_1000_NS6detail15normal_iteratorINS6_10device_ptrI4edgeEEEEE9Policy600ESC_PNS0_8NullTypeESC_SG_jN4cuda3std3__44lessISA_EESA_SF_EEvbT0_T1_T2_T3_T4_PT6_PT7_T5_NS1_7vsmem_tE_param_3[8],
	.param .u64 .ptr .align 1 _ZN3cub18CUB_300001_SM_10006detail10merge_sort30DeviceMergeSortBlockSortKernelINS2_10policy_hubIN6thrust24THRUST_300001_SM_1000_NS6detail15normal_iteratorINS6_10device_ptrI4edgeEEEEE9Policy600ESC_PNS0_8NullTypeESC_SG_jN4cuda3std3__44lessISA_EESA_SF_EEvbT0_T1_T2_T3_T4_PT6_PT7_T5_NS1_7vsmem_tE_param_4,
	.param .u32 _ZN3cub18CUB_300001_SM_10006detail10merge_sort30DeviceMergeSortBlockSortKernelINS2_10policy_hubIN6thrust24THRUST_300001_SM_1000_NS6detail15normal_iteratorINS6_10device_ptrI4edgeEEEEE9Policy600ESC_PNS0_8NullTypeESC_SG_jN4cuda3std3__44lessISA_EESA_SF_EEvbT0_T1_T2_T3_T4_PT6_PT7_T5_NS1_7vsmem_tE_param_5,
	.param .u64 .ptr .align 1 _ZN3cub18CUB_300001_SM_10006detail10merge_sort30DeviceMergeSortBlockSortKernelINS2_10policy_hubIN6thrust24THRUST_300001_SM_1000_NS6detail15normal_iteratorINS6_10device_ptrI4edgeEEEEE9Policy600ESC_PNS0_8NullTypeESC_SG_jN4cuda3std3__44lessISA_EESA_SF_EEvbT0_T1_T2_T3_T4_PT6_PT7_T5_NS1_7vsmem_tE_param_6,
	.param .u64 .ptr .align 1 _ZN3cub18CUB_300001_SM_10006detail10merge_sort30DeviceMergeSortBlockSortKernelINS2_10policy_hubIN6thrust24THRUST_300001_SM_1000_NS6detail15normal_iteratorINS6_10device_ptrI4edgeEEEEE9Policy600ESC_PNS0_8NullTypeESC_SG_jN4cuda3std3__44lessISA_EESA_SF_EEvbT0_T1_T2_T3_T4_PT6_PT7_T5_NS1_7vsmem_tE_param_7,
	.param .align 1 .b8 _ZN3cub18CUB_300001_SM_10006detail10merge_sort30DeviceMergeSortBlockSortKernelINS2_10policy_hubIN6thrust24THRUST_300001_SM_1000_NS6detail15normal_iteratorINS6_10device_ptrI4edgeEEEEE9Policy600ESC_PNS0_8NullTypeESC_SG_jN4cuda3std3__44lessISA_EESA_SF_EEvbT0_T1_T2_T3_T4_PT6_PT7_T5_NS1_7vsmem_tE_param_8[1],
	.param .align 8 .b8 _ZN3cub18CUB_300001_SM_10006detail10merge_sort30DeviceMergeSortBlockSortKernelINS2_10policy_hubIN6thrust24THRUST_300001_SM_1000_NS6detail15normal_iteratorINS6_10device_ptrI4edgeEEEEE9Policy600ESC_PNS0_8NullTypeESC_SG_jN4cuda3std3__44lessISA_EESA_SF_EEvbT0_T1_T2_T3_T4_PT6_PT7_T5_NS1_7vsmem_tE_param_9[8]
)
.maxntid 256
{
	.reg .pred 	%p<378>;
	.reg .b16 	%rs<4>;
	.reg .b32 	%r<1459>;
	.reg .b64 	%rd<36>;
	// demoted variable
	.shared .align 16 .b8 _ZZN3cub18CUB_300001_SM_10006detail10merge_sort30DeviceMergeSortBlockSortKernelINS2_10policy_hubIN6thrust24THRUST_300001_SM_1000_NS6detail15normal_iteratorINS6_10device_ptrI4edgeEEEEE9Policy600ESC_PNS0_8NullTypeESC_SG_jN4cuda3std3__44lessISA_EESA_SF_EEvbT0_T1_T2_T3_T4_PT6_PT7_T5_NS1_7vsmem_tEE19static_temp_storage[16912];
	ld.param.u64 	%rd8, [_ZN3cub18CUB_300001_SM_10006detail10merge_sort30DeviceMergeSortBlockSortKernelINS2_10policy_hubIN6thrust24THRUST_300001_SM_1000_NS6detail15normal_iteratorINS6_10device_ptrI4edgeEEEEE9Policy600ESC_PNS0_8NullTypeESC_SG_jN4cuda3std3__44lessISA_EESA_SF_EEvbT0_T1_T2_T3_T4_PT6_PT7_T5_NS1_7vsmem_tE_param_3];
	ld.param.u64 	%rd9, [_ZN3cub18CUB_300001_SM_10006detail10merge_sort30DeviceMergeSortBlockSortKernelINS2_10policy_hubIN6thrust24THRUST_300001_SM_1000_NS6detail15normal_iteratorINS6_10device_ptrI4edgeEEEEE9Policy600ESC_PNS0_8NullTypeESC_SG_jN4cuda3std3__44lessISA_EESA_SF_EEvbT0_T1_T2_T3_T4_PT6_PT7_T5_NS1_7vsmem_tE_param_1];
	ld.param.u32 	%r668, [_ZN3cub18CUB_300001_SM_10006detail10merge_sort30DeviceMergeSortBlockSortKernelINS2_10policy_hubIN6thrust24THRUST_300001_SM_1000_NS6detail15normal_iteratorINS6_10device_ptrI4edgeEEEEE9Policy600ESC_PNS0_8NullTypeESC_SG_jN4cuda3std3__44lessISA_EESA_SF_EEvbT0_T1_T2_T3_T4_PT6_PT7_T5_NS1_7vsmem_tE_param_5];
	cvta.to.global.u64 	%rd1, %rd9;
	cvta.to.global.u64 	%rd2, %rd8;
	mov.u32 	%r669, %ctaid.x;
	mov.u32 	%r670, %nctaid.x;
	shl.b32 	%r1, %r669, 11;
	add.s32 	%r671, %r670, -1;
	setp.ge.u32 	%p33, %r669, %r671;
	@%p33 bra 	$L__BB16_168;
	// begin inline asm
	griddepcontrol.wait;
	// end inline asm
	cvt.u64.u32 	%rd22, %r1;
	mov.u32 	%r2, %tid.x;
	and.b32  	%r3, %r2, 31;
	shl.b32 	%r876, %r2, 3;
	and.b32  	%r4, %r876, 7936;
	or.b32  	%r877, %r4, %r3;
	cvt.u64.u32 	%rd23, %r877;
	add.s64 	%rd3, %rd23, %rd22;
	shl.b64 	%rd24, %rd3, 3;
	add.s64 	%rd25, %rd1, %rd24;
	ld.global.u32 	%r878, [%rd25];
	ld.global.u32 	%r879, [%rd25+4];
	ld.global.u32 	%r880, [%rd25+256];
	ld.global.u32 	%r881, [%rd25+260];
	ld.global.u32 	%r882, [%rd25+512];
	ld.global.u32 	%r883, [%rd25+516];
	ld.global.u32 	%r884, [%rd25+768];
	ld.global.u32 	%r885, [%rd25+772];
	ld.global.u32 	%r886, [%rd25+1024];
	ld.global.u32 	%r887, [%rd25+1028];
	ld.global.u32 	%r888, [%rd25+1280];
	ld.global.u32 	%r889, [%rd25+1284];
	ld.global.u32 	%r890, [%rd25+1536];
	ld.global.u32 	%r891, [%rd25+1540];
	ld.global.u32 	%r892, [%rd25+1792];
	ld.global.u32 	%r893, [%rd25+1796];
	// begin inline asm
	mov.u32 %r875, %laneid;
	// end inline asm
	add.s32 	%r894, %r875, %r4;
	shr.s32 	%r895, %r894, 5;
	add.s32 	%r896, %r895, %r894;
	shl.b32 	%r897, %r896, 3;
	mov.u32 	%r898, _ZZN3cub18CUB_300001_SM_10006detail10merge_sort30DeviceMergeSortBlockSortKernelINS2_10policy_hubIN6thrust24THRUST_300001_SM_1000_NS6detail15normal_iteratorINS6_10device_ptrI4edgeEEEEE9Policy600ESC_PNS0_8NullTypeESC_SG_jN4cuda3std3__44lessISA_EESA_SF_EEvbT0_T1_T2_T3_T4_PT6_PT7_T5_NS1_7vsmem_tEE19static_temp_storage;
	add.s32 	%r5, %r898, %r897;
	st.shared.v2.u32 	[%r5], {%r878, %r879};
	add.s32 	%r899, %r894, 32;
	shr.s32 	%r900, %r899, 5;
	add.s32 	%r901, %r900, %r894;
	shl.b32 	%r902, %r901, 3;
	add.s32 	%r6, %r898, %r902;
	st.shared.v2.u32 	[%r6+256], {%r880, %r881};
	add.s32 	%r903, %r894, 64;
	shr.s32 	%r904, %r903, 5;
	add.s32 	%r905, %r904, %r894;
	shl.b32 	%r906, %r905, 3;
	add.s32 	%r7, %r898, %r906;
	st.shared.v2.u32 	[%r7+512], {%r882, %r883};
	add.s32 	%r907, %r894, 96;
	shr.s32 	%r908, %r907, 5;
	add.s32 	%r909, %r908, %r894;
	shl.b32 	%r910, %r909, 3;
	add.s32 	%r8, %r898, %r910;
	st.shared.v2.u32 	[%r8+768], {%r884, %r885};
	add.s32 	%r911, %r894, 128;
	shr.s32 	%r912, %r911, 5;
	add.s32 	%r913, %r912, %r894;
	shl.b32 	%r914, %r913, 3;
	add.s32 	%r9, %r898, %r914;
	st.shared.v2.u32 	[%r9+1024], {%r886, %r887};
	add.s32 	%r915, %r894, 160;
	shr.s32 	%r916, %r915, 5;
	add.s32 	%r917, %r916, %r894;
	shl.b32 	%r918, %r917, 3;
	add.s32 	%r10, %r898, %r918;
	st.shared.v2.u32 	[%r10+1280], {%r888, %r889};
	add.s32 	%r919, %r894, 192;
	shr.s32 	%r920, %r919, 5;
	add.s32 	%r921, %r920, %r894;
	shl.b32 	%r922, %r921, 3;
	add.s32 	%r11, %r898, %r922;
	st.shared.v2.u32 	[%r11+1536], {%r890, %r891};
	add.s32 	%r923, %r894, 224;
	shr.s32 	%r924, %r923, 5;
	add.s32 	%r925, %r924, %r894;
	shl.b32 	%r926, %r925, 3;
	add.s32 	%r12, %r898, %r926;
	st.shared.v2.u32 	[%r12+1792], {%r892, %r893};
	bar.warp.sync 	-1;
	mad.lo.s32 	%r927, %r875, 7, %r894;
	shr.s32 	%r928, %r927, 5;
	add.s32 	%r929, %r928, %r927;
	shl.b32 	%r930, %r929, 3;
	add.s32 	%r13, %r898, %r930;
	ld.shared.v2.u32 	{%r1212, %r1211}, [%r13];
	add.s32 	%r931, %r927, 1;
	shr.s32 	%r932, %r931, 5;
	add.s32 	%r933, %r932, %r927;
	shl.b32 	%r934, %r933, 3;
	add.s32 	%r16, %r898, %r934;
	ld.shared.v2.u32 	{%r17, %r18}, [%r16+8];
	add.s32 	%r935, %r927, 2;
	shr.s32 	%r936, %r935, 5;
	add.s32 	%r937, %r936, %r927;
	shl.b32 	%r938, %r937, 3;
	add.s32 	%r19, %r898, %r938;
	ld.shared.v2.u32 	{%r1092, %r1091}, [%r19+16];
	add.s32 	%r939, %r927, 3;
	shr.s32 	%r940, %r939, 5;
	add.s32 	%r941, %r940, %r927;
	shl.b32 	%r942, %r941, 3;
	add.s32 	%r22, %r898, %r942;
	ld.shared.v2.u32 	{%r23, %r24}, [%r22+24];
	add.s32 	%r943, %r927, 4;
	shr.s32 	%r944, %r943, 5;
	add.s32 	%r945, %r944, %r927;
	shl.b32 	%r946, %r945, 3;
	add.s32 	%r25, %r898, %r946;
	ld.shared.v2.u32 	{%r1096, %r1095}, [%r25+32];
	add.s32 	%r947, %r927, 5;
	shr.s32 	%r948, %r947, 5;
	add.s32 	%r949, %r948, %r927;
	shl.b32 	%r950, %r949, 3;
	add.s32 	%r28, %r898, %r950;
	ld.shared.v2.u32 	{%r29, %r30}, [%r28+40];
	add.s32 	%r951, %r927, 6;
	shr.s32 	%r952, %r951, 5;
	add.s32 	%r953, %r952, %r927;
	shl.b32 	%r954, %r953, 3;
	add.s32 	%r31, %r898, %r954;
	ld.shared.v2.u32 	{%r1100, %r1099}, [%r31+48];
	add.s32 	%r955, %r927, 7;
	shr.s32 	%r956, %r955, 5;
	add.s32 	%r957, %r956, %r927;
	shl.b32 	%r958, %r957, 3;
	add.s32 	%r34, %r898, %r958;
	ld.shared.v2.u32 	{%r35, %r36}, [%r34+56];
	bar.sync 	0;
	// begin inline asm
	griddepcontrol.launch_dependents;
	// end inline asm
	setp.ne.s32 	%p224, %r17, %r1212;
	@%p224 bra 	$L__BB16_3;
	setp.lt.s32 	%p226, %r18, %r1211;
	mov.u32 	%r1103, %r18;
	mov.u32 	%r1104, %r1212;
	@%p226 bra 	$L__BB16_4;
	bra.uni 	$L__BB16_5;
$L__BB16_3:
	setp.ge.s32 	%p225, %r17, %r1211;
	mov.u32 	%r1103, %r18;
	mov.u32 	%r1104, %r17;
	@%p225 bra 	$L__BB16_5;
$L__BB16_4:
	mov.u32 	%r1103, %r1211;
	mov.u32 	%r1104, %r1212;
	mov.u32 	%r1211, %r18;
	mov.u32 	%r1212, %r17;
$L__BB16_5:
	setp.eq.s32 	%p227, %r23, %r1092;
	@%p227 bra 	$L__BB16_7;
	setp.lt.s32 	%p228, %r23, %r1091;
	mov.u32 	%r1107, %r24;
	mov.u32 	%r1108, %r23;
	@%p228 bra 	$L__BB16_8;
	bra.uni 	$L__BB16_9;
$L__BB16_7:
	setp.ge.s32 	%p229, %r24, %r1091;
	mov.u32 	%r1107, %r24;
	mov.u32 	%r1108, %r1092;
	@%p229 bra 	$L__BB16_9;
$L__BB16_8:
	mov.u32 	%r1107, %r1091;
	mov.u32 	%r1108, %r1092;
	mov.u32 	%r1091, %r24;
	mov.u32 	%r1092, %r23;
$L__BB16_9:
	setp.eq.s32 	%p230, %r29, %r1096;
	@%p230 bra 	$L__BB16_11;
	setp.lt.s32 	%p231, %r29, %r1095;
	mov.u32 	%r1111, %r30;
	mov.u32 	%r1112, %r29;
	@%p231 bra 	$L__BB16_12;
	bra.uni 	$L__BB16_13;
$L__BB16_11:
	setp.ge.s32 	%p232, %r30, %r1095;
	mov.u32 	%r1111, %r30;
	mov.u32 	%r1112, %r1096;
	@%p232 bra 	$L__BB16_13;
$L__BB16_12:
	mov.u32 	%r1111, %r1095;
	mov.u32 	%r1112, %r1096;
	mov.u32 	%r1095, %r30;
	mov.u32 	%r1096, %r29;
$L__BB16_13:
	setp.eq.s32 	%p233, %r35, %r1100;
	@%p233 bra 	$L__BB16_15;
	setp.lt.s32 	%p234, %r35, %r1099;
	mov.u32 	%r1097, %r36;
	mov.u32 	%r1098, %r35;
	@%p234 bra 	$L__BB16_16;
	bra.uni 	$L__BB16_17;
$L__BB16_15:
	setp.ge.s32 	%p235, %r36, %r1099;
	mov.u32 	%r1097, %r36;
	mov.u32 	%r1098, %r1100;
	@%p235 bra 	$L__BB16_17;
$L__BB16_16:
	mov.u32 	%r1097, %r1099;
	mov.u32 	%r1098, %r1100;
	mov.u32 	%r1099, %r36;
	mov.u32 	%r1100, %r35;
$L__BB16_17:
	setp.eq.s32 	%p236, %r1092, %r1104;
	@%p236 bra 	$L__BB16_19;
	setp.lt.s32 	%p237, %r1092, %r1103;
	mov.u32 	%r1119, %r1091;
	mov.u32 	%r1120, %r1092;
	@%p237 bra 	$L__BB16_20;
	bra.uni 	$L__BB16_21;
$L__BB16_19:
	setp.ge.s32 	%p238, %r1091, %r1103;
	mov.u32 	%r1119, %r1091;
	mov.u32 	%r1120, %r1104;
	@%p238 bra 	$L__BB16_21;
$L__BB16_20:
	mov.u32 	%r1119, %r1103;
	mov.u32 	%r1120, %r1104;
	mov.u32 	%r1103, %r1091;
	mov.u32 	%r1104, %r1092;
$L__BB16_21:
	setp.eq.s32 	%p239, %r1096, %r1108;
	@%p239 bra 	$L__BB16_23;
	setp.lt.s32 	%p240, %r1096, %r1107;
	mov.u32 	%r1123, %r1095;
	mov.u32 	%r1124, %r1096;
	@%p240 bra 	$L__BB16_24;
	bra.uni 	$L__BB16_25;
$L__BB16_23:
	setp.ge.s32 	%p241, %r1095, %r1107;
	mov.u32 	%r1123, %r1095;
	mov.u32 	%r1124, %r1108;
	@%p241 bra 	$L__BB16_25;
$L__BB16_24:
	mov.u32 	%r1123, %r1107;
	mov.u32 	%r1124, %r1108;
	mov.u32 	%r1107, %r1095;
	mov.u32 	%r1108, %r1096;
$L__BB16_25:
	setp.eq.s32 	%p242, %r1100, %r1112;
	@%p242 bra 	$L__BB16_27;
	setp.lt.s32 	%p243, %r1100, %r1111;
	mov.u32 	%r1127, %r1099;
	mov.u32 	%r1110, %r1100;
	@%p243 bra 	$L__BB16_28;
	bra.uni 	$L__BB16_29;
$L__BB16_27:
	setp.ge.s32 	%p244, %r1099, %r1111;
	mov.u32 	%r1127, %r1099;
	mov.u32 	%r1110, %r1112;
	@%p244 bra 	$L__BB16_29;
$L__BB16_28:
	mov.u32 	%r1127, %r1111;
	mov.u32 	%r1110, %r1112;
	mov.u32 	%r1111, %r1099;
	mov.u32 	%r1112, %r1100;
$L__BB16_29:
	setp.eq.s32 	%p245, %r1104, %r1212;
	@%p245 bra 	$L__BB16_31;
	setp.lt.s32 	%p246, %r1104, %r1211;
	mov.u32 	%r1131, %r1103;
	mov.u32 	%r1132, %r1104;
	@%p246 bra 	$L__BB16_32;
	bra.uni 	$L__BB16_33;
$L__BB16_31:
	setp.ge.s32 	%p247, %r1103, %r1211;
	mov.u32 	%r1131, %r1103;
	mov.u32 	%r1132, %r1212;
	@%p247 bra 	$L__BB16_33;
$L__BB16_32:
	mov.u32 	%r1131, %r1211;
	mov.u32 	%r1132, %r1212;
	mov.u32 	%r1211, %r1103;
	mov.u32 	%r1212, %r1104;
$L__BB16_33:
	setp.eq.s32 	%p248, %r1108, %r1120;
	@%p248 bra 	$L__BB16_35;
	setp.lt.s32 	%p249, %r1108, %r1119;
	mov.u32 	%r1135, %r1107;
	mov.u32 	%r1136, %r1108;
	@%p249 bra 	$L__BB16_36;
	bra.uni 	$L__BB16_37;
$L__BB16_35:
	setp.ge.s32 	%p250, %r1107, %r1119;
	mov.u32 	%r1135, %r1107;
	mov.u32 	%r1136, %r1120;
	@%p250 bra 	$L__BB16_37;
$L__BB16_36:
	mov.u32 	%r1135, %r1119;
	mov.u32 	%r1136, %r1120;
	mov.u32 	%r1119, %r1107;
	mov.u32 	%r1120, %r1108;
$L__BB16_37:
	setp.eq.s32 	%p251, %r1112, %r1124;
	@%p251 bra 	$L__BB16_39;
	setp.lt.s32 	%p252, %r1112, %r1123;
	mov.u32 	%r1139, %r1111;
	mov.u32 	%r1140, %r1112;
	@%p252 bra 	$L__BB16_40;
	bra.uni 	$L__BB16_41;
$L__BB16_39:
	setp.ge.s32 	%p253, %r1111, %r1123;
	mov.u32 	%r1139, %r1111;
	mov.u32 	%r1140, %r1124;
	@%p253 bra 	$L__BB16_41;
$L__BB16_40:
	mov.u32 	%r1139, %r1123;
	mov.u32 	%r1140, %r1124;
	mov.u32 	%r1123, %r1111;
	mov.u32 	%r1124, %r1112;
$L__BB16_41:
	setp.eq.s32 	%p254, %r1098, %r1110;
	@%p254 bra 	$L__BB16_43;
	setp.lt.s32 	%p255, %r1098, %r1127;
	mov.u32 	%r1125, %r1097;
	mov.u32 	%r1126, %r1098;
	mov.u32 	%r1128, %r1110;
	@%p255 bra 	$L__BB16_44;
	bra.uni 	$L__BB16_45;
$L__BB16_43:
	setp.ge.s32 	%p256, %r1097, %r1127;
	mov.u32 	%r1125, %r1097;
	mov.u32 	%r1126, %r1098;
	mov.u32 	%r1128, %r1098;
	@%p256 bra 	$L__BB16_45;
$L__BB16_44:
	mov.u32 	%r1125, %r1127;
	mov.u32 	%r1126, %r1110;
	mov.u32 	%r1127, %r1097;
	mov.u32 	%r1128, %r1098;
$L__BB16_45:
	setp.eq.s32 	%p257, %r1120, %r1132;
	@%p257 bra 	$L__BB16_47;
	setp.lt.s32 	%p258, %r1120, %r1131;
	mov.u32 	%r1147, %r1119;
	mov.u32 	%r1148, %r1120;
	@%p258 bra 	$L__BB16_48;
	bra.uni 	$L__BB16_49;
$L__BB16_47:
	setp.ge.s32 	%p259, %r1119, %r1131;
	mov.u32 	%r1147, %r1119;
	mov.u32 	%r1148, %r1132;
	@%p259 bra 	$L__BB16_49;
$L__BB16_48:
	mov.u32 	%r1147, %r1131;
	mov.u32 	%r1148, %r1132;
	mov.u32 	%r1131, %r1119;
	mov.u32 	%r1132, %r1120;
$L__BB16_49:
	setp.eq.s32 	%p260, %r1124, %r1136;
	@%p260 bra 	$L__BB16_51;
	setp.lt.s32 	%p261, %r1124, %r1135;
	mov.u32 	%r1151, %r1123;
	mov.u32 	%r1152, %r1124;
	@%p261 bra 	$L__BB16_52;
	bra.uni 	$L__BB16_53;
$L__BB16_51:
	setp.ge.s32 	%p262, %r1123, %r1135;
	mov.u32 	%r1151, %r1123;
	mov.u32 	%r1152, %r1136;
	@%p262 bra 	$L__BB16_53;
$L__BB16_52:
	mov.u32 	%r1151, %r1135;
	mov.u32 	%r1152, %r1136;
	mov.u32 	%r1135, %r1123;
	mov.u32 	%r1136, %r1124;
$L__BB16_53:
	setp.eq.s32 	%p263, %r1128, %r1140;
	@%p263 bra 	$L__BB16_55;
	setp.lt.s32 	%p264, %r1128, %r1139;
	mov.u32 	%r1155, %r1127;
	mov.u32 	%r1138, %r1128;
	@%p264 bra 	$L__BB16_56;
	bra.uni 	$L__BB16_57;
$L__BB16_55:
	setp.ge.s32 	%p265, %r1127, %r1139;
	mov.u32 	%r1155, %r1127;
	mov.u32 	%r1138, %r1140;
	@%p265 bra 	$L__BB16_57;
$L__BB16_56:
	mov.u32 	%r1155, %r1139;
	mov.u32 	%r1138, %r1140;
	mov.u32 	%r1139, %r1127;
	mov.u32 	%r1140, %r1128;
$L__BB16_57:
	setp.eq.s32 	%p266, %r1132, %r1212;
	@%p266 bra 	$L__BB16_59;
	setp.lt.s32 	%p267, %r1132, %r1211;
	mov.u32 	%r1159, %r1131;
	mov.u32 	%r1160, %r1132;
	@%p267 bra 	$L__BB16_60;
	bra.uni 	$L__BB16_61;
$L__BB16_59:
	setp.ge.s32 	%p268, %r1131, %r1211;
	mov.u32 	%r1159, %r1131;
	mov.u32 	%r1160, %r1212;
	@%p268 bra 	$L__BB16_61;
$L__BB16_60:
	mov.u32 	%r1159, %r1211;
	mov.u32 	%r1160, %r1212;
	mov.u32 	%r1211, %r1131;
	mov.u32 	%r1212, %r1132;
$L__BB16_61:
	setp.eq.s32 	%p269, %r1136, %r1148;
	@%p269 bra 	$L__BB16_63;
	setp.lt.s32 	%p270, %r1136, %r1147;
	mov.u32 	%r1163, %r1135;
	mov.u32 	%r1164, %r1136;
	@%p270 bra 	$L__BB16_64;
	bra.uni 	$L__BB16_65;
$L__BB16_63:
	setp.ge.s32 	%p271, %r1135, %r1147;
	mov.u32 	%r1163, %r1135;
	mov.u32 	%r1164, %r1148;
	@%p271 bra 	$L__BB16_65;
$L__BB16_64:
	mov.u32 	%r1163, %r1147;
	mov.u32 	%r1164, %r1148;
	mov.u32 	%r1147, %r1135;
	mov.u32 	%r1148, %r1136;
$L__BB16_65:
	setp.eq.s32 	%p272, %r1140, %r1152;
	@%p272 bra 	$L__BB16_67;
	setp.lt.s32 	%p273, %r1140, %r1151;
	mov.u32 	%r1167, %r1139;
	mov.u32 	%r1168, %r1140;
	@%p273 bra 	$L__BB16_68;
	bra.uni 	$L__BB16_69;
$L__BB16_67:
	setp.ge.s32 	%p274, %r1139, %r1151;
	mov.u32 	%r1167, %r1139;
	mov.u32 	%r1168, %r1152;
	@%p274 bra 	$L__BB16_69;
$L__BB16_68:
	mov.u32 	%r1167, %r1151;
	mov.u32 	%r1168, %r1152;
	mov.u32 	%r1151, %r1139;
	mov.u32 	%r1152, %r1140;
$L__BB16_69:
	setp.eq.s32 	%p275, %r1126, %r1138;
	@%p275 bra 	$L__BB16_71;
	setp.lt.s32 	%p276, %r1126, %r1155;
	mov.u32 	%r1153, %r1125;
	mov.u32 	%r1154, %r1126;
	mov.u32 	%r1156, %r1138;
	@%p276 bra 	$L__BB16_72;
	bra.uni 	$L__BB16_73;
$L__BB16_71:
	setp.ge.s32 	%p277, %r1125, %r1155;
	mov.u32 	%r1153, %r1125;
	mov.u32 	%r1154, %r1126;
	mov.u32 	%r1156, %r1126;
	@%p277 bra 	$L__BB16_73;
$L__BB16_72:
	mov.u32 	%r1153, %r1155;
	mov.u32 	%r1154, %r1138;
	mov.u32 	%r1155, %r1125;
	mov.u32 	%r1156, %r1126;
$L__BB16_73:
	setp.eq.s32 	%p278, %r1148, %r1160;
	@%p278 bra 	$L__BB16_75;
	setp.lt.s32 	%p279, %r1148, %r1159;
	mov.u32 	%r1175, %r1147;
	mov.u32 	%r1176, %r1148;
	@%p279 bra 	$L__BB16_76;
	bra.uni 	$L__BB16_77;
$L__BB16_75:
	setp.ge.s32 	%p280, %r1147, %r1159;
	mov.u32 	%r1175, %r1147;
	mov.u32 	%r1176, %r1160;
	@%p280 bra 	$L__BB16_77;
$L__BB16_76:
	mov.u32 	%r1175, %r1159;
	mov.u32 	%r1176, %r1160;
	mov.u32 	%r1159, %r1147;
	mov.u32 	%r1160, %r1148;
$L__BB16_77:
	setp.eq.s32 	%p281, %r1152, %r1164;
	@%p281 bra 	$L__BB16_79;
	setp.lt.s32 	%p282, %r1152, %r1163;
	mov.u32 	%r1179, %r1151;
	mov.u32 	%r1180, %r1152;
	@%p282 bra 	$L__BB16_80;
	bra.uni 	$L__BB16_81;
$L__BB16_79:
	setp.ge.s32 	%p283, %r1151, %r1163;
	mov.u32 	%r1179, %r1151;
	mov.u32 	%r1180, %r1164;
	@%p283 bra 	$L__BB16_81;
$L__BB16_80:
	mov.u32 	%r1179, %r1163;
	mov.u32 	%r1180, %r1164;
	mov.u32 	%r1163, %r1151;
	mov.u32 	%r1164, %r1152;
$L__BB16_81:
	setp.eq.s32 	%p284, %r1156, %r1168;
	@%p284 bra 	$L__BB16_83;
	setp.lt.s32 	%p285, %r1156, %r1167;
	mov.u32 	%r1183, %r1155;
	mov.u32 	%r1166, %r1156;
	@%p285 bra 	$L__BB16_84;
	bra.uni 	$L__BB16_85;
$L__BB16_83:
	setp.ge.s32 	%p286, %r1155, %r1167;
	mov.u32 	%r1183, %r1155;
	mov.u32 	%r1166, %r1168;
	@%p286 bra 	$L__BB16_85;
$L__BB16_84:
	mov.u32 	%r1183, %r1167;
	mov.u32 	%r1166, %r1168;
	mov.u32 	%r1167, %r1155;
	mov.u32 	%r1168, %r1156;
$L__BB16_85:
	setp.eq.s32 	%p287, %r1160, %r1212;
	@%p287 bra 	$L__BB16_87;
	setp.lt.s32 	%p288, %r1160, %r1211;
	mov.u32 	%r1209, %r1159;
	mov.u32 	%r1210, %r1160;
	@%p288 bra 	$L__BB16_88;
	bra.uni 	$L__BB16_89;
$L__BB16_87:
	setp.ge.s32 	%p289, %r1159, %r1211;
	mov.u32 	%r1209, %r1159;
	mov.u32 	%r1210, %r1212;
	@%p289 bra 	$L__BB16_89;
$L__BB16_88:
	mov.u32 	%r1209, %r1211;
	mov.u32 	%r1210, %r1212;
	mov.u32 	%r1211, %r1159;
	mov.u32 	%r1212, %r1160;
$L__BB16_89:
	setp.eq.s32 	%p290, %r1164, %r1176;
	@%p290 bra 	$L__BB16_91;
	setp.lt.s32 	%p291, %r1164, %r1175;
	mov.u32 	%r1205, %r1163;
	mov.u32 	%r1206, %r1164;
	@%p291 bra 	$L__BB16_92;
	bra.uni 	$L__BB16_93;
$L__BB16_91:
	setp.ge.s32 	%p292, %r1163, %r1175;
	mov.u32 	%r1205, %r1163;
	mov.u32 	%r1206, %r1176;
	@%p292 bra 	$L__BB16_93;
$L__BB16_92:
	mov.u32 	%r1205, %r1175;
	mov.u32 	%r1206, %r1176;
	mov.u32 	%r1175, %r1163;
	mov.u32 	%r1176, %r1164;
$L__BB16_93:
	setp.eq.s32 	%p293, %r1168, %r1180;
	@%p293 bra 	$L__BB16_95;
	setp.lt.s32 	%p294, %r1168, %r1179;
	mov.u32 	%r1201, %r1167;
	mov.u32 	%r1202, %r1168;
	@%p294 bra 	$L__BB16_96;
	bra.uni 	$L__BB16_97;
$L__BB16_95:
	setp.ge.s32 	%p295, %r1167, %r1179;
	mov.u32 	%r1201, %r1167;
	mov.u32 	%r1202, %r1180;
	@%p295 bra 	$L__BB16_97;
$L__BB16_96:
	mov.u32 	%r1201, %r1179;
	mov.u32 	%r1202, %r1180;
	mov.u32 	%r1179, %r1167;
	mov.u32 	%r1180, %r1168;
$L__BB16_97:
	setp.eq.s32 	%p296, %r1154, %r1166;
	@%p296 bra 	$L__BB16_99;
	setp.lt.s32 	%p297, %r1154, %r1183;
	mov.u32 	%r1197, %r1153;
	mov.u32 	%r1198, %r1154;
	mov.u32 	%r1184, %r1166;
	@%p297 bra 	$L__BB16_100;
	bra.uni 	$L__BB16_101;
$L__BB16_99:
	setp.ge.s32 	%p298, %r1153, %r1183;
	mov.u32 	%r1197, %r1153;
	mov.u32 	%r1198, %r1154;
	mov.u32 	%r1184, %r1154;
	@%p298 bra 	$L__BB16_101;
$L__BB16_100:
	mov.u32 	%r1197, %r1183;
	mov.u32 	%r1198, %r1166;
	mov.u32 	%r1183, %r1153;
	mov.u32 	%r1184, %r1154;
$L__BB16_101:
	setp.eq.s32 	%p299, %r1176, %r1210;
	@%p299 bra 	$L__BB16_103;
	setp.lt.s32 	%p300, %r1176, %r1209;
	mov.u32 	%r1207, %r1175;
	mov.u32 	%r1208, %r1176;
	@%p300 bra 	$L__BB16_104;
	bra.uni 	$L__BB16_105;
$L__BB16_103:
	setp.ge.s32 	%p301, %r1175, %r1209;
	mov.u32 	%r1207, %r1175;
	mov.u32 	%r1208, %r1210;
	@%p301 bra 	$L__BB16_105;
$L__BB16_104:
	mov.u32 	%r1207, %r1209;
	mov.u32 	%r1208, %r1210;
	mov.u32 	%r1209, %r1175;
	mov.u32 	%r1210, %r1176;
$L__BB16_105:
	setp.eq.s32 	%p302, %r1180, %r1206;
	@%p302 bra 	$L__BB16_107;
	setp.lt.s32 	%p303, %r1180, %r1205;
	mov.u32 	%r1203, %r1179;
	mov.u32 	%r1204, %r1180;
	@%p303 bra 	$L__BB16_108;
	bra.uni 	$L__BB16_109;
$L__BB16_107:
	setp.ge.s32 	%p304, %r1179, %r1205;
	mov.u32 	%r1203, %r1179;
	mov.u32 	%r1204, %r1206;
	@%p304 bra 	$L__BB16_109;
$L__BB16_108:
	mov.u32 	%r1203, %r1205;
	mov.u32 	%r1204, %r1206;
	mov.u32 	%r1205, %r1179;
	mov.u32 	%r1206, %r1180;
$L__BB16_109:
	setp.eq.s32 	%p305, %r1184, %r1202;
	@%p305 bra 	$L__BB16_111;
	setp.lt.s32 	%p306, %r1184, %r1201;
	mov.u32 	%r1199, %r1183;
	mov.u32 	%r1200, %r1184;
	@%p306 bra 	$L__BB16_112;
	bra.uni 	$L__BB16_113;
$L__BB16_111:
	setp.ge.s32 	%p307, %r1183, %r1201;
	mov.u32 	%r1199, %r1183;
	mov.u32 	%r1200, %r1202;
	@%p307 bra 	$L__BB16_113;
$L__BB16_112:
	mov.u32 	%r1199, %r1201;
	mov.u32 	%r1200, %r1202;
	mov.u32 	%r1201, %r1183;
	mov.u32 	%r1202, %r1184;
$L__BB16_113:
	mov.b32 	%r1213, 2;
	shl.b32 	%r961, %r2, 6;
$L__BB16_114:
	mov.u32 	%r165, %r1213;
	bar.sync 	0;
	add.s32 	%r960, %r165, -1;
	mov.u32 	%r962, _ZZN3cub18CUB_300001_SM_10006detail10merge_sort30DeviceMergeSortBlockSortKernelINS2_10policy_hubIN6thrust24THRUST_300001_SM_1000_NS6detail15normal_iteratorINS6_10device_ptrI4edgeEEEEE9Policy600ESC_PNS0_8NullTypeESC_SG_jN4cuda3std3__44lessISA_EESA_SF_EEvbT0_T1_T2_T3_T4_PT6_PT7_T5_NS1_7vsmem_tEE19static_temp_storage;
	add.s32 	%r963, %r962, %r961;
	st.shared.v4.u32 	[%r963], {%r1212, %r1211, %r1210, %r1209};
	st.shared.v4.u32 	[%r963+16], {%r1208, %r1207, %r1206, %r1205};
	st.shared.v4.u32 	[%r963+32], {%r1204, %r1203, %r1202, %r1201};
	st.shared.v4.u32 	[%r963+48], {%r1200, %r1199, %r1198, %r1197};
	bar.sync 	0;
	neg.s32 	%r964, %r165;
	and.b32  	%r965, %r2, %r964;
	shl.b32 	%r966, %r965, 3;
	shl.b32 	%r967, %r165, 2;
	and.b32  	%r968, %r960, %r2;
	shl.b32 	%r969, %r968, 3;
	min.u32 	%r166, %r969, 2048;
	min.u32 	%r167, %r966, 2048;
	add.s32 	%r970, %r167, %r967;
	min.u32 	%r168, %r970, 2048;
	add.s32 	%r971, %r168, %r967;
	min.u32 	%r169, %r971, 2048;
	sub.s32 	%r972, %r168, %r167;
	sub.s32 	%r973, %r169, %r168;
	setp.lt.s32 	%p308, %r166, %r973;
	sub.s32 	%r974, %r166, %r973;
	selp.b32 	%r1217, 0, %r974, %p308;
	min.s32 	%r1214, %r972, %r166;
	setp.ge.s32 	%p309, %r1217, %r1214;
	@%p309 bra 	$L__BB16_119;
	add.s32 	%r172, %r168, %r166;
$L__BB16_116:
	sub.s32 	%r975, %r1214, %r1217;
	shr.u32 	%r976, %r975, 31;
	add.s32 	%r977, %r975, %r976;
	shr.s32 	%r978, %r977, 1;
	add.s32 	%r175, %r978, %r1217;
	add.s32 	%r979, %r175, %r167;
	shl.b32 	%r980, %r979, 3;
	add.s32 	%r982, %r962, %r980;
	ld.shared.v2.u32 	{%r983, %r176}, [%r982];
	not.b32 	%r984, %r175;
	add.s32 	%r985, %r172, %r984;
	shl.b32 	%r986, %r985, 3;
	add.s32 	%r177, %r962, %r986;
	ld.shared.u32 	%r1216, [%r177];
	setp.ne.s32 	%p310, %r1216, %r983;
	@%p310 bra 	$L__BB16_118;
	ld.shared.u32 	%r1216, [%r177+4];
$L__BB16_118:
	setp.lt.s32 	%p311, %r1216, %r176;
	add.s32 	%r987, %r175, 1;
	selp.b32 	%r1217, %r1217, %r987, %p311;
	selp.b32 	%r1214, %r175, %r1214, %p311;
	setp.lt.s32 	%p312, %r1217, %r1214;
	@%p312 bra 	$L__BB16_116;
$L__BB16_119:
	add.s32 	%r184, %r1217, %r167;
	add.s32 	%r988, %r168, %r166;
	sub.s32 	%r185, %r988, %r1217;
	shl.b32 	%r989, %r184, 3;
	add.s32 	%r186, %r962, %r989;
	ld.shared.v2.u32 	{%r1224, %r1225}, [%r186];
	shl.b32 	%r991, %r185, 3;
	add.s32 	%r189, %r962, %r991;
	ld.shared.v2.u32 	{%r1218, %r1219}, [%r189];
	setp.ge.s32 	%p314, %r185, %r169;
	mov.pred 	%p362, 0;
	@%p314 bra 	$L__BB16_122;
	setp.ge.s32 	%p316, %r184, %r168;
	mov.pred 	%p362, -1;
	@%p316 bra 	$L__BB16_122;
	setp.eq.s32 	%p317, %r1218, %r1224;
	selp.b32 	%r992, %r1219, %r1218, %p317;
	setp.lt.s32 	%p362, %r992, %r1225;
$L__BB16_122:
	selp.b32 	%r1211, %r1219, %r1225, %p362;
	selp.b32 	%r1212, %r1218, %r1224, %p362;
	selp.u32 	%r993, 1, 0, %p362;
	add.s32 	%r194, %r185, %r993;
	not.pred 	%p318, %p362;
	selp.u32 	%r994, 1, 0, %p318;
	add.s32 	%r195, %r184, %r994;
	@%p318 bra 	$L__BB16_124;
	ld.shared.v2.u32 	{%r1218, %r1219}, [%r189+8];
	bra.uni 	$L__BB16_125;
$L__BB16_124:
	ld.shared.v2.u32 	{%r1224, %r1225}, [%r186+8];
$L__BB16_125:
	setp.ge.s32 	%p320, %r194, %r169;
	mov.pred 	%p363, 0;
	@%p320 bra 	$L__BB16_128;
	setp.ge.s32 	%p322, %r195, %r168;
	mov.pred 	%p363, -1;
	@%p322 bra 	$L__BB16_128;
	setp.eq.s32 	%p323, %r1218, %r1224;
	selp.b32 	%r995, %r1219, %r1218, %p323;
	setp.lt.s32 	%p363, %r995, %r1225;
$L__BB16_128:
	selp.b32 	%r1209, %r1219, %r1225, %p363;
	selp.b32 	%r1210, %r1218, %r1224, %p363;
	selp.u32 	%r996, 1, 0, %p363;
	add.s32 	%r206, %r194, %r996;
	not.pred 	%p324, %p363;
	selp.u32 	%r997, 1, 0, %p324;
	add.s32 	%r207, %r195, %r997;
	@%p363 bra 	$L__BB16_130;
	shl.b32 	%r998, %r207, 3;
	add.s32 	%r1000, %r962, %r998;
	ld.shared.v2.u32 	{%r1224, %r1225}, [%r1000];
	bra.uni 	$L__BB16_131;
$L__BB16_130:
	shl.b32 	%r1001, %r206, 3;
	add.s32 	%r1003, %r962, %r1001;
	ld.shared.v2.u32 	{%r1218, %r1219}, [%r1003];
$L__BB16_131:
	setp.ge.s32 	%p326, %r206, %r169;
	mov.pred 	%p364, 0;
	@%p326 bra 	$L__BB16_134;
	setp.ge.s32 	%p328, %r207, %r168;
	mov.pred 	%p364, -1;
	@%p328 bra 	$L__BB16_134;
	setp.eq.s32 	%p329, %r1218, %r1224;
	selp.b32 	%r1004, %r1219, %r1218, %p329;
	setp.lt.s32 	%p364, %r1004, %r1225;
$L__BB16_134:
	selp.b32 	%r1207, %r1219, %r1225, %p364;
	selp.b32 	%r1208, %r1218, %r1224, %p364;
	selp.u32 	%r1005, 1, 0, %p364;
	add.s32 	%r218, %r206, %r1005;
	not.pred 	%p330, %p364;
	selp.u32 	%r1006, 1, 0, %p330;
	add.s32 	%r219, %r207, %r1006;
	@%p364 bra 	$L__BB16_136;
	shl.b32 	%r1007, %r219, 3;
	mov.u32 	%r1008, _ZZN3cub18CUB_300001_SM_10006detail10merge_sort30DeviceMergeSortBlockSortKernelINS2_10policy_hubIN6thrust24THRUST_300001_SM_1000_NS6detail15normal_iteratorINS6_10device_ptrI4edgeEEEEE9Policy600ESC_PNS0_8NullTypeESC_SG_jN4cuda3std3__44lessISA_EESA_SF_EEvbT0_T1_T2_T3_T4_PT6_PT7_T5_NS1_7vsmem_tEE19static_temp_storage;
	add.s32 	%r1009, %r1008, %r1007;
	ld.shared.v2.u32 	{%r1224, %r1225}, [%r1009];
	bra.uni 	$L__BB16_137;
$L__BB16_136:
	shl.b32 	%r1010, %r218, 3;
	mov.u32 	%r1011, _ZZN3cub18CUB_300001_SM_10006detail10merge_sort30DeviceMergeSortBlockSortKernelINS2_10policy_hubIN6thrust24THRUST_300001_SM_1000_NS6detail15normal_iteratorINS6_10device_ptrI4edgeEEEEE9Policy600ESC_PNS0_8NullTypeESC_SG_jN4cuda3std3__44lessISA_EESA_SF_EEvbT0_T1_T2_T3_T4_PT6_PT7_T5_NS1_7vsmem_tEE19static_temp_storage;
	add.s32 	%r1012, %r1011, %r1010;
	ld.shared.v2.u32 	{%r1218, %r1219}, [%r1012];
$L__BB16_137:
	setp.ge.s32 	%p332, %r218, %r169;
	mov.pred 	%p365, 0;
	@%p332 bra 	$L__BB16_140;
	setp.ge.s32 	%p334, %r219, %r168;
	mov.pred 	%p365, -1;
	@%p334 bra 	$L__BB16_140;
	setp.eq.s32 	%p335, %r1218, %r1224;
	selp.b32 	%r1013, %r1219, %r1218, %p335;
	setp.lt.s32 	%p365, %r1013, %r1225;
$L__BB16_140:
	selp.b32 	%r1205, %r1219, %r1225, %p365;
	selp.b32 	%r1206, %r1218, %r1224, %p365;
	selp.u32 	%r1014, 1, 0, %p365;
	add.s32 	%r230, %r218, %r1014;
	not.pred 	%p336, %p365;
	selp.u32 	%r1015, 1, 0, %p336;
	add.s32 	%r231, %r219, %r1015;
	@%p365 bra 	$L__BB16_142;
	shl.b32 	%r1016, %r231, 3;
	mov.u32 	%r1017, _ZZN3cub18CUB_300001_SM_10006detail10merge_sort30DeviceMergeSortBlockSortKernelINS2_10policy_hubIN6thrust24THRUST_300001_SM_1000_NS6detail15normal_iteratorINS6_10device_ptrI4edgeEEEEE9Policy600ESC_PNS0_8NullTypeESC_SG_jN4cuda3std3__44lessISA_EESA_SF_EEvbT0_T1_T2_T3_T4_PT6_PT7_T5_NS1_7vsmem_tEE19static_temp_storage;
	add.s32 	%r1018, %r1017, %r1016;
	ld.shared.v2.u32 	{%r1224, %r1225}, [%r1018];
	bra.uni 	$L__BB16_143;
$L__BB16_142:
	shl.b32 	%r1019, %r230, 3;
	mov.u32 	%r1020, _ZZN3cub18CUB_300001_SM_10006detail10merge_sort30DeviceMergeSortBlockSortKernelINS2_10policy_hubIN6thrust24THRUST_300001_SM_1000_NS6detail15normal_iteratorINS6_10device_ptrI4edgeEEEEE9Policy600ESC_PNS0_8NullTypeESC_SG_jN4cuda3std3__44lessISA_EESA_SF_EEvbT0_T1_T2_T3_T4_PT6_PT7_T5_NS1_7vsmem_tEE19static_temp_storage;
	add.s32 	%r1021, %r1020, %r1019;
	ld.shared.v2.u32 	{%r1218, %r1219}, [%r1021];
$L__BB16_143:
	setp.ge.s32 	%p338, %r230, %r169;
	mov.pred 	%p366, 0;
	@%p338 bra 	$L__BB16_146;
	setp.ge.s32 	%p340, %r231, %r168;
	mov.pred 	%p366, -1;
	@%p340 bra 	$L__BB16_146;
	setp.eq.s32 	%p341, %r1218, %r1224;
	selp.b32 	%r1022, %r1219, %r1218, %p341;
	setp.lt.s32 	%p366, %r1022, %r1225;
$L__BB16_146:
	selp.b32 	%r1203, %r1219, %r1225, %p366;
	selp.b32 	%r1204, %r1218, %r1224, %p366;
	selp.u32 	%r1023, 1, 0, %p366;
	add.s32 	%r242, %r230, %r1023;
	not.pred 	%p342, %p366;
	selp.u32 	%r1024, 1, 0, %p342;
	add.s32 	%r243, %r231, %r1024;
	@%p366 bra 	$L__BB16_148;
	shl.b32 	%r1025, %r243, 3;
	mov.u32 	%r1026, _ZZN3cub18CUB_300001_SM_10006detail10merge_sort30DeviceMergeSortBlockSortKernelINS2_10policy_hubIN6thrust24THRUST_300001_SM_1000_NS6detail15normal_iteratorINS6_10device_ptrI4edgeEEEEE9Policy600ESC_PNS0_8NullTypeESC_SG_jN4cuda3std3__44lessISA_EESA_SF_EEvbT0_T1_T2_T3_T4_PT6_PT7_T5_NS1_7vsmem_tEE19static_temp_storage;
	add.s32 	%r1027, %r1026, %r1025;
	ld.shared.v2.u32 	{%r1224, %r1225}, [%r1027];
	bra.uni 	$L__BB16_149;
$L__BB16_148:
	shl.b32 	%r1028, %r242, 3;
	mov.u32 	%r1029, _ZZN3cub18CUB_300001_SM_10006detail10merge_sort30DeviceMergeSortBlockSortKernelINS2_10policy_hubIN6thrust24THRUST_300001_SM_1000_NS6detail15normal_iteratorINS6_10device_ptrI4edgeEEEEE9Policy600ESC_PNS0_8NullTypeESC_SG_jN4cuda3std3__44lessISA_EESA_SF_EEvbT0_T1_T2_T3_T4_PT6_PT7_T5_NS1_7vsmem_tEE19static_temp_storage;
	add.s32 	%r1030, %r1029, %r1028;
	ld.shared.v2.u32 	{%r1218, %r1219}, [%r1030];
$L__BB16_149:
	setp.ge.s32 	%p344, %r242, %r169;
	mov.pred 	%p367, 0;
	@%p344 bra 	$L__BB16_152;
	setp.ge.s32 	%p346, %r243, %r168;
	mov.pred 	%p367, -1;
	@%p346 bra 	$L__BB16_152;
	setp.eq.s32 	%p347, %r1218, %r1224;
	selp.b32 	%r1031, %r1219, %r1218, %p347;
	setp.lt.s32 	%p367, %r1031, %r1225;
$L__BB16_152:
	selp.b32 	%r1201, %r1219, %r1225, %p367;
	selp.b32 	%r1202, %r1218, %r1224, %p367;
	selp.u32 	%r1032, 1, 0, %p367;
	add.s32 	%r254, %r242, %r1032;
	not.pred 	%p348, %p367;
	selp.u32 	%r1033, 1, 0, %p348;
	add.s32 	%r255, %r243, %r1033;
	@%p367 bra 	$L__BB16_154;
	shl.b32 	%r1034, %r255, 3;
	mov.u32 	%r1035, _ZZN3cub18CUB_300001_SM_10006detail10merge_sort30DeviceMergeSortBlockSortKernelINS2_10policy_hubIN6thrust24THRUST_300001_SM_1000_NS6detail15normal_iteratorINS6_10device_ptrI4edgeEEEEE9Policy600ESC_PNS0_8NullTypeESC_SG_jN4cuda3std3__44lessISA_EESA_SF_EEvbT0_T1_T2_T3_T4_PT6_PT7_T5_NS1_7vsmem_tEE19static_temp_storage;
	add.s32 	%r1036, %r1035, %r1034;
	ld.shared.v2.u32 	{%r1224, %r1225}, [%r1036];
	bra.uni 	$L__BB16_155;
$L__BB16_154:
	shl.b32 	%r1037, %r254, 3;
	mov.u32 	%r1038, _ZZN3cub18CUB_300001_SM_10006detail10merge_sort30DeviceMergeSortBlockSortKernelINS2_10policy_hubIN6thrust24THRUST_300001_SM_1000_NS6detail15normal_iteratorINS6_10device_ptrI4edgeEEEEE9Policy600ESC_PNS0_8NullTypeESC_SG_jN4cuda3std3__44lessISA_EESA_SF_EEvbT0_T1_T2_T3_T4_PT6_PT7_T5_NS1_7vsmem_tEE19static_temp_storage;
	add.s32 	%r1039, %r1038, %r1037;
	ld.shared.v2.u32 	{%r1218, %r1219}, [%r1039];
$L__BB16_155:
	setp.ge.s32 	%p350, %r254, %r169;
	mov.pred 	%p368, 0;
	@%p350 bra 	$L__BB16_158;
	setp.ge.s32 	%p352, %r255, %r168;
	mov.pred 	%p368, -1;
	@%p352 bra 	$L__BB16_158;
	setp.eq.s32 	%p353, %r1218, %r1224;
	selp.b32 	%r1040, %r1219, %r1218, %p353;
	setp.lt.s32 	%p368, %r1040, %r1225;
$L__BB16_158:
	selp.b32 	%r1199, %r1219, %r1225, %p368;
	selp.b32 	%r1200, %r1218, %r1224, %p368;
	selp.u32 	%r1041, 1, 0, %p368;
	add.s32 	%r266, %r254, %r1041;
	not.pred 	%p354, %p368;
	selp.u32 	%r1042, 1, 0, %p354;
	add.s32 	%r267, %r255, %r1042;
	@%p368 bra 	$L__BB16_160;
	shl.b32 	%r1043, %r267, 3;
	mov.u32 	%r1044, _ZZN3cub18CUB_300001_SM_10006detail10merge_sort30DeviceMergeSortBlockSortKernelINS2_10policy_hubIN6thrust24THRUST_300001_SM_1000_NS6detail15normal_iteratorINS6_10device_ptrI4edgeEEEEE9Policy600ESC_PNS0_8NullTypeESC_SG_jN4cuda3std3__44lessISA_EESA_SF_EEvbT0_T1_T2_T3_T4_PT6_PT7_T5_NS1_7vsmem_tEE19static_temp_storage;
	add.s32 	%r1045, %r1044, %r1043;
	ld.shared.v2.u32 	{%r1224, %r1225}, [%r1045];
	bra.uni 	$L__BB16_161;
$L__BB16_160:
	shl.b32 	%r1046, %r266, 3;
	mov.u32 	%r1047, _ZZN3cub18CUB_300001_SM_10006detail10merge_sort30DeviceMergeSortBlockSortKernelINS2_10policy_hubIN6thrust24THRUST_300001_SM_1000_NS6detail15normal_iteratorINS6_10device_ptrI4edgeEEEEE9Policy600ESC_PNS0_8NullTypeESC_SG_jN4cuda3std3__44lessISA_EESA_SF_EEvbT0_T1_T2_T3_T4_PT6_PT7_T5_NS1_7vsmem_tEE19static_temp_storage;
	add.s32 	%r1048, %r1047, %r1046;
	ld.shared.v2.u32 	{%r1218, %r1219}, [%r1048];
$L__BB16_161:
	setp.ge.s32 	%p356, %r266, %r169;
	mov.pred 	%p369, 0;
	@%p356 bra 	$L__BB16_164;
	setp.ge.s32 	%p358, %r267, %r168;
	mov.pred 	%p369, -1;
	@%p358 bra 	$L__BB16_164;
	setp.eq.s32 	%p359, %r1218, %r1224;
	selp.b32 	%r1049, %r1219, %r1218, %p359;
	setp.lt.s32 	%p369, %r1049, %r1225;
$L__BB16_164:
	selp.b32 	%r1197, %r1219, %r1225, %p369;
	selp.b32 	%r1198, %r1218, %r1224, %p369;
	shl.b32 	%r1213, %r165, 1;
	setp.lt.u32 	%p360, %r165, 129;
	@%p360 bra 	$L__BB16_114;
	ld.param.s8 	%rs3, [_ZN3cub18CUB_300001_SM_10006detail10merge_sort30DeviceMergeSortBlockSortKernelINS2_10policy_hubIN6thrust24THRUST_300001_SM_1000_NS6detail15normal_iteratorINS6_10device_ptrI4edgeEEEEE9Policy600ESC_PNS0_8NullTypeESC_SG_jN4cuda3std3__44lessISA_EESA_SF_EEvbT0_T1_T2_T3_T4_PT6_PT7_T5_NS1_7vsmem_tE_param_0];
	bar.sync 	0;
	setp.eq.s16 	%p361, %rs3, 0;
	@%p361 bra 	$L__BB16_167;
	st.shared.v2.u32 	[%r13], {%r1212, %r1211};
	st.shared.v2.u32 	[%r16+8], {%r1210, %r1209};
	st.shared.v2.u32 	[%r19+16], {%r1208, %r1207};
	st.shared.v2.u32 	[%r22+24], {%r1206, %r1205};
	st.shared.v2.u32 	[%r25+32], {%r1204, %r1203};
	st.shared.v2.u32 	[%r28+40], {%r1202, %r1201};
	st.shared.v2.u32 	[%r31+48], {%r1200, %r1199};
	st.shared.v2.u32 	[%r34+56], {%r1198, %r1197};
	bar.warp.sync 	-1;
	ld.shared.v2.u32 	{%r1050, %r1051}, [%r5];
	ld.shared.v2.u32 	{%r1052, %r1053}, [%r6+256];
	ld.shared.v2.u32 	{%r1054, %r1055}, [%r7+512];
	ld.shared.v2.u32 	{%r1056, %r1057}, [%r8+768];
	ld.shared.v2.u32 	{%r1058, %r1059}, [%r9+1024];
	ld.shared.v2.u32 	{%r1060, %r1061}, [%r10+1280];
	ld.shared.v2.u32 	{%r1062, %r1063}, [%r11+1536];
	ld.shared.v2.u32 	{%r1064, %r1065}, [%r12+1792];
	cvt.u64.u32 	%rd26, %r4;
	mov.u32 	%r1066, %ctaid.x;
	shl.b32 	%r1067, %r1066, 11;
	or.b32  	%r1068, %r3, %r1067;
	cvt.u64.u32 	%rd27, %r1068;
	add.s64 	%rd28, %rd27, %rd26;
	shl.b64 	%rd29, %rd28, 3;
	add.s64 	%rd30, %rd2, %rd29;
	st.global.u32 	[%rd30], %r1050;
	st.global.u32 	[%rd30+4], %r1051;
	st.global.u32 	[%rd30+256], %r1052;
	st.global.u32 	[%rd30+260], %r1053;
	st.global.u32 	[%rd30+512], %r1054;
	st.global.u32 	[%rd30+516], %r1055;
	st.global.u32 	[%rd30+768], %r1056;
	st.global.u32 	[%rd30+772], %r1057;
	st.global.u32 	[%rd30+1024], %r1058;
	st.global.u32 	[%rd30+1028], %r1059;
	st.global.u32 	[%rd30+1280], %r1060;
	st.global.u32 	[%rd30+1284], %r1061;
	st.global.u32 	[%rd30+1536], %r1062;
	st.global.u32 	[%rd30+1540], %r1063;
	st.global.u32 	[%rd30+1792], %r1064;
	st.global.u32 	[%rd30+1796], %r1065;
	bra.uni 	$L__BB16_416;
$L__BB16_167:
	ld.param.u64 	%rd35, [_ZN3cub18CUB_300001_SM_10006detail10merge_sort30DeviceMergeSortBlockSortKernelINS2_10policy_hubIN6thrust24THRUST_300001_SM_1000_NS6detail15normal_iteratorINS6_10device_ptrI4edgeEEEEE9Policy600ESC_PNS0_8NullTypeESC_SG_jN4cuda3std3__44lessISA_EESA_SF_EEvbT0_T1_T2_T3_T4_PT6_PT7_T5_NS1_7vsmem_tE_param_6];
	st.shared.v2.u32 	[%r13], {%r1212, %r1211};
	st.shared.v2.u32 	[%r16+8], {%r1210, %r1209};
	st.shared.v2.u32 	[%r19+16], {%r1208, %r1207};
	st.shared.v2.u32 	[%r22+24], {%r1206, %r1205};
	st.shared.v2.u32 	[%r25+32], {%r1204, %r1203};
	st.shared.v2.u32 	[%r28+40], {%r1202, %r1201};
	st.shared.v2.u32 	[%r31+48], {%r1200, %r1199};
	st.shared.v2.u32 	[%r34+56], {%r1198, %r1197};
	bar.warp.sync 	-1;
	ld.shared.v2.u32 	{%r1069, %r1070}, [%r5];
	ld.shared.v2.u32 	{%r1071, %r1072}, [%r6+256];
	ld.shared.v2.u32 	{%r1073, %r1074}, [%r7+512];
	ld.shared.v2.u32 	{%r1075, %r1076}, [%r8+768];
	ld.shared.v2.u32 	{%r1077, %r1078}, [%r9+1024];
	ld.shared.v2.u32 	{%r1079, %r1080}, [%r10+1280];
	ld.shared.v2.u32 	{%r1081, %r1082}, [%r11+1536];
	ld.shared.v2.u32 	{%r1083, %r1084}, [%r12+1792];
	cvta.to.global.u64 	%rd31, %rd35;
	add.s64 	%rd33, %rd31, %rd24;
	st.global.u32 	[%rd33], %r1069;
	st.global.u32 	[%rd33+4], %r1070;
	st.global.u32 	[%rd33+256], %r1071;
	st.global.u32 	[%rd33+260], %r1072;
	st.global.u32 	[%rd33+512], %r1073;
	st.global.u32 	[%rd33+516], %r1074;
	st.global.u32 	[%rd33+768], %r1075;
	st.global.u32 	[%rd33+772], %r1076;
	st.global.u32 	[%rd33+1024], %r1077;
	st.global.u32 	[%rd33+1028], %r1078;
	st.global.u32 	[%rd33+1280], %r1079;
	st.global.u32 	[%rd33+1284], %r1080;
	st.global.u32 	[%rd33+1536], %r1081;
	st.global.u32 	[%rd33+1540], %r1082;
	st.global.u32 	[%rd33+1792], %r1083;
	st.global.u32 	[%rd33+1796], %r1084;
	bra.uni 	$L__BB16_416;
$L__BB16_168:
	sub.s32 	%r672, %r668, %r1;
	min.s32 	%r279, %r672, 2048;
	// begin inline asm
	griddepcontrol.wait;
	// end inline asm
	mul.wide.u32 	%rd10, %r1, 8;
	add.s64 	%rd11, %rd1, %rd10;
	mov.u32 	%r280, %tid.x;
	ld.global.u32 	%r1260, [%rd11+4];
	ld.global.u32 	%r1261, [%rd11];
	and.b32  	%r673, %r280, 31;
	shl.b32 	%r674, %r280, 3;
	and.b32  	%r675, %r674, 7936;
	or.b32  	%r283, %r675, %r673;
	setp.ge.s32 	%p34, %r283, %r279;
	shl.b32 	%r676, %r283, 3;
	cvt.u64.u32 	%rd12, %r676;
	add.s64 	%rd4, %rd11, %rd12;
	mov.u32 	%r1246, %r1260;
	mov.u32 	%r1247, %r1261;
	@%p34 bra 	$L__BB16_170;
	ld.global.u32 	%r1247, [%rd4];
	ld.global.u32 	%r1246, [%rd4+4];
$L__BB16_170:
	add.s32 	%r288, %r283, 32;
	setp.ge.s32 	%p35, %r288, %r279;
	mov.u32 	%r1248, %r1260;
	mov.u32 	%r1249, %r1261;
	@%p35 bra 	$L__BB16_172;
	ld.global.u32 	%r1249, [%rd4+256];
	ld.global.u32 	%r1248, [%rd4+260];
$L__BB16_172:
	add.s32 	%r677, %r283, 64;
	setp.ge.s32 	%p36, %r677, %r279;
	mov.u32 	%r1250, %r1260;
	mov.u32 	%r1251, %r1261;
	@%p36 bra 	$L__BB16_174;
	ld.global.u32 	%r1251, [%rd4+512];
	ld.global.u32 	%r1250, [%rd4+516];
$L__BB16_174:
	add.s32 	%r678, %r283, 96;
	setp.ge.s32 	%p37, %r678, %r279;
	mov.u32 	%r1252, %r1260;
	mov.u32 	%r1253, %r1261;
	@%p37 bra 	$L__BB16_176;
	ld.global.u32 	%r1253, [%rd4+768];
	ld.global.u32 	%r1252, [%rd4+772];
$L__BB16_176:
	add.s32 	%r679, %r283, 128;
	setp.ge.s32 	%p38, %r679, %r279;
	mov.u32 	%r1254, %r1260;
	mov.u32 	%r1255, %r1261;
	@%p38 bra 	$L__BB16_178;
	ld.global.u32 	%r1255, [%rd4+1024];
	ld.global.u32 	%r1254, [%rd4+1028];
$L__BB16_178:
	add.s32 	%r680, %r283, 160;
	setp.ge.s32 	%p39, %r680, %r279;
	mov.u32 	%r1256, %r1260;
	mov.u32 	%r1257, %r1261;
	@%p39 bra 	$L__BB16_180;
	ld.global.u32 	%r1257, [%rd4+1280];
	ld.global.u32 	%r1256, [%rd4+1284];
$L__BB16_180:
	add.s32 	%r309, %r283, 192;
	setp.ge.s32 	%p40, %r309, %r279;
	mov.u32 	%r1258, %r1260;
	mov.u32 	%r1259, %r1261;
	@%p40 bra 	$L__BB16_182;
	ld.global.u32 	%r1259, [%rd4+1536];
	ld.global.u32 	%r1258, [%rd4+1540];
$L__BB16_182:
	add.s32 	%r681, %r283, 224;
	setp.ge.s32 	%p41, %r681, %r279;
	@%p41 bra 	$L__BB16_184;
	ld.global.u32 	%r1261, [%rd4+1792];
	ld.global.u32 	%r1260, [%rd4+1796];
$L__BB16_184:
	// begin inline asm
	mov.u32 %r682, %laneid;
	// end inline asm
	shl.b32 	%r683, %r280, 3;
	and.b32  	%r684, %r683, 7936;
	add.s32 	%r685, %r682, %r684;
	shr.s32 	%r686, %r685, 5;
	add.s32 	%r687, %r686, %r685;
	shl.b32 	%r688, %r687, 3;
	mov.u32 	%r689, _ZZN3cub18CUB_300001_SM_10006detail10merge_sort30DeviceMergeSortBlockSortKernelINS2_10policy_hubIN6thrust24THRUST_300001_SM_1000_NS6detail15normal_iteratorINS6_10device_ptrI4edgeEEEEE9Policy600ESC_PNS0_8NullTypeESC_SG_jN4cuda3std3__44lessISA_EESA_SF_EEvbT0_T1_T2_T3_T4_PT6_PT7_T5_NS1_7vsmem_tEE19static_temp_storage;
	add.s32 	%r318, %r689, %r688;
	st.shared.v2.u32 	[%r318], {%r1247, %r1246};
	add.s32 	%r690, %r685, 32;
	shr.s32 	%r691, %r690, 5;
	add.s32 	%r692, %r691, %r685;
	shl.b32 	%r693, %r692, 3;
	add.s32 	%r319, %r689, %r693;
	st.shared.v2.u32 	[%r319+256], {%r1249, %r1248};
	add.s32 	%r694, %r685, 64;
	shr.s32 	%r695, %r694, 5;
	add.s32 	%r696, %r695, %r685;
	shl.b32 	%r697, %r696, 3;
	add.s32 	%r320, %r689, %r697;
	st.shared.v2.u32 	[%r320+512], {%r1251, %r1250};
	add.s32 	%r698, %r685, 96;
	shr.s32 	%r699, %r698, 5;
	add.s32 	%r700, %r699, %r685;
	shl.b32 	%r701, %r700, 3;
	add.s32 	%r321, %r689, %r701;
	st.shared.v2.u32 	[%r321+768], {%r1253, %r1252};
	add.s32 	%r702, %r685, 128;
	shr.s32 	%r703, %r702, 5;
	add.s32 	%r704, %r703, %r685;
	shl.b32 	%r705, %r704, 3;
	add.s32 	%r322, %r689, %r705;
	st.shared.v2.u32 	[%r322+1024], {%r1255, %r1254};
	add.s32 	%r706, %r685, 160;
	shr.s32 	%r707, %r706, 5;
	add.s32 	%r708, %r707, %r685;
	shl.b32 	%r709, %r708, 3;
	add.s32 	%r323, %r689, %r709;
	st.shared.v2.u32 	[%r323+1280], {%r1257, %r1256};
	add.s32 	%r710, %r685, 192;
	shr.s32 	%r711, %r710, 5;
	add.s32 	%r712, %r711, %r685;
	shl.b32 	%r713, %r712, 3;
	add.s32 	%r324, %r689, %r713;
	st.shared.v2.u32 	[%r324+1536], {%r1259, %r1258};
	add.s32 	%r714, %r685, 224;
	shr.s32 	%r715, %r714, 5;
	add.s32 	%r716, %r715, %r685;
	shl.b32 	%r717, %r716, 3;
	add.s32 	%r325, %r689, %r717;
	st.shared.v2.u32 	[%r325+1792], {%r1261, %r1260};
	bar.warp.sync 	-1;
	mad.lo.s32 	%r718, %r682, 7, %r685;
	shr.s32 	%r719, %r718, 5;
	add.s32 	%r720, %r719, %r718;
	shl.b32 	%r721, %r720, 3;
	add.s32 	%r326, %r689, %r721;
	ld.shared.v2.u32 	{%r1409, %r1408}, [%r326];
	add.s32 	%r722, %r718, 1;
	shr.s32 	%r723, %r722, 5;
	add.s32 	%r724, %r723, %r718;
	shl.b32 	%r725, %r724, 3;
	add.s32 	%r329, %r689, %r725;
	ld.shared.v2.u32 	{%r330, %r331}, [%r329+8];
	add.s32 	%r726, %r718, 2;
	shr.s32 	%r727, %r726, 5;
	add.s32 	%r728, %r727, %r718;
	shl.b32 	%r729, %r728, 3;
	add.s32 	%r332, %r689, %r729;
	ld.shared.v2.u32 	{%r333, %r334}, [%r332+16];
	add.s32 	%r730, %r718, 3;
	shr.s32 	%r731, %r730, 5;
	add.s32 	%r732, %r731, %r718;
	shl.b32 	%r733, %r732, 3;
	add.s32 	%r335, %r689, %r733;
	ld.shared.v2.u32 	{%r336, %r337}, [%r335+24];
	add.s32 	%r734, %r718, 4;
	shr.s32 	%r735, %r734, 5;
	add.s32 	%r736, %r735, %r718;
	shl.b32 	%r737, %r736, 3;
	add.s32 	%r338, %r689, %r737;
	ld.shared.v2.u32 	{%r339, %r340}, [%r338+32];
	add.s32 	%r738, %r718, 5;
	shr.s32 	%r739, %r738, 5;
	add.s32 	%r740, %r739, %r718;
	shl.b32 	%r741, %r740, 3;
	add.s32 	%r341, %r689, %r741;
	ld.shared.v2.u32 	{%r342, %r343}, [%r341+40];
	add.s32 	%r742, %r718, 6;
	shr.s32 	%r743, %r742, 5;
	add.s32 	%r744, %r743, %r718;
	shl.b32 	%r745, %r744, 3;
	add.s32 	%r344, %r689, %r745;
	ld.shared.v2.u32 	{%r345, %r346}, [%r344+48];
	add.s32 	%r746, %r718, 7;
	shr.s32 	%r747, %r746, 5;
	add.s32 	%r748, %r747, %r718;
	shl.b32 	%r749, %r748, 3;
	add.s32 	%r347, %r689, %r749;
	ld.shared.v2.u32 	{%r348, %r349}, [%r347+56];
	bar.sync 	0;
	// begin inline asm
	griddepcontrol.launch_dependents;
	// end inline asm
	or.b32  	%r750, %r683, 1;
	setp.ge.u32 	%p42, %r750, %r279;
	mov.u32 	%r1406, %r1408;
	mov.u32 	%r1407, %r1409;
	mov.u32 	%r1268, %r1409;
	mov.u32 	%r1265, %r1408;
	@%p42 bra 	$L__BB16_189;
	setp.ne.s32 	%p43, %r1409, %r330;
	@%p43 bra 	$L__BB16_187;
	setp.lt.s32 	%p45, %r1408, %r331;
	mov.u32 	%r1406, %r331;
	mov.u32 	%r1407, %r1409;
	mov.u32 	%r1268, %r1409;
	mov.u32 	%r1265, %r1408;
	@%p45 bra 	$L__BB16_188;
	bra.uni 	$L__BB16_189;
$L__BB16_187:
	setp.ge.s32 	%p44, %r1409, %r331;
	mov.u32 	%r1406, %r331;
	mov.u32 	%r1407, %r330;
	mov.u32 	%r1268, %r1409;
	mov.u32 	%r1265, %r1408;
	@%p44 bra 	$L__BB16_189;
$L__BB16_188:
	mov.u32 	%r1406, %r331;
	mov.u32 	%r1407, %r330;
	mov.u32 	%r1268, %r330;
	mov.u32 	%r1265, %r331;
$L__BB16_189:
	shl.b32 	%r751, %r280, 3;
	or.b32  	%r752, %r751, 2;
	setp.ge.u32 	%p46, %r752, %r279;
	mov.u32 	%r1404, %r1265;
	mov.u32 	%r1405, %r1268;
	@%p46 bra 	$L__BB16_194;
	setp.eq.s32 	%p47, %r1268, %r333;
	@%p47 bra 	$L__BB16_192;
	setp.lt.s32 	%p48, %r1268, %r334;
	mov.u32 	%r1404, %r334;
	mov.u32 	%r1405, %r333;
	@%p48 bra 	$L__BB16_193;
	bra.uni 	$L__BB16_194;
$L__BB16_192:
	setp.ge.s32 	%p49, %r1265, %r334;
	mov.u32 	%r1404, %r334;
	mov.u32 	%r1405, %r333;
	mov.u32 	%r1268, %r333;
	@%p49 bra 	$L__BB16_194;
$L__BB16_193:
	mov.u32 	%r1404, %r334;
	mov.u32 	%r1405, %r333;
	mov.u32 	%r1268, %r333;
	mov.u32 	%r1265, %r334;
$L__BB16_194:
	shl.b32 	%r753, %r280, 3;
	or.b32  	%r754, %r753, 3;
	setp.ge.u32 	%p50, %r754, %r279;
	mov.u32 	%r1402, %r1265;
	mov.u32 	%r1403, %r1268;
	@%p50 bra 	$L__BB16_199;
	setp.eq.s32 	%p51, %r1268, %r336;
	@%p51 bra 	$L__BB16_197;
	setp.lt.s32 	%p52, %r1268, %r337;
	mov.u32 	%r1402, %r337;
	mov.u32 	%r1403, %r336;
	@%p52 bra 	$L__BB16_198;
	bra.uni 	$L__BB16_199;
$L__BB16_197:
	setp.ge.s32 	%p53, %r1265, %r337;
	mov.u32 	%r1402, %r337;
	mov.u32 	%r1403, %r336;
	mov.u32 	%r1268, %r336;
	@%p53 bra 	$L__BB16_199;
$L__BB16_198:
	mov.u32 	%r1402, %r337;
	mov.u32 	%r1403, %r336;
	mov.u32 	%r1268, %r336;
	mov.u32 	%r1265, %r337;
$L__BB16_199:
	shl.b32 	%r755, %r280, 3;
	or.b32  	%r756, %r755, 4;
	setp.ge.u32 	%p54, %r756, %r279;
	mov.u32 	%r1400, %r1265;
	mov.u32 	%r1401, %r1268;
	@%p54 bra 	$L__BB16_204;
	setp.eq.s32 	%p55, %r1268, %r339;
	@%p55 bra 	$L__BB16_202;
	setp.lt.s32 	%p56, %r1268, %r340;
	mov.u32 	%r1400, %r340;
	mov.u32 	%r1401, %r339;
	@%p56 bra 	$L__BB16_203;
	bra.uni 	$L__BB16_204;
$L__BB16_202:
	setp.ge.s32 	%p57, %r1265, %r340;
	mov.u32 	%r1400, %r340;
	mov.u32 	%r1401, %r339;
	mov.u32 	%r1268, %r339;
	@%p57 bra 	$L__BB16_204;
$L__BB16_203:
	mov.u32 	%r1400, %r340;
	mov.u32 	%r1401, %r339;
	mov.u32 	%r1268, %r339;
	mov.u32 	%r1265, %r340;
$L__BB16_204:
	shl.b32 	%r757, %r280, 3;
	or.b32  	%r758, %r757, 5;
	setp.ge.u32 	%p58, %r758, %r279;
	mov.u32 	%r1398, %r1265;
	mov.u32 	%r1399, %r1268;
	@%p58 bra 	$L__BB16_209;
	setp.eq.s32 	%p59, %r1268, %r342;
	@%p59 bra 	$L__BB16_207;
	setp.lt.s32 	%p60, %r1268, %r343;
	mov.u32 	%r1398, %r343;
	mov.u32 	%r1399, %r342;
	@%p60 bra 	$L__BB16_208;
	bra.uni 	$L__BB16_209;
$L__BB16_207:
	setp.ge.s32 	%p61, %r1265, %r343;
	mov.u32 	%r1398, %r343;
	mov.u32 	%r1399, %r342;
	mov.u32 	%r1268, %r342;
	@%p61 bra 	$L__BB16_209;
$L__BB16_208:
	mov.u32 	%r1398, %r343;
	mov.u32 	%r1399, %r342;
	mov.u32 	%r1268, %r342;
	mov.u32 	%r1265, %r343;
$L__BB16_209:
	shl.b32 	%r759, %r280, 3;
	or.b32  	%r760, %r759, 6;
	setp.ge.u32 	%p62, %r760, %r279;
	mov.u32 	%r1396, %r1265;
	mov.u32 	%r1397, %r1268;
	@%p62 bra 	$L__BB16_214;
	setp.eq.s32 	%p63, %r1268, %r345;
	@%p63 bra 	$L__BB16_212;
	setp.lt.s32 	%p64, %r1268, %r346;
	mov.u32 	%r1396, %r346;
	mov.u32 	%r1397, %r345;
	@%p64 bra 	$L__BB16_213;
	bra.uni 	$L__BB16_214;
$L__BB16_212:
	setp.ge.s32 	%p65, %r1265, %r346;
	mov.u32 	%r1396, %r346;
	mov.u32 	%r1397, %r345;
	mov.u32 	%r1268, %r345;
	@%p65 bra 	$L__BB16_214;
$L__BB16_213:
	mov.u32 	%r1396, %r346;
	mov.u32 	%r1397, %r345;
	mov.u32 	%r1268, %r345;
	mov.u32 	%r1265, %r346;
$L__BB16_214:
	shl.b32 	%r761, %r280, 3;
	or.b32  	%r762, %r761, 7;
	setp.lt.u32 	%p66, %r762, %r279;
	selp.b32 	%r1394, %r349, %r1265, %p66;
	selp.b32 	%r1395, %r348, %r1268, %p66;
	setp.ge.u32 	%p67, %r761, %r279;
	@%p67 bra 	$L__BB16_327;
	setp.ne.s32 	%p68, %r1407, %r1409;
	@%p68 bra 	$L__BB16_217;
	setp.lt.s32 	%p70, %r1406, %r1408;
	mov.u32 	%r1304, %r1406;
	mov.u32 	%r1305, %r1409;
	@%p70 bra 	$L__BB16_218;
	bra.uni 	$L__BB16_219;
$L__BB16_217:
	setp.ge.s32 	%p69, %r1407, %r1408;
	mov.u32 	%r1304, %r1406;
	mov.u32 	%r1305, %r1407;
	@%p69 bra 	$L__BB16_219;
$L__BB16_218:
	mov.u32 	%r1304, %r1408;
	mov.u32 	%r1305, %r1409;
	mov.u32 	%r1408, %r1406;
	mov.u32 	%r1409, %r1407;
$L__BB16_219:
	setp.eq.s32 	%p71, %r1403, %r1405;
	@%p71 bra 	$L__BB16_221;
	setp.lt.s32 	%p72, %r1403, %r1404;
	mov.u32 	%r1308, %r1402;
	mov.u32 	%r1309, %r1403;
	@%p72 bra 	$L__BB16_222;
	bra.uni 	$L__BB16_223;
$L__BB16_221:
	setp.ge.s32 	%p73, %r1402, %r1404;
	mov.u32 	%r1308, %r1402;
	mov.u32 	%r1309, %r1405;
	@%p73 bra 	$L__BB16_223;
$L__BB16_222:
	mov.u32 	%r1308, %r1404;
	mov.u32 	%r1309, %r1405;
	mov.u32 	%r1404, %r1402;
	mov.u32 	%r1405, %r1403;
$L__BB16_223:
	setp.eq.s32 	%p74, %r1399, %r1401;
	@%p74 bra 	$L__BB16_225;
	setp.lt.s32 	%p75, %r1399, %r1400;
	mov.u32 	%r1312, %r1398;
	mov.u32 	%r1313, %r1399;
	@%p75 bra 	$L__BB16_226;
	bra.uni 	$L__BB16_227;
$L__BB16_225:
	setp.ge.s32 	%p76, %r1398, %r1400;
	mov.u32 	%r1312, %r1398;
	mov.u32 	%r1313, %r1401;
	@%p76 bra 	$L__BB16_227;
$L__BB16_226:
	mov.u32 	%r1312, %r1400;
	mov.u32 	%r1313, %r1401;
	mov.u32 	%r1400, %r1398;
	mov.u32 	%r1401, %r1399;
$L__BB16_227:
	setp.eq.s32 	%p77, %r1395, %r1397;
	@%p77 bra 	$L__BB16_229;
	setp.lt.s32 	%p78, %r1395, %r1396;
	mov.u32 	%r1298, %r1394;
	mov.u32 	%r1299, %r1395;
	@%p78 bra 	$L__BB16_230;
	bra.uni 	$L__BB16_231;
$L__BB16_229:
	setp.ge.s32 	%p79, %r1394, %r1396;
	mov.u32 	%r1298, %r1394;
	mov.u32 	%r1299, %r1397;
	@%p79 bra 	$L__BB16_231;
$L__BB16_230:
	mov.u32 	%r1298, %r1396;
	mov.u32 	%r1299, %r1397;
	mov.u32 	%r1396, %r1394;
	mov.u32 	%r1397, %r1395;
$L__BB16_231:
	setp.eq.s32 	%p80, %r1405, %r1305;
	@%p80 bra 	$L__BB16_233;
	setp.lt.s32 	%p81, %r1405, %r1304;
	mov.u32 	%r1320, %r1404;
	mov.u32 	%r1321, %r1405;
	@%p81 bra 	$L__BB16_234;
	bra.uni 	$L__BB16_235;
$L__BB16_233:
	setp.ge.s32 	%p82, %r1404, %r1304;
	mov.u32 	%r1320, %r1404;
	mov.u32 	%r1321, %r1305;
	@%p82 bra 	$L__BB16_235;
$L__BB16_234:
	mov.u32 	%r1320, %r1304;
	mov.u32 	%r1321, %r1305;
	mov.u32 	%r1304, %r1404;
	mov.u32 	%r1305, %r1405;
$L__BB16_235:
	setp.eq.s32 	%p83, %r1401, %r1309;
	@%p83 bra 	$L__BB16_237;
	setp.lt.s32 	%p84, %r1401, %r1308;
	mov.u32 	%r1324, %r1400;
	mov.u32 	%r1325, %r1401;
	@%p84 bra 	$L__BB16_238;
	bra.uni 	$L__BB16_239;
$L__BB16_237:
	setp.ge.s32 	%p85, %r1400, %r1308;
	mov.u32 	%r1324, %r1400;
	mov.u32 	%r1325, %r1309;
	@%p85 bra 	$L__BB16_239;
$L__BB16_238:
	mov.u32 	%r1324, %r1308;
	mov.u32 	%r1325, %r1309;
	mov.u32 	%r1308, %r1400;
	mov.u32 	%r1309, %r1401;
$L__BB16_239:
	setp.eq.s32 	%p86, %r1397, %r1313;
	@%p86 bra 	$L__BB16_241;
	setp.lt.s32 	%p87, %r1397, %r1312;
	mov.u32 	%r1328, %r1396;
	mov.u32 	%r1311, %r1397;
	@%p87 bra 	$L__BB16_242;
	bra.uni 	$L__BB16_243;
$L__BB16_241:
	setp.ge.s32 	%p88, %r1396, %r1312;
	mov.u32 	%r1328, %r1396;
	mov.u32 	%r1311, %r1313;
	@%p88 bra 	$L__BB16_243;
$L__BB16_242:
	mov.u32 	%r1328, %r1312;
	mov.u32 	%r1311, %r1313;
	mov.u32 	%r1312, %r1396;
	mov.u32 	%r1313, %r1397;
$L__BB16_243:
	setp.eq.s32 	%p89, %r1305, %r1409;
	@%p89 bra 	$L__BB16_245;
	setp.lt.s32 	%p90, %r1305, %r1408;
	mov.u32 	%r1332, %r1304;
	mov.u32 	%r1333, %r1305;
	@%p90 bra 	$L__BB16_246;
	bra.uni 	$L__BB16_247;
$L__BB16_245:
	setp.ge.s32 	%p91, %r1304, %r1408;
	mov.u32 	%r1332, %r1304;
	mov.u32 	%r1333, %r1409;
	@%p91 bra 	$L__BB16_247;
$L__BB16_246:
	mov.u32 	%r1332, %r1408;
	mov.u32 	%r1333, %r1409;
	mov.u32 	%r1408, %r1304;
	mov.u32 	%r1409, %r1305;
$L__BB16_247:
	setp.eq.s32 	%p92, %r1309, %r1321;
	@%p92 bra 	$L__BB16_249;
	setp.lt.s32 	%p93, %r1309, %r1320;
	mov.u32 	%r1336, %r1308;
	mov.u32 	%r1337, %r1309;
	@%p93 bra 	$L__BB16_250;
	bra.uni 	$L__BB16_251;
$L__BB16_249:
	setp.ge.s32 	%p94, %r1308, %r1320;
	mov.u32 	%r1336, %r1308;
	mov.u32 	%r1337, %r1321;
	@%p94 bra 	$L__BB16_251;
$L__BB16_250:
	mov.u32 	%r1336, %r1320;
	mov.u32 	%r1337, %r1321;
	mov.u32 	%r1320, %r1308;
	mov.u32 	%r1321, %r1309;
$L__BB16_251:
	setp.eq.s32 	%p95, %r1313, %r1325;
	@%p95 bra 	$L__BB16_253;
	setp.lt.s32 	%p96, %r1313, %r1324;
	mov.u32 	%r1340, %r1312;
	mov.u32 	%r1341, %r1313;
	@%p96 bra 	$L__BB16_254;
	bra.uni 	$L__BB16_255;
$L__BB16_253:
	setp.ge.s32 	%p97, %r1312, %r1324;
	mov.u32 	%r1340, %r1312;
	mov.u32 	%r1341, %r1325;
	@%p97 bra 	$L__BB16_255;
$L__BB16_254:
	mov.u32 	%r1340, %r1324;
	mov.u32 	%r1341, %r1325;
	mov.u32 	%r1324, %r1312;
	mov.u32 	%r1325, %r1313;
$L__BB16_255:
	setp.eq.s32 	%p98, %r1299, %r1311;
	@%p98 bra 	$L__BB16_257;
	setp.lt.s32 	%p99, %r1299, %r1328;
	mov.u32 	%r1326, %r1298;
	mov.u32 	%r1327, %r1299;
	mov.u32 	%r1329, %r1311;
	@%p99 bra 	$L__BB16_258;
	bra.uni 	$L__BB16_259;
$L__BB16_257:
	setp.ge.s32 	%p100, %r1298, %r1328;
	mov.u32 	%r1326, %r1298;
	mov.u32 	%r1327, %r1299;
	mov.u32 	%r1329, %r1299;
	@%p100 bra 	$L__BB16_259;
$L__BB16_258:
	mov.u32 	%r1326, %r1328;
	mov.u32 	%r1327, %r1311;
	mov.u32 	%r1328, %r1298;
	mov.u32 	%r1329, %r1299;
$L__BB16_259:
	setp.eq.s32 	%p101, %r1321, %r1333;
	@%p101 bra 	$L__BB16_261;
	setp.lt.s32 	%p102, %r1321, %r1332;
	mov.u32 	%r1348, %r1320;
	mov.u32 	%r1349, %r1321;
	@%p102 bra 	$L__BB16_262;
	bra.uni 	$L__BB16_263;
$L__BB16_261:
	setp.ge.s32 	%p103, %r1320, %r1332;
	mov.u32 	%r1348, %r1320;
	mov.u32 	%r1349, %r1333;
	@%p103 bra 	$L__BB16_263;
$L__BB16_262:
	mov.u32 	%r1348, %r1332;
	mov.u32 	%r1349, %r1333;
	mov.u32 	%r1332, %r1320;
	mov.u32 	%r1333, %r1321;
$L__BB16_263:
	setp.eq.s32 	%p104, %r1325, %r1337;
	@%p104 bra 	$L__BB16_265;
	setp.lt.s32 	%p105, %r1325, %r1336;
	mov.u32 	%r1352, %r1324;
	mov.u32 	%r1353, %r1325;
	@%p105 bra 	$L__BB16_266;
	bra.uni 	$L__BB16_267;
$L__BB16_265:
	setp.ge.s32 	%p106, %r1324, %r1336;
	mov.u32 	%r1352, %r1324;
	mov.u32 	%r1353, %r1337;
	@%p106 bra 	$L__BB16_267;
$L__BB16_266:
	mov.u32 	%r1352, %r1336;
	mov.u32 	%r1353, %r1337;
	mov.u32 	%r1336, %r1324;
	mov.u32 	%r1337, %r1325;
$L__BB16_267:
	setp.eq.s32 	%p107, %r1329, %r1341;
	@%p107 bra 	$L__BB16_269;
	setp.lt.s32 	%p108, %r1329, %r1340;
	mov.u32 	%r1356, %r1328;
	mov.u32 	%r1339, %r1329;
	@%p108 bra 	$L__BB16_270;
	bra.uni 	$L__BB16_271;
$L__BB16_269:
	setp.ge.s32 	%p109, %r1328, %r1340;
	mov.u32 	%r1356, %r1328;
	mov.u32 	%r1339, %r1341;
	@%p109 bra 	$L__BB16_271;
$L__BB16_270:
	mov.u32 	%r1356, %r1340;
	mov.u32 	%r1339, %r1341;
	mov.u32 	%r1340, %r1328;
	mov.u32 	%r1341, %r1329;
$L__BB16_271:
	setp.eq.s32 	%p110, %r1333, %r1409;
	@%p110 bra 	$L__BB16_273;
	setp.lt.s32 	%p111, %r1333, %r1408;
	mov.u32 	%r1360, %r1332;
	mov.u32 	%r1361, %r1333;
	@%p111 bra 	$L__BB16_274;
	bra.uni 	$L__BB16_275;
$L__BB16_273:
	setp.ge.s32 	%p112, %r1332, %r1408;
	mov.u32 	%r1360, %r1332;
	mov.u32 	%r1361, %r1409;
	@%p112 bra 	$L__BB16_275;
$L__BB16_274:
	mov.u32 	%r1360, %r1408;
	mov.u32 	%r1361, %r1409;
	mov.u32 	%r1408, %r1332;
	mov.u32 	%r1409, %r1333;
$L__BB16_275:
	setp.eq.s32 	%p113, %r1337, %r1349;
	@%p113 bra 	$L__BB16_277;
	setp.lt.s32 	%p114, %r1337, %r1348;
	mov.u32 	%r1364, %r1336;
	mov.u32 	%r1365, %r1337;
	@%p114 bra 	$L__BB16_278;
	bra.uni 	$L__BB16_279;
$L__BB16_277:
	setp.ge.s32 	%p115, %r1336, %r1348;
	mov.u32 	%r1364, %r1336;
	mov.u32 	%r1365, %r1349;
	@%p115 bra 	$L__BB16_279;
$L__BB16_278:
	mov.u32 	%r1364, %r1348;
	mov.u32 	%r1365, %r1349;
	mov.u32 	%r1348, %r1336;
	mov.u32 	%r1349, %r1337;
$L__BB16_279:
	setp.eq.s32 	%p116, %r1341, %r1353;
	@%p116 bra 	$L__BB16_281;
	setp.lt.s32 	%p117, %r1341, %r1352;
	mov.u32 	%r1368, %r1340;
	mov.u32 	%r1369, %r1341;
	@%p117 bra 	$L__BB16_282;
	bra.uni 	$L__BB16_283;
$L__BB16_281:
	setp.ge.s32 	%p118, %r1340, %r1352;
	mov.u32 	%r1368, %r1340;
	mov.u32 	%r1369, %r1353;
	@%p118 bra 	$L__BB16_283;
$L__BB16_282:
	mov.u32 	%r1368, %r1352;
	mov.u32 	%r1369, %r1353;
	mov.u32 	%r1352, %r1340;
	mov.u32 	%r1353, %r1341;
$L__BB16_283:
	setp.eq.s32 	%p119, %r1327, %r1339;
	@%p119 bra 	$L__BB16_285;
	setp.lt.s32 	%p120, %r1327, %r1356;
	mov.u32 	%r1354, %r1326;
	mov.u32 	%r1355, %r1327;
	mov.u32 	%r1357, %r1339;
	@%p120 bra 	$L__BB16_286;
	bra.uni 	$L__BB16_287;
$L__BB16_285:
	setp.ge.s32 	%p121, %r1326, %r1356;
	mov.u32 	%r1354, %r1326;
	mov.u32 	%r1355, %r1327;
	mov.u32 	%r1357, %r1327;
	@%p121 bra 	$L__BB16_287;
$L__BB16_286:
	mov.u32 	%r1354, %r1356;
	mov.u32 	%r1355, %r1339;
	mov.u32 	%r1356, %r1326;
	mov.u32 	%r1357, %r1327;
$L__BB16_287:
	setp.eq.s32 	%p122, %r1349, %r1361;
	@%p122 bra 	$L__BB16_289;
	setp.lt.s32 	%p123, %r1349, %r1360;
	mov.u32 	%r1376, %r1348;
	mov.u32 	%r1377, %r1349;
	@%p123 bra 	$L__BB16_290;
	bra.uni 	$L__BB16_291;
$L__BB16_289:
	setp.ge.s32 	%p124, %r1348, %r1360;
	mov.u32 	%r1376, %r1348;
	mov.u32 	%r1377, %r1361;
	@%p124 bra 	$L__BB16_291;
$L__BB16_290:
	mov.u32 	%r1376, %r1360;
	mov.u32 	%r1377, %r1361;
	mov.u32 	%r1360, %r1348;
	mov.u32 	%r1361, %r1349;
$L__BB16_291:
	setp.eq.s32 	%p125, %r1353, %r1365;
	@%p125 bra 	$L__BB16_293;
	setp.lt.s32 	%p126, %r1353, %r1364;
	mov.u32 	%r1380, %r1352;
	mov.u32 	%r1381, %r1353;
	@%p126 bra 	$L__BB16_294;
	bra.uni 	$L__BB16_295;
$L__BB16_293:
	setp.ge.s32 	%p127, %r1352, %r1364;
	mov.u32 	%r1380, %r1352;
	mov.u32 	%r1381, %r1365;
	@%p127 bra 	$L__BB16_295;
$L__BB16_294:
	mov.u32 	%r1380, %r1364;
	mov.u32 	%r1381, %r1365;
	mov.u32 	%r1364, %r1352;
	mov.u32 	%r1365, %r1353;
$L__BB16_295:
	setp.eq.s32 	%p128, %r1357, %r1369;
	@%p128 bra 	$L__BB16_297;
	setp.lt.s32 	%p129, %r1357, %r1368;
	mov.u32 	%r1384, %r1356;
	mov.u32 	%r1367, %r1357;
	@%p129 bra 	$L__BB16_298;
	bra.uni 	$L__BB16_299;
$L__BB16_297:
	setp.ge.s32 	%p130, %r1356, %r1368;
	mov.u32 	%r1384, %r1356;
	mov.u32 	%r1367, %r1369;
	@%p130 bra 	$L__BB16_299;
$L__BB16_298:
	mov.u32 	%r1384, %r1368;
	mov.u32 	%r1367, %r1369;
	mov.u32 	%r1368, %r1356;
	mov.u32 	%r1369, %r1357;
$L__BB16_299:
	setp.eq.s32 	%p131, %r1361, %r1409;
	@%p131 bra 	$L__BB16_301;
	setp.lt.s32 	%p132, %r1361, %r1408;
	mov.u32 	%r1406, %r1360;
	mov.u32 	%r1407, %r1361;
	@%p132 bra 	$L__BB16_302;
	bra.uni 	$L__BB16_303;
$L__BB16_301:
	setp.ge.s32 	%p133, %r1360, %r1408;
	mov.u32 	%r1406, %r1360;
	mov.u32 	%r1407, %r1409;
	@%p133 bra 	$L__BB16_303;
$L__BB16_302:
	mov.u32 	%r1406, %r1408;
	mov.u32 	%r1407, %r1409;
	mov.u32 	%r1408, %r1360;
	mov.u32 	%r1409, %r1361;
$L__BB16_303:
	setp.eq.s32 	%p134, %r1365, %r1377;
	@%p134 bra 	$L__BB16_305;
	setp.lt.s32 	%p135, %r1365, %r1376;
	mov.u32 	%r1402, %r1364;
	mov.u32 	%r1403, %r1365;
	@%p135 bra 	$L__BB16_306;
	bra.uni 	$L__BB16_307;
$L__BB16_305:
	setp.ge.s32 	%p136, %r1364, %r1376;
	mov.u32 	%r1402, %r1364;
	mov.u32 	%r1403, %r1377;
	@%p136 bra 	$L__BB16_307;
$L__BB16_306:
	mov.u32 	%r1402, %r1376;
	mov.u32 	%r1403, %r1377;
	mov.u32 	%r1376, %r1364;
	mov.u32 	%r1377, %r1365;
$L__BB16_307:
	setp.eq.s32 	%p137, %r1369, %r1381;
	@%p137 bra 	$L__BB16_309;
	setp.lt.s32 	%p138, %r1369, %r1380;
	mov.u32 	%r1398, %r1368;
	mov.u32 	%r1399, %r1369;
	@%p138 bra 	$L__BB16_310;
	bra.uni 	$L__BB16_311;
$L__BB16_309:
	setp.ge.s32 	%p139, %r1368, %r1380;
	mov.u32 	%r1398, %r1368;
	mov.u32 	%r1399, %r1381;
	@%p139 bra 	$L__BB16_311;
$L__BB16_310:
	mov.u32 	%r1398, %r1380;
	mov.u32 	%r1399, %r1381;
	mov.u32 	%r1380, %r1368;
	mov.u32 	%r1381, %r1369;
$L__BB16_311:
	setp.eq.s32 	%p140, %r1355, %r1367;
	@%p140 bra 	$L__BB16_313;
	setp.lt.s32 	%p141, %r1355, %r1384;
	mov.u32 	%r1394, %r1354;
	mov.u32 	%r1395, %r1355;
	mov.u32 	%r1385, %r1367;
	@%p141 bra 	$L__BB16_314;
	bra.uni 	$L__BB16_315;
$L__BB16_313:
	setp.ge.s32 	%p142, %r1354, %r1384;
	mov.u32 	%r1394, %r1354;
	mov.u32 	%r1395, %r1355;
	mov.u32 	%r1385, %r1355;
	@%p142 bra 	$L__BB16_315;
$L__BB16_314:
	mov.u32 	%r1394, %r1384;
	mov.u32 	%r1395, %r1367;
	mov.u32 	%r1384, %r1354;
	mov.u32 	%r1385, %r1355;
$L__BB16_315:
	setp.eq.s32 	%p143, %r1377, %r1407;
	@%p143 bra 	$L__BB16_317;
	setp.lt.s32 	%p144, %r1377, %r1406;
	mov.u32 	%r1404, %r1376;
	mov.u32 	%r1405, %r1377;
	@%p144 bra 	$L__BB16_318;
	bra.uni 	$L__BB16_319;
$L__BB16_317:
	setp.ge.s32 	%p145, %r1376, %r1406;
	mov.u32 	%r1404, %r1376;
	mov.u32 	%r1405, %r1407;
	@%p145 bra 	$L__BB16_319;
$L__BB16_318:
	mov.u32 	%r1404, %r1406;
	mov.u32 	%r1405, %r1407;
	mov.u32 	%r1406, %r1376;
	mov.u32 	%r1407, %r1377;
$L__BB16_319:
	setp.eq.s32 	%p146, %r1381, %r1403;
	@%p146 bra 	$L__BB16_321;
	setp.lt.s32 	%p147, %r1381, %r1402;
	mov.u32 	%r1400, %r1380;
	mov.u32 	%r1401, %r1381;
	@%p147 bra 	$L__BB16_322;
	bra.uni 	$L__BB16_323;
$L__BB16_321:
	setp.ge.s32 	%p148, %r1380, %r1402;
	mov.u32 	%r1400, %r1380;
	mov.u32 	%r1401, %r1403;
	@%p148 bra 	$L__BB16_323;
$L__BB16_322:
	mov.u32 	%r1400, %r1402;
	mov.u32 	%r1401, %r1403;
	mov.u32 	%r1402, %r1380;
	mov.u32 	%r1403, %r1381;
$L__BB16_323:
	setp.eq.s32 	%p149, %r1385, %r1399;
	@%p149 bra 	$L__BB16_325;
	setp.lt.s32 	%p150, %r1385, %r1398;
	mov.u32 	%r1396, %r1384;
	mov.u32 	%r1397, %r1385;
	@%p150 bra 	$L__BB16_326;
	bra.uni 	$L__BB16_327;
$L__BB16_325:
	setp.ge.s32 	%p151, %r1384, %r1398;
	mov.u32 	%r1396, %r1384;
	mov.u32 	%r1397, %r1399;
	@%p151 bra 	$L__BB16_327;
$L__BB16_326:
	mov.u32 	%r1396, %r1398;
	mov.u32 	%r1397, %r1399;
	mov.u32 	%r1398, %r1384;
	mov.u32 	%r1399, %r1385;
$L__BB16_327:
	mov.b32 	%r1426, 2;
$L__BB16_328:
	mov.u32 	%r516, %r1426;
	bar.sync 	0;
	add.s32 	%r764, %r516, -1;
	shl.b32 	%r765, %r280, 6;
	mov.u32 	%r766, _ZZN3cub18CUB_300001_SM_10006detail10merge_sort30DeviceMergeSortBlockSortKernelINS2_10policy_hubIN6thrust24THRUST_300001_SM_1000_NS6detail15normal_iteratorINS6_10device_ptrI4edgeEEEEE9Policy600ESC_PNS0_8NullTypeESC_SG_jN4cuda3std3__44lessISA_EESA_SF_EEvbT0_T1_T2_T3_T4_PT6_PT7_T5_NS1_7vsmem_tEE19static_temp_storage;
	add.s32 	%r767, %r766, %r765;
	st.shared.v4.u32 	[%r767], {%r1409, %r1408, %r1407, %r1406};
	st.shared.v4.u32 	[%r767+16], {%r1405, %r1404, %r1403, %r1402};
	st.shared.v4.u32 	[%r767+32], {%r1401, %r1400, %r1399, %r1398};
	st.shared.v4.u32 	[%r767+48], {%r1397, %r1396, %r1395, %r1394};
	bar.sync 	0;
	neg.s32 	%r768, %r516;
	and.b32  	%r769, %r280, %r768;
	shl.b32 	%r770, %r769, 3;
	shl.b32 	%r771, %r516, 2;
	and.b32  	%r772, %r764, %r280;
	shl.b32 	%r773, %r772, 3;
	min.s32 	%r517, %r773, %r279;
	min.s32 	%r518, %r770, %r279;
	add.s32 	%r774, %r518, %r771;
	min.s32 	%r519, %r774, %r279;
	add.s32 	%r775, %r519, %r771;
	min.s32 	%r520, %r775, %r279;
	sub.s32 	%r776, %r519, %r518;
	sub.s32 	%r777, %r520, %r519;
	setp.lt.s32 	%p152, %r517, %r777;
	sub.s32 	%r778, %r517, %r777;
	selp.b32 	%r1430, 0, %r778, %p152;
	min.s32 	%r1427, %r776, %r517;
	setp.ge.s32 	%p153, %r1430, %r1427;
	@%p153 bra 	$L__BB16_333;
	add.s32 	%r523, %r519, %r517;
$L__BB16_330:
	sub.s32 	%r779, %r1427, %r1430;
	shr.u32 	%r780, %r779, 31;
	add.s32 	%r781, %r779, %r780;
	shr.s32 	%r782, %r781, 1;
	add.s32 	%r526, %r782, %r1430;
	add.s32 	%r783, %r526, %r518;
	shl.b32 	%r784, %r783, 3;
	add.s32 	%r786, %r766, %r784;
	ld.shared.v2.u32 	{%r787, %r527}, [%r786];
	not.b32 	%r788, %r526;
	add.s32 	%r789, %r523, %r788;
	shl.b32 	%r790, %r789, 3;
	add.s32 	%r528, %r766, %r790;
	ld.shared.u32 	%r1429, [%r528];
	setp.ne.s32 	%p154, %r1429, %r787;
	@%p154 bra 	$L__BB16_332;
	ld.shared.u32 	%r1429, [%r528+4];
$L__BB16_332:
	setp.lt.s32 	%p155, %r1429, %r527;
	add.s32 	%r791, %r526, 1;
	selp.b32 	%r1430, %r1430, %r791, %p155;
	selp.b32 	%r1427, %r526, %r1427, %p155;
	setp.lt.s32 	%p156, %r1430, %r1427;
	@%p156 bra 	$L__BB16_330;
$L__BB16_333:
	add.s32 	%r535, %r1430, %r518;
	add.s32 	%r792, %r519, %r517;
	sub.s32 	%r536, %r792, %r1430;
	shl.b32 	%r793, %r535, 3;
	add.s32 	%r537, %r766, %r793;
	ld.shared.v2.u32 	{%r1437, %r1438}, [%r537];
	shl.b32 	%r795, %r536, 3;
	add.s32 	%r540, %r766, %r795;
	ld.shared.v2.u32 	{%r1431, %r1432}, [%r540];
	setp.ge.s32 	%p158, %r536, %r520;
	mov.pred 	%p370, 0;
	@%p158 bra 	$L__BB16_336;
	setp.ge.s32 	%p160, %r535, %r519;
	mov.pred 	%p370, -1;
	@%p160 bra 	$L__BB16_336;
	setp.eq.s32 	%p161, %r1431, %r1437;
	selp.b32 	%r796, %r1432, %r1431, %p161;
	setp.lt.s32 	%p370, %r796, %r1438;
$L__BB16_336:
	selp.b32 	%r1408, %r1432, %r1438, %p370;
	selp.b32 	%r1409, %r1431, %r1437, %p370;
	selp.u32 	%r797, 1, 0, %p370;
	add.s32 	%r545, %r536, %r797;
	not.pred 	%p162, %p370;
	selp.u32 	%r798, 1, 0, %p162;
	add.s32 	%r546, %r535, %r798;
	@%p162 bra 	$L__BB16_338;
	ld.shared.v2.u32 	{%r1431, %r1432}, [%r540+8];
	bra.uni 	$L__BB16_339;
$L__BB16_338:
	ld.shared.v2.u32 	{%r1437, %r1438}, [%r537+8];
$L__BB16_339:
	setp.ge.s32 	%p164, %r545, %r520;
	mov.pred 	%p371, 0;
	@%p164 bra 	$L__BB16_342;
	setp.ge.s32 	%p166, %r546, %r519;
	mov.pred 	%p371, -1;
	@%p166 bra 	$L__BB16_342;
	setp.eq.s32 	%p167, %r1431, %r1437;
	selp.b32 	%r799, %r1432, %r1431, %p167;
	setp.lt.s32 	%p371, %r799, %r1438;
$L__BB16_342:
	selp.b32 	%r1406, %r1432, %r1438, %p371;
	selp.b32 	%r1407, %r1431, %r1437, %p371;
	selp.u32 	%r800, 1, 0, %p371;
	add.s32 	%r557, %r545, %r800;
	not.pred 	%p168, %p371;
	selp.u32 	%r801, 1, 0, %p168;
	add.s32 	%r558, %r546, %r801;
	@%p371 bra 	$L__BB16_344;
	shl.b32 	%r802, %r558, 3;
	add.s32 	%r804, %r766, %r802;
	ld.shared.v2.u32 	{%r1437, %r1438}, [%r804];
	bra.uni 	$L__BB16_345;
$L__BB16_344:
	shl.b32 	%r805, %r557, 3;
	add.s32 	%r807, %r766, %r805;
	ld.shared.v2.u32 	{%r1431, %r1432}, [%r807];
$L__BB16_345:
	setp.ge.s32 	%p170, %r557, %r520;
	mov.pred 	%p372, 0;
	@%p170 bra 	$L__BB16_348;
	setp.ge.s32 	%p172, %r558, %r519;
	mov.pred 	%p372, -1;
	@%p172 bra 	$L__BB16_348;
	setp.eq.s32 	%p173, %r1431, %r1437;
	selp.b32 	%r808, %r1432, %r1431, %p173;
	setp.lt.s32 	%p372, %r808, %r1438;
$L__BB16_348:
	selp.b32 	%r1404, %r1432, %r1438, %p372;
	selp.b32 	%r1405, %r1431, %r1437, %p372;
	selp.u32 	%r809, 1, 0, %p372;
	add.s32 	%r569, %r557, %r809;
	not.pred 	%p174, %p372;
	selp.u32 	%r810, 1, 0, %p174;
	add.s32 	%r570, %r558, %r810;
	@%p372 bra 	$L__BB16_350;
	shl.b32 	%r811, %r570, 3;
	mov.u32 	%r812, _ZZN3cub18CUB_300001_SM_10006detail10merge_sort30DeviceMergeSortBlockSortKernelINS2_10policy_hubIN6thrust24THRUST_300001_SM_1000_NS6detail15normal_iteratorINS6_10device_ptrI4edgeEEEEE9Policy600ESC_PNS0_8NullTypeESC_SG_jN4cuda3std3__44lessISA_EESA_SF_EEvbT0_T1_T2_T3_T4_PT6_PT7_T5_NS1_7vsmem_tEE19static_temp_storage;
	add.s32 	%r813, %r812, %r811;
	ld.shared.v2.u32 	{%r1437, %r1438}, [%r813];
	bra.uni 	$L__BB16_351;
$L__BB16_350:
	shl.b32 	%r814, %r569, 3;
	mov.u32 	%r815, _ZZN3cub18CUB_300001_SM_10006detail10merge_sort30DeviceMergeSortBlockSortKernelINS2_10policy_hubIN6thrust24THRUST_300001_SM_1000_NS6detail15normal_iteratorINS6_10device_ptrI4edgeEEEEE9Policy600ESC_PNS0_8NullTypeESC_SG_jN4cuda3std3__44lessISA_EESA_SF_EEvbT0_T1_T2_T3_T4_PT6_PT7_T5_NS1_7vsmem_tEE19static_temp_storage;
	add.s32 	%r816, %r815, %r814;
	ld.shared.v2.u32 	{%r1431, %r1432}, [%r816];
$L__BB16_351:
	setp.ge.s32 	%p176, %r569, %r520;
	mov.pred 	%p373, 0;
	@%p176 bra 	$L__BB16_354;
	setp.ge.s32 	%p178, %r570, %r519;
	mov.pred 	%p373, -1;
	@%p178 bra 	$L__BB16_354;
	setp.eq.s32 	%p179, %r1431, %r1437;
	selp.b32 	%r817, %r1432, %r1431, %p179;
	setp.lt.s32 	%p373, %r817, %r1438;
$L__BB16_354:
	selp.b32 	%r1402, %r1432, %r1438, %p373;
	selp.b32 	%r1403, %r1431, %r1437, %p373;
	selp.u32 	%r818, 1, 0, %p373;
	add.s32 	%r581, %r569, %r818;
	not.pred 	%p180, %p373;
	selp.u32 	%r819, 1, 0, %p180;
	add.s32 	%r582, %r570, %r819;
	@%p373 bra 	$L__BB16_356;
	shl.b32 	%r820, %r582, 3;
	mov.u32 	%r821, _ZZN3cub18CUB_300001_SM_10006detail10merge_sort30DeviceMergeSortBlockSortKernelINS2_10policy_hubIN6thrust24THRUST_300001_SM_1000_NS6detail15normal_iteratorINS6_10device_ptrI4edgeEEEEE9Policy600ESC_PNS0_8NullTypeESC_SG_jN4cuda3std3__44lessISA_EESA_SF_EEvbT0_T1_T2_T3_T4_PT6_PT7_T5_NS1_7vsmem_tEE19static_temp_storage;
	add.s32 	%r822, %r821, %r820;
	ld.shared.v2.u32 	{%r1437, %r1438}, [%r822];
	bra.uni 	$L__BB16_357;
$L__BB16_356:
	shl.b32 	%r823, %r581, 3;
	mov.u32 	%r824, _ZZN3cub18CUB_300001_SM_10006detail10merge_sort30DeviceMergeSortBlockSortKernelINS2_10policy_hubIN6thrust24THRUST_300001_SM_1000_NS6detail15normal_iteratorINS6_10device_ptrI4edgeEEEEE9Policy600ESC_PNS0_8NullTypeESC_SG_jN4cuda3std3__44lessISA_EESA_SF_EEvbT0_T1_T2_T3_T4_PT6_PT7_T5_NS1_7vsmem_tEE19static_temp_storage;
	add.s32 	%r825, %r824, %r823;
	ld.shared.v2.u32 	{%r1431, %r1432}, [%r825];
$L__BB16_357:
	setp.ge.s32 	%p182, %r581, %r520;
	mov.pred 	%p374, 0;
	@%p182 bra 	$L__BB16_360;
	setp.ge.s32 	%p184, %r582, %r519;
	mov.pred 	%p374, -1;
	@%p184 bra 	$L__BB16_360;
	setp.eq.s32 	%p185, %r1431, %r1437;
	selp.b32 	%r826, %r1432, %r1431, %p185;
	setp.lt.s32 	%p374, %r826, %r1438;
$L__BB16_360:
	selp.b32 	%r1400, %r1432, %r1438, %p374;
	selp.b32 	%r1401, %r1431, %r1437, %p374;
	selp.u32 	%r827, 1, 0, %p374;
	add.s32 	%r593, %r581, %r827;
	not.pred 	%p186, %p374;
	selp.u32 	%r828, 1, 0, %p186;
	add.s32 	%r594, %r582, %r828;
	@%p374 bra 	$L__BB16_362;
	shl.b32 	%r829, %r594, 3;
	mov.u32 	%r830, _ZZN3cub18CUB_300001_SM_10006detail10merge_sort30DeviceMergeSortBlockSortKernelINS2_10policy_hubIN6thrust24THRUST_300001_SM_1000_NS6detail15normal_iteratorINS6_10device_ptrI4edgeEEEEE9Policy600ESC_PNS0_8NullTypeESC_SG_jN4cuda3std3__44lessISA_EESA_SF_EEvbT0_T1_T2_T3_T4_PT6_PT7_T5_NS1_7vsmem_tEE19static_temp_storage;
	add.s32 	%r831, %r830, %r829;
	ld.shared.v2.u32 	{%r1437, %r1438}, [%r831];
	bra.uni 	$L__BB16_363;
$L__BB16_362:
	shl.b32 	%r832, %r593, 3;
	mov.u32 	%r833, _ZZN3cub18CUB_300001_SM_10006detail10merge_sort30DeviceMergeSortBlockSortKernelINS2_10policy_hubIN6thrust24THRUST_300001_SM_1000_NS6detail15normal_iteratorINS6_10device_ptrI4edgeEEEEE9Policy600ESC_PNS0_8NullTypeESC_SG_jN4cuda3std3__44lessISA_EESA_SF_EEvbT0_T1_T2_T3_T4_PT6_PT7_T5_NS1_7vsmem_tEE19static_temp_storage;
	add.s32 	%r834, %r833, %r832;
	ld.shared.v2.u32 	{%r1431, %r1432}, [%r834];
$L__BB16_363:
	setp.ge.s32 	%p188, %r593, %r520;
	mov.pred 	%p375, 0;
	@%p188 bra 	$L__BB16_366;
	setp.ge.s32 	%p190, %r594, %r519;
	mov.pred 	%p375, -1;
	@%p190 bra 	$L__BB16_366;
	setp.eq.s32 	%p191, %r1431, %r1437;
	selp.b32 	%r835, %r1432, %r1431, %p191;
	setp.lt.s32 	%p375, %r835, %r1438;
$L__BB16_366:
	selp.b32 	%r1398, %r1432, %r1438, %p375;
	selp.b32 	%r1399, %r1431, %r1437, %p375;
	selp.u32 	%r836, 1, 0, %p375;
	add.s32 	%r605, %r593, %r836;
	not.pred 	%p192, %p375;
	selp.u32 	%r837, 1, 0, %p192;
	add.s32 	%r606, %r594, %r837;
	@%p375 bra 	$L__BB16_368;
	shl.b32 	%r838, %r606, 3;
	mov.u32 	%r839, _ZZN3cub18CUB_300001_SM_10006detail10merge_sort30DeviceMergeSortBlockSortKernelINS2_10policy_hubIN6thrust24THRUST_300001_SM_1000_NS6detail15normal_iteratorINS6_10device_ptrI4edgeEEEEE9Policy600ESC_PNS0_8NullTypeESC_SG_jN4cuda3std3__44lessISA_EESA_SF_EEvbT0_T1_T2_T3_T4_PT6_PT7_T5_NS1_7vsmem_tEE19static_temp_storage;
	add.s32 	%r840, %r839, %r838;
	ld.shared.v2.u32 	{%r1437, %r1438}, [%r840];
	bra.uni 	$L__BB16_369;
$L__BB16_368:
	shl.b32 	%r841, %r605, 3;
	mov.u32 	%r842, _ZZN3cub18CUB_300001_SM_10006detail10merge_sort30DeviceMergeSortBlockSortKernelINS2_10policy_hubIN6thrust24THRUST_300001_SM_1000_NS6detail15normal_iteratorINS6_10device_ptrI4edgeEEEEE9Policy600ESC_PNS0_8NullTypeESC_SG_jN4cuda3std3__44lessISA_EESA_SF_EEvbT0_T1_T2_T3_T4_PT6_PT7_T5_NS1_7vsmem_tEE19static_temp_storage;
	add.s32 	%r843, %r842, %r841;
	ld.shared.v2.u32 	{%r1431, %r1432}, [%r843];
$L__BB16_369:
	setp.ge.s32 	%p194, %r605, %r520;
	mov.pred 	%p376, 0;
	@%p194 bra 	$L__BB16_372;
	setp.ge.s32 	%p196, %r606, %r519;
	mov.pred 	%p376, -1;
	@%p196 bra 	$L__BB16_372;
	setp.eq.s32 	%p197, %r1431, %r1437;
	selp.b32 	%r844, %r1432, %r1431, %p197;
	setp.lt.s32 	%p376, %r844, %r1438;
$L__BB16_372:
	selp.b32 	%r1396, %r1432, %r1438, %p376;
	selp.b32 	%r1397, %r1431, %r1437, %p376;
	selp.u32 	%r845, 1, 0, %p376;
	add.s32 	%r617, %r605, %r845;
	not.pred 	%p198, %p376;
	selp.u32 	%r846, 1, 0, %p198;
	add.s32 	%r618, %r606, %r846;
	@%p376 bra 	$L__BB16_374;
	shl.b32 	%r847, %r618, 3;
	mov.u32 	%r848, _ZZN3cub18CUB_300001_SM_10006detail10merge_sort30DeviceMergeSortBlockSortKernelINS2_10policy_hubIN6thrust24THRUST_300001_SM_1000_NS6detail15normal_iteratorINS6_10device_ptrI4edgeEEEEE9Policy600ESC_PNS0_8NullTypeESC_SG_jN4cuda3std3__44lessISA_EESA_SF_EEvbT0_T1_T2_T3_T4_PT6_PT7_T5_NS1_7vsmem_tEE19static_temp_storage;
	add.s32 	%r849, %r848, %r847;
	ld.shared.v2.u32 	{%r1437, %r1438}, [%r849];
	bra.uni 	$L__BB16_375;
$L__BB16_374:
	shl.b32 	%r850, %r617, 3;
	mov.u32 	%r851, _ZZN3cub18CUB_300001_SM_10006detail10merge_sort30DeviceMergeSortBlockSortKernelINS2_10policy_hubIN6thrust24THRUST_300001_SM_1000_NS6detail15normal_iteratorINS6_10device_ptrI4edgeEEEEE9Policy600ESC_PNS0_8NullTypeESC_SG_jN4cuda3std3__44lessISA_EESA_SF_EEvbT0_T1_T2_T3_T4_PT6_PT7_T5_NS1_7vsmem_tEE19static_temp_storage;
	add.s32 	%r852, %r851, %r850;
	ld.shared.v2.u32 	{%r1431, %r1432}, [%r852];
$L__BB16_375:
	setp.ge.s32 	%p200, %r617, %r520;
	mov.pred 	%p377, 0;
	@%p200 bra 	$L__BB16_378;
	setp.ge.s32 	%p202, %r618, %r519;
	mov.pred 	%p377, -1;
	@%p202 bra 	$L__BB16_378;
	setp.eq.s32 	%p203, %r1431, %r1437;
	selp.b32 	%r853, %r1432, %r1431, %p203;
	setp.lt.s32 	%p377, %r853, %r1438;
$L__BB16_378:
	selp.b32 	%r1394, %r1432, %r1438, %p377;
	selp.b32 	%r1395, %r1431, %r1437, %p377;
	shl.b32 	%r1426, %r516, 1;
	setp.lt.u32 	%p204, %r516, 129;
	@%p204 bra 	$L__BB16_328;
	ld.param.s8 	%rs2, [_ZN3cub18CUB_300001_SM_10006detail10merge_sort30DeviceMergeSortBlockSortKernelINS2_10policy_hubIN6thrust24THRUST_300001_SM_1000_NS6detail15normal_iteratorINS6_10device_ptrI4edgeEEEEE9Policy600ESC_PNS0_8NullTypeESC_SG_jN4cuda3std3__44lessISA_EESA_SF_EEvbT0_T1_T2_T3_T4_PT6_PT7_T5_NS1_7vsmem_tE_param_0];
	add.s32 	%r630, %r283, 96;
	add.s32 	%r631, %r283, 64;
	add.s32 	%r632, %r283, 128;
	add.s32 	%r633, %r283, 160;
	bar.sync 	0;
	setp.eq.s16 	%p205, %rs2, 0;
	@%p205 bra 	$L__BB16_398;
	st.shared.v2.u32 	[%r326], {%r1409, %r1408};
	st.shared.v2.u32 	[%r329+8], {%r1407, %r1406};
	st.shared.v2.u32 	[%r332+16], {%r1405, %r1404};
	st.shared.v2.u32 	[%r335+24], {%r1403, %r1402};
	st.shared.v2.u32 	[%r338+32], {%r1401, %r1400};
	st.shared.v2.u32 	[%r341+40], {%r1399, %r1398};
	st.shared.v2.u32 	[%r344+48], {%r1397, %r1396};
	st.shared.v2.u32 	[%r347+56], {%r1395, %r1394};
	bar.warp.sync 	-1;
	ld.shared.v2.u32 	{%r635, %r634}, [%r318];
	ld.shared.v2.u32 	{%r637, %r636}, [%r319+256];
	ld.shared.v2.u32 	{%r639, %r638}, [%r320+512];
	ld.shared.v2.u32 	{%r641, %r640}, [%r321+768];
	ld.shared.v2.u32 	{%r643, %r642}, [%r322+1024];
	ld.shared.v2.u32 	{%r645, %r644}, [%r323+1280];
	ld.shared.v2.u32 	{%r647, %r646}, [%r324+1536];
	ld.shared.v2.u32 	{%r649, %r648}, [%r325+1792];
	setp.eq.s32 	%p206, %r280, 0;
	@%p206 bra 	$L__BB16_381;
	bra.uni 	$L__BB16_382;
$L__BB16_381:
	st.volatile.shared.u32 	[_ZZN3cub18CUB_300001_SM_10006detail10merge_sort30DeviceMergeSortBlockSortKernelINS2_10policy_hubIN6thrust24THRUST_300001_SM_1000_NS6detail15normal_iteratorINS6_10device_ptrI4edgeEEEEE9Policy600ESC_PNS0_8NullTypeESC_SG_jN4cuda3std3__44lessISA_EESA_SF_EEvbT0_T1_T2_T3_T4_PT6_PT7_T5_NS1_7vsmem_tEE19static_temp_storage+16896], %r279;
$L__BB16_382:
	bar.sync 	0;
	ld.volatile.shared.u32 	%r666, [_ZZN3cub18CUB_300001_SM_10006detail10merge_sort30DeviceMergeSortBlockSortKernelINS2_10policy_hubIN6thrust24THRUST_300001_SM_1000_NS6detail15normal_iteratorINS6_10device_ptrI4edgeEEEEE9Policy600ESC_PNS0_8NullTypeESC_SG_jN4cuda3std3__44lessISA_EESA_SF_EEvbT0_T1_T2_T3_T4_PT6_PT7_T5_NS1_7vsmem_tEE19static_temp_storage+16896];
	mov.u32 	%r854, %tid.x;
	shl.b32 	%r855, %r854, 3;
	and.b32  	%r856, %r855, 7936;
	cvt.u64.u32 	%rd13, %r856;
	and.b32  	%r857, %r854, 31;
	mov.u32 	%r858, %ctaid.x;
	shl.b32 	%r859, %r858, 11;
	or.b32  	%r860, %r857, %r859;
	cvt.u64.u32 	%rd14, %r860;
	add.s64 	%rd15, %rd14, %rd13;
	setp.ge.s32 	%p207, %r283, %r666;
	shl.b64 	%rd16, %rd15, 3;
	add.s64 	%rd5, %rd2, %rd16;
	@%p207 bra 	$L__BB16_384;
	st.global.u32 	[%rd5], %r635;
	st.global.u32 	[%rd5+4], %r634;
$L__BB16_384:
	setp.ge.s32 	%p208, %r288, %r666;
	@%p208 bra 	$L__BB16_386;
	st.global.u32 	[%rd5+256], %r637;
	st.global.u32 	[%rd5+260], %r636;
$L__BB16_386:
	setp.ge.s32 	%p209, %r631, %r666;
	@%p209 bra 	$L__BB16_388;
	st.global.u32 	[%rd5+512], %r639;
	st.global.u32 	[%rd5+516], %r638;
$L__BB16_388:
	setp.ge.s32 	%p210, %r630, %r666;
	@%p210 bra 	$L__BB16_390;
	st.global.u32 	[%rd5+768], %r641;
	st.global.u32 	[%rd5+772], %r640;
$L__BB16_390:
	setp.ge.s32 	%p211, %r632, %r666;
	@%p211 bra 	$L__BB16_392;
	st.global.u32 	[%rd5+1024], %r643;
	st.global.u32 	[%rd5+1028], %r642;
$L__BB16_392:
	setp.ge.s32 	%p212, %r633, %r666;
	@%p212 bra 	$L__BB16_394;
	st.global.u32 	[%rd5+1280], %r645;
	st.global.u32 	[%rd5+1284], %r644;
$L__BB16_394:
	setp.ge.s32 	%p213, %r309, %r666;
	@%p213 bra 	$L__BB16_396;
	st.global.u32 	[%rd5+1536], %r647;
	st.global.u32 	[%rd5+1540], %r646;
$L__BB16_396:
	or.b32  	%r865, %r856, %r857;
	or.b32  	%r866, %r865, 224;
	setp.ge.s32 	%p214, %r866, %r666;
	@%p214 bra 	$L__BB16_416;
	st.global.u32 	[%rd5+1792], %r649;
	st.global.u32 	[%rd5+1796], %r648;
	bra.uni 	$L__BB16_416;
$L__BB16_398:
	st.shared.v2.u32 	[%r326], {%r1409, %r1408};
	st.shared.v2.u32 	[%r329+8], {%r1407, %r1406};
	st.shared.v2.u32 	[%r332+16], {%r1405, %r1404};
	st.shared.v2.u32 	[%r335+24], {%r1403, %r1402};
	st.shared.v2.u32 	[%r338+32], {%r1401, %r1400};
	st.shared.v2.u32 	[%r341+40], {%r1399, %r1398};
	st.shared.v2.u32 	[%r344+48], {%r1397, %r1396};
	st.shared.v2.u32 	[%r347+56], {%r1395, %r1394};
	bar.warp.sync 	-1;
	ld.shared.v2.u32 	{%r651, %r650}, [%r318];
	ld.shared.v2.u32 	{%r653, %r652}, [%r319+256];
	ld.shared.v2.u32 	{%r655, %r654}, [%r320+512];
	ld.shared.v2.u32 	{%r657, %r656}, [%r321+768];
	ld.shared.v2.u32 	{%r659, %r658}, [%r322+1024];
	ld.shared.v2.u32 	{%r661, %r660}, [%r323+1280];
	ld.shared.v2.u32 	{%r663, %r662}, [%r324+1536];
	ld.shared.v2.u32 	{%r665, %r664}, [%r325+1792];
	setp.eq.s32 	%p215, %r280, 0;
	@%p215 bra 	$L__BB16_399;
	bra.uni 	$L__BB16_400;
$L__BB16_399:
	st.volatile.shared.u32 	[_ZZN3cub18CUB_300001_SM_10006detail10merge_sort30DeviceMergeSortBlockSortKernelINS2_10policy_hubIN6thrust24THRUST_300001_SM_1000_NS6detail15normal_iteratorINS6_10device_ptrI4edgeEEEEE9Policy600ESC_PNS0_8NullTypeESC_SG_jN4cuda3std3__44lessISA_EESA_SF_EEvbT0_T1_T2_T3_T4_PT6_PT7_T5_NS1_7vsmem_tEE19static_temp_storage+16896], %r279;
$L__BB16_400:
	ld.param.u64 	%rd34, [_ZN3cub18CUB_300001_SM_10006detail10merge_sort30DeviceMergeSortBlockSortKernelINS2_10policy_hubIN6thrust24THRUST_300001_SM_1000_NS6detail15normal_iteratorINS6_10device_ptrI4edgeEEEEE9Policy600ESC_PNS0_8NullTypeESC_SG_jN4cuda3std3__44lessISA_EESA_SF_EEvbT0_T1_T2_T3_T4_PT6_PT7_T5_NS1_7vsmem_tE_param_6];
	bar.sync 	0;
	ld.volatile.shared.u32 	%r667, [_ZZN3cub18CUB_300001_SM_10006detail10merge_sort30DeviceMergeSortBlockSortKernelINS2_10policy_hubIN6thrust24THRUST_300001_SM_1000_NS6detail15normal_iteratorINS6_10device_ptrI4edgeEEEEE9Policy600ESC_PNS0_8NullTypeESC_SG_jN4cuda3std3__44lessISA_EESA_SF_EEvbT0_T1_T2_T3_T4_PT6_PT7_T5_NS1_7vsmem_tEE19static_temp_storage+16896];
	setp.ge.s32 	%p216, %r283, %r667;
	cvt.u64.u32 	%rd17, %r283;
	mov.u32 	%r867, %ctaid.x;
	shl.b32 	%r868, %r867, 11;
	cvt.u64.u32 	%rd18, %r868;
	add.s64 	%rd19, %rd17, %rd18;
	cvta.to.global.u64 	%rd20, %rd34;
	shl.b64 	%rd21, %rd19, 3;
	add.s64 	%rd6, %rd20, %rd21;
	@%p216 bra 	$L__BB16_402;
	st.global.u32 	[%rd6], %r651;
	st.global.u32 	[%rd6+4], %r650;
$L__BB16_402:
	setp.ge.s32 	%p217, %r288, %r667;
	@%p217 bra 	$L__BB16_404;
	st.global.u32 	[%rd6+256], %r653;
	st.global.u32 	[%rd6+260], %r652;
$L__BB16_404:
	setp.ge.s32 	%p218, %r631, %r667;
	@%p218 bra 	$L__BB16_406;
	st.global.u32 	[%rd6+512], %r655;
	st.global.u32 	[%rd6+516], %r654;
$L__BB16_406:
	setp.ge.s32 	%p219, %r630, %r667;
	@%p219 bra 	$L__BB16_408;
	st.global.u32 	[%rd6+768], %r657;
	st.global.u32 	[%rd6+772], %r656;
$L__BB16_408:
	setp.ge.s32 	%p220, %r632, %r667;
	@%p220 bra 	$L__BB16_410;
	st.global.u32 	[%rd6+1024], %r659;
	st.global.u32 	[%rd6+1028], %r658;
$L__BB16_410:
	setp.ge.s32 	%p221, %r633, %r667;
	@%p221 bra 	$L__BB16_412;
	st.global.u32 	[%rd6+1280], %r661;
	st.global.u32 	[%rd6+1284], %r660;
$L__BB16_412:
	setp.ge.s32 	%p222, %r309, %r667;
	@%p222 bra 	$L__BB16_414;
	st.global.u32 	[%rd6+1536], %r663;
	st.global.u32 	[%rd6+1540], %r662;
$L__BB16_414:
	mov.u32 	%r869, %tid.x;
	shl.b32 	%r870, %r869, 3;
	and.b32  	%r871, %r870, 7936;
	and.b32  	%r872, %r869, 31;
	or.b32  	%r873, %r871, %r872;
	or.b32  	%r874, %r873, 224;
	setp.ge.s32 	%p223, %r874, %r667;
	@%p223 bra 	$L__BB16_416;
	st.global.u32 	[%rd6+1792], %r665;
	st.global.u32 	[%rd6+1796], %r664;
$L__BB16_416:
	ret;

}
	// .globl	_ZN3cub18CUB_300001_SM_10006detail10merge_sort30DeviceMergeSortPartitionKernelIN6thrust24THRUST_300001_SM_1000_NS6detail15normal_iteratorINS5_10device_ptrI4edgeEEEEjN4cuda3std3__44lessIS9_EES9_EEvbT_PT2_T0_SK_PSK_T1_SK_i
.visible .entry _ZN3cub18CUB_300001_SM_10006detail10merge_sort30DeviceMergeSortPartitionKernelIN6thrust24THRUST_300001_SM_1000_NS6detail15normal_iteratorINS5_10device_ptrI4edgeEEEEjN4cuda3std3__44lessIS9_EES9_EEvbT_PT2_T0_SK_PSK_T1_SK_i(
	.param .u8 _ZN3cub18CUB_300001_SM_10006detail10merge_sort30DeviceMergeSortPartitionKernelIN6thrust24THRUST_300001_SM_1000_NS6detail15normal_iteratorINS5_10device_ptrI4edgeEEEEjN4cuda3std3__44lessIS9_EES9_EEvbT_PT2_T0_SK_PSK_T1_SK_i_param_0,
	.param .align 8 .b8 _ZN3cub18CUB_300001_SM_10006detail10merge_sort30DeviceMergeSortPartitionKernelIN6thrust24THRUST_300001_SM_1000_NS6detail15normal_iteratorINS5_10device_ptrI4edgeEEEEjN4cuda3std3__44lessIS9_EES9_EEvbT_PT2_T0_SK_PSK_T1_SK_i_param_1[8],
	.param .u64 .ptr .align 1 _ZN3cub18CUB_300001_SM_10006detail10merge_sort30DeviceMergeSortPartitionKernelIN6thrust24THRUST_300001_SM_1000_NS6detail15normal_iteratorINS5_10device_ptrI4edgeEEEEjN4cuda3std3__44lessIS9_EES9_EEvbT_PT2_T0_SK_PSK_T1_SK_i_param_2,
	.param .u32 _ZN3cub18CUB_300001_SM_10006detail10merge_sort30DeviceMergeSortPartitionKernelIN6thrust24THRUST_300001_SM_1000_NS6detail15normal_iteratorINS5_10device_ptrI4edgeEEEEjN4cuda3std3__44lessIS9_EES9_EEvbT_PT2_T0_SK_PSK_T1_SK_i_param_3,
	.param .u32 _ZN3cub18CUB_300001_SM_10006detail10merge_sort30DeviceMergeSortPartitionKernelIN6thrust24THRUST_300001_SM_1000_NS6detail15normal_iteratorINS5_10device_ptrI4edgeEEEEjN4cuda3std3__44lessIS9_EES9_EEvbT_PT2_T0_SK_PSK_T1_SK_i_param_4,
	.param .u64 .ptr .align 1 _ZN3cub18CUB_300001_SM_10006detail10merge_sort30DeviceMergeSortPartitionKernelIN6thrust24THRUST_300001_SM_1000_NS6detail15normal_iteratorINS5_10device_ptrI4edgeEEEEjN4cuda3std3__44lessIS9_EES9_EEvbT_PT2_T0_SK_PSK_T1_SK_i_param_5,
	.param .align 1 .b8 _ZN3cub18CUB_300001_SM_10006detail10merge_sort30DeviceMergeSortPartitionKernelIN6thrust24THRUST_300001_SM_1000_NS6detail15normal_iteratorINS5_10device_ptrI4edgeEEEEjN4cuda3std3__44lessIS9_EES9_EEvbT_PT2_T0_SK_PSK_T1_SK_i_param_6[1],
	.param .u32 _ZN3cub18CUB_300001_SM_10006detail10merge_sort30DeviceMergeSortPartitionKernelIN6thrust24THRUST_300001_SM_1000_NS6detail15normal_iteratorINS5_10device_ptrI4edgeEEEEjN4cuda3std3__44lessIS9_EES9_EEvbT_PT2_T0_SK_PSK_T1_SK_i_param_7,
	.param .u32 _ZN3cub18CUB_300001_SM_10006detail10merge_sort30DeviceMergeSortPartitionKernelIN6thrust24THRUST_300001_SM_1000_NS6detail15normal_iteratorINS5_10device_ptrI4edgeEEEEjN4cuda3std3__44lessIS9_EES9_EEvbT_PT2_T0_SK_PSK_T1_SK_i_param_8
)
{
	.reg .pred 	%p<12>;
	.reg .b16 	%rs<2>;
	.reg .b32 	%r<78>;
	.reg .b64 	%rd<32>;

	ld.param.u64 	%rd11, [_ZN3cub18CUB_300001_SM_10006detail10merge_sort30DeviceMergeSortPartitionKernelIN6thrust24THRUST_300001_SM_1000_NS6detail15normal_iteratorINS5_10device_ptrI4edgeEEEEjN4cuda3std3__44lessIS9_EES9_EEvbT_PT2_T0_SK_PSK_T1_SK_i_param_1];
	ld.param.s8 	%rs1, [_ZN3cub18CUB_300001_SM_10006detail10merge_sort30DeviceMergeSortPartitionKernelIN6thrust24THRUST_300001_SM_1000_NS6detail15normal_iteratorINS5_10device_ptrI4edgeEEEEjN4cuda3std3__44lessIS9_EES9_EEvbT_PT2_T0_SK_PSK_T1_SK_i_param_0];
	ld.param.u64 	%rd12, [_ZN3cub18CUB_300001_SM_10006detail10merge_sort30DeviceMergeSortPartitionKernelIN6thrust24THRUST_300001_SM_1000_NS6detail15normal_iteratorINS5_10device_ptrI4edgeEEEEjN4cuda3std3__44lessIS9_EES9_EEvbT_PT2_T0_SK_PSK_T1_SK_i_param_2];
	ld.param.u32 	%r30, [_ZN3cub18CUB_300001_SM_10006detail10merge_sort30DeviceMergeSortPartitionKernelIN6thrust24THRUST_300001_SM_1000_NS6detail15normal_iteratorINS5_10device_ptrI4edgeEEEEjN4cuda3std3__44lessIS9_EES9_EEvbT_PT2_T0_SK_PSK_T1_SK_i_param_3];
	ld.param.u32 	%r31, [_ZN3cub18CUB_300001_SM_10006detail10merge_sort30DeviceMergeSortPartitionKernelIN6thrust24THRUST_300001_SM_1000_NS6detail15normal_iteratorINS5_10device_ptrI4edgeEEEEjN4cuda3std3__44lessIS9_EES9_EEvbT_PT2_T0_SK_PSK_T1_SK_i_param_4];
	ld.param.u64 	%rd13, [_ZN3cub18CUB_300001_SM_10006detail10merge_sort30DeviceMergeSortPartitionKernelIN6thrust24THRUST_300001_SM_1000_NS6detail15normal_iteratorINS5_10device_ptrI4edgeEEEEjN4cuda3std3__44lessIS9_EES9_EEvbT_PT2_T0_SK_PSK_T1_SK_i_param_5];
	ld.param.u32 	%r32, [_ZN3cub18CUB_300001_SM_10006detail10merge_sort30DeviceMergeSortPartitionKernelIN6thrust24THRUST_300001_SM_1000_NS6detail15normal_iteratorINS5_10device_ptrI4edgeEEEEjN4cuda3std3__44lessIS9_EES9_EEvbT_PT2_T0_SK_PSK_T1_SK_i_param_7];
	ld.param.u32 	%r33, [_ZN3cub18CUB_300001_SM_10006detail10merge_sort30DeviceMergeSortPartitionKernelIN6thrust24THRUST_300001_SM_1000_NS6detail15normal_iteratorINS5_10device_ptrI4edgeEEEEjN4cuda3std3__44lessIS9_EES9_EEvbT_PT2_T0_SK_PSK_T1_SK_i_param_8];
	cvta.to.global.u64 	%rd1, %rd13;
	mov.u32 	%r34, %ntid.x;
	mov.u32 	%r35, %ctaid.x;
	mov.u32 	%r36, %tid.x;
	mad.lo.s32 	%r1, %r34, %r35, %r36;
	setp.ge.u32 	%p1, %r1, %r31;
	@%p1 bra 	$L__BB17_15;
	shr.u32 	%r37, %r32, 1;
	add.s32 	%r2, %r32, -1;
	neg.s32 	%r38, %r32;
	and.b32  	%r39, %r1, %r38;
	mul.lo.s32 	%r40, %r33, %r39;
	mul.lo.s32 	%r41, %r33, %r37;
	min.u32 	%r3, %r40, %r30;
	not.b32 	%r42, %r40;
	min.u32 	%r43, %r41, %r42;
	add.s32 	%r44, %r43, %r40;
	min.u32 	%r4, %r44, %r30;
	not.b32 	%r45, %r4;
	min.u32 	%r46, %r41, %r45;
	add.s32 	%r47, %r46, %r4;
	min.u32 	%r5, %r47, %r30;
	// begin inline asm
	griddepcontrol.wait;
	// end inline asm
	add.s32 	%r48, %r1, 1;
	setp.ne.s32 	%p2, %r48, %r31;
	@%p2 bra 	$L__BB17_3;
	mul.wide.u32 	%rd30, %r1, 4;
	add.s64 	%rd31, %rd1, %rd30;
	st.global.u32 	[%rd31], %r4;
	bra.uni 	$L__BB17_15;
$L__BB17_3:
	sub.s32 	%r49, %r5, %r3;
	and.b32  	%r50, %r2, %r1;
	mul.lo.s32 	%r51, %r50, %r33;
	min.u32 	%r6, %r51, %r49;
	setp.eq.s16 	%p3, %rs1, 0;
	@%p3 bra 	$L__BB17_9;
	sub.s32 	%r52, %r4, %r3;
	sub.s32 	%r53, %r5, %r4;
	max.u32 	%r54, %r6, %r53;
	sub.s32 	%r77, %r54, %r53;
	min.u32 	%r71, %r52, %r6;
	setp.ge.u32 	%p4, %r77, %r71;
	@%p4 bra 	$L__BB17_14;
	cvta.to.global.u64 	%rd3, %rd11;
	cvt.u64.u32 	%rd4, %r4;
	cvt.u64.u32 	%rd5, %r3;
$L__BB17_6:
	sub.s32 	%r55, %r71, %r77;
	shr.u32 	%r56, %r55, 1;
	add.s32 	%r11, %r56, %r77;
	cvt.u64.u32 	%rd14, %r11;
	add.s64 	%rd15, %rd14, %rd5;
	shl.b64 	%rd16, %rd15, 3;
	add.s64 	%rd17, %rd3, %rd16;
	ld.global.u32 	%r57, [%rd17];
	ld.global.u32 	%r12, [%rd17+4];
	not.b32 	%r58, %r11;
	add.s32 	%r59, %r6, %r58;
	cvt.u64.u32 	%rd18, %r59;
	add.s64 	%rd19, %rd18, %rd4;
	shl.b64 	%rd20, %rd19, 3;
	add.s64 	%rd6, %rd3, %rd20;
	ld.global.u32 	%r73, [%rd6];
	setp.ne.s32 	%p5, %r73, %r57;
	@%p5 bra 	$L__BB17_8;
	ld.global.u32 	%r73, [%rd6+4];
$L__BB17_8:
	setp.lt.s32 	%p6, %r73, %r12;
	add.s32 	%r60, %r11, 1;
	selp.b32 	%r77, %r77, %r60, %p6;
	selp.b32 	%r71, %r11, %r71, %p6;
	setp.lt.u32 	%p7, %r77, %r71;
	@%p7 bra 	$L__BB17_6;
	bra.uni 	$L__BB17_14;
$L__BB17_9:
	sub.s32 	%r61, %r4, %r3;
	sub.s32 	%r62, %r5, %r4;
	max.u32 	%r63, %r6, %r62;
	sub.s32 	%r77, %r63, %r62;
	min.u32 	%r74, %r61, %r6;
	setp.ge.u32 	%p8, %r77, %r74;
	@%p8 bra 	$L__BB17_14;
	cvta.to.global.u64 	%rd7, %rd12;
	cvt.u64.u32 	%rd8, %r4;
	cvt.u64.u32 	%rd9, %r3;
$L__BB17_11:
	sub.s32 	%r64, %r74, %r77;
	shr.u32 	%r65, %r64, 1;
	add.s32 	%r22, %r65, %r77;
	cvt.u64.u32 	%rd21, %r22;
	add.s64 	%rd22, %rd21, %rd9;
	shl.b64 	%rd23, %rd22, 3;
	add.s64 	%rd24, %rd7, %rd23;
	ld.global.u32 	%r66, [%rd24];
	ld.global.u32 	%r23, [%rd24+4];
	not.b32 	%r67, %r22;
	add.s32 	%r68, %r6, %r67;
	cvt.u64.u32 	%rd25, %r68;
	add.s64 	%rd26, %rd25, %rd8;
	shl.b64 	%rd27, %rd26, 3;
	add.s64 	%rd10, %rd7, %rd27;
	ld.global.u32 	%r76, [%rd10];
	setp.ne.s32 	%p9, %r76, %r66;
	@%p9 bra 	$L__BB17_13;
	ld.global.u32 	%r76, [%rd10+4];
$L__BB17_13:
	setp.lt.s32 	%p10, %r76, %r23;
	add.s32 	%r69, %r22, 1;
	selp.b32 	%r77, %r77, %r69, %p10;
	selp.b32 	%r74, %r22, %r74, %p10;
	setp.lt.u32 	%p11, %r77, %r74;
	@%p11 bra 	$L__BB17_11;
$L__BB17_14:
	add.s32 	%r70, %r77, %r3;
	mul.wide.u32 	%rd28, %r1, 4;
	add.s64 	%rd29, %rd1, %rd28;
	st.global.u32 	[%rd29], %r70;
$L__BB17_15:
	ret;

}
	// .globl	_ZN3cub18CUB_300001_SM_10006detail10merge_sort26DeviceMergeSortMergeKernelINS2_10policy_hubIN6thrust24THRUST_300001_SM_1000_NS6detail15normal_iteratorINS6_10device_ptrI4edgeEEEEE9Policy600ESC_PNS0_8NullTypeESC_SG_jN4cuda3std3__44lessISA_EESA_SF_EEvbT2_T3_T4_PT6_PT7_T5_PSO_SO_NS1_7vsmem_tE
.visible .entry _ZN3cub18CUB_300001_SM_10006detail10merge_sort26DeviceMergeSortMergeKernelINS2_10policy_hubIN6thrust24THRUST_300001_SM_1000_NS6detail15normal_iteratorINS6_10device_ptrI4edgeEEEEE9Policy600ESC_PNS0_8NullTypeESC_SG_jN4cuda3std3__44lessISA_EESA_SF_EEvbT2_T3_T4_PT6_PT7_T5_PSO_SO_NS1_7vsmem_tE(
	.param .u8 _ZN3cub18CUB_300001_SM_10006detail10merge_sort26DeviceMergeSortMergeKernelINS2_10policy_hubIN6thrust24THRUST_300001_SM_1000_NS6detail15normal_iteratorINS6_10device_ptrI4edgeEEEEE9Policy600ESC_PNS0_8NullTypeESC_SG_jN4cuda3std3__44lessISA_EESA_SF_EEvbT2_T3_T4_PT6_PT7_T5_PSO_SO_NS1_7vsmem_tE_param_0,
	.param .align 8 .b8 _ZN3cub18CUB_300001_SM_10006detail10merge_sort26DeviceMergeSortMergeKernelINS2_10policy_hubIN6thrust24THRUST_300001_SM_1000_NS6detail15normal_iteratorINS6_10device_ptrI4edgeEEEEE9Policy600ESC_PNS0_8NullTypeESC_SG_jN4cuda3std3__44lessISA_EESA_SF_EEvbT2_T3_T4_PT6_PT7_T5_PSO_SO_NS1_7vsmem_tE_param_1[8],
	.param .u64 .ptr .align 1 _ZN3cub18CUB_300001_SM_10006detail10merge_sort26DeviceMergeSortMergeKernelINS2_10policy_hubIN6thrust24THRUST_300001_SM_1000_NS6detail15normal_iteratorINS6_10device_ptrI4edgeEEEEE9Policy600ESC_PNS0_8NullTypeESC_SG_jN4cuda3std3__44lessISA_EESA_SF_EEvbT2_T3_T4_PT6_PT7_T5_PSO_SO_NS1_7vsmem_tE_param_2,
	.param .u32 _ZN3cub18CUB_300001_SM_10006detail10merge_sort26DeviceMergeSortMergeKernelINS2_10policy_hubIN6thrust24THRUST_300001_SM_1000_NS6detail15normal_iteratorINS6_10device_ptrI4edgeEEEEE9Policy600ESC_PNS0_8NullTypeESC_SG_jN4cuda3std3__44lessISA_EESA_SF_EEvbT2_T3_T4_PT6_PT7_T5_PSO_SO_NS1_7vsmem_tE_param_3,
	.param .u64 .ptr .align 1 _ZN3cub18CUB_300001_SM_10006detail10merge_sort26DeviceMergeSortMergeKernelINS2_10policy_hubIN6thrust24THRUST_300001_SM_1000_NS6detail15normal_iteratorINS6_10device_ptrI4edgeEEEEE9Policy600ESC_PNS0_8NullTypeESC_SG_jN4cuda3std3__44lessISA_EESA_SF_EEvbT2_T3_T4_PT6_PT7_T5_PSO_SO_NS1_7vsmem_tE_param_4,
	.param .u64 .ptr .align 1 _ZN3cub18CUB_300001_SM_10006detail10merge_sort26DeviceMergeSortMergeKernelINS2_10policy_hubIN6thrust24THRUST_300001_SM_1000_NS6detail15normal_iteratorINS6_10device_ptrI4edgeEEEEE9Policy600ESC_PNS0_8NullTypeESC_SG_jN4cuda3std3__44lessISA_EESA_SF_EEvbT2_T3_T4_PT6_PT7_T5_PSO_SO_NS1_7vsmem_tE_param_5,
	.param .align 1 .b8 _ZN3cub18CUB_300001_SM_10006detail10merge_sort26DeviceMergeSortMergeKernelINS2_10policy_hubIN6thrust24THRUST_300001_SM_1000_NS6detail15normal_iteratorINS6_10device_ptrI4edgeEEEEE9Policy600ESC_PNS0_8NullTypeESC_SG_jN4cuda3std3__44lessISA_EESA_SF_EEvbT2_T3_T4_PT6_PT7_T5_PSO_SO_NS1_7vsmem_tE_param_6[1],
	.param .u64 .ptr .align 1 _ZN3cub18CUB_300001_SM_10006detail10merge_sort26DeviceMergeSortMergeKernelINS2_10policy_hubIN6thrust24THRUST_300001_SM_1000_NS6detail15normal_iteratorINS6_10device_ptrI4edgeEEEEE9Policy600ESC_PNS0_8NullTypeESC_SG_jN4cuda3std3__44lessISA_EESA_SF_EEvbT2_T3_T4_PT6_PT7_T5_PSO_SO_NS1_7vsmem_tE_param_7,
	.param .u32 _ZN3cub18CUB_300001_SM_10006detail10merge_sort26DeviceMergeSortMergeKernelINS2_10policy_hubIN6thrust24THRUST_300001_SM_1000_NS6detail15normal_iteratorINS6_10device_ptrI4edgeEEEEE9Policy600ESC_PNS0_8NullTypeESC_SG_jN4cuda3std3__44lessISA_EESA_SF_EEvbT2_T3_T4_PT6_PT7_T5_PSO_SO_NS1_7vsmem_tE_param_8,
	.param .align 8 .b8 _ZN3cub18CUB_300001_SM_10006detail10merge_sort26DeviceMergeSortMergeKernelINS2_10policy_hubIN6thrust24THRUST_300001_SM_1000_NS6detail15normal_iteratorINS6_10device_ptrI4edgeEEEEE9Policy600ESC_PNS0_8NullTypeESC_SG_jN4cuda3std3__44lessISA_EESA_SF_EEvbT2_T3_T4_PT6_PT7_T5_PSO_SO_NS1_7vsmem_tE_param_9[8]
)
.maxntid 256
{
	.reg .pred 	%p<228>;
	.reg .b16 	%rs<2>;
	.reg .b32 	%r<1137>;
	.reg .b64 	%rd<91>;
	// demoted variable
	.shared .align 16 .b8 _ZZN3cub18CUB_300001_SM_10006detail10merge_sort26DeviceMergeSortMergeKernelINS2_10policy_hubIN6thrust24THRUST_300001_SM_1000_NS6detail15normal_iteratorINS6_10device_ptrI4edgeEEEEE9Policy600ESC_PNS0_8NullTypeESC_SG_jN4cuda3std3__44lessISA_EESA_SF_EEvbT2_T3_T4_PT6_PT7_T5_PSO_SO_NS1_7vsmem_tEE19static_temp_storage[16912];
	ld.param.s8 	%rs1, [_ZN3cub18CUB_300001_SM_10006detail10merge_sort26DeviceMergeSortMergeKernelINS2_10policy_hubIN6thrust24THRUST_300001_SM_1000_NS6detail15normal_iteratorINS6_10device_ptrI4edgeEEEEE9Policy600ESC_PNS0_8NullTypeESC_SG_jN4cuda3std3__44lessISA_EESA_SF_EEvbT2_T3_T4_PT6_PT7_T5_PSO_SO_NS1_7vsmem_tE_param_0];
	ld.param.u64 	%rd14, [_ZN3cub18CUB_300001_SM_10006detail10merge_sort26DeviceMergeSortMergeKernelINS2_10policy_hubIN6thrust24THRUST_300001_SM_1000_NS6detail15normal_iteratorINS6_10device_ptrI4edgeEEEEE9Policy600ESC_PNS0_8NullTypeESC_SG_jN4cuda3std3__44lessISA_EESA_SF_EEvbT2_T3_T4_PT6_PT7_T5_PSO_SO_NS1_7vsmem_tE_param_1];
	ld.param.u32 	%r506, [_ZN3cub18CUB_300001_SM_10006detail10merge_sort26DeviceMergeSortMergeKernelINS2_10policy_hubIN6thrust24THRUST_300001_SM_1000_NS6detail15normal_iteratorINS6_10device_ptrI4edgeEEEEE9Policy600ESC_PNS0_8NullTypeESC_SG_jN4cuda3std3__44lessISA_EESA_SF_EEvbT2_T3_T4_PT6_PT7_T5_PSO_SO_NS1_7vsmem_tE_param_3];
	ld.param.u64 	%rd15, [_ZN3cub18CUB_300001_SM_10006detail10merge_sort26DeviceMergeSortMergeKernelINS2_10policy_hubIN6thrust24THRUST_300001_SM_1000_NS6detail15normal_iteratorINS6_10device_ptrI4edgeEEEEE9Policy600ESC_PNS0_8NullTypeESC_SG_jN4cuda3std3__44lessISA_EESA_SF_EEvbT2_T3_T4_PT6_PT7_T5_PSO_SO_NS1_7vsmem_tE_param_4];
	ld.param.u64 	%rd16, [_ZN3cub18CUB_300001_SM_10006detail10merge_sort26DeviceMergeSortMergeKernelINS2_10policy_hubIN6thrust24THRUST_300001_SM_1000_NS6detail15normal_iteratorINS6_10device_ptrI4edgeEEEEE9Policy600ESC_PNS0_8NullTypeESC_SG_jN4cuda3std3__44lessISA_EESA_SF_EEvbT2_T3_T4_PT6_PT7_T5_PSO_SO_NS1_7vsmem_tE_param_7];
	ld.param.u32 	%r507, [_ZN3cub18CUB_300001_SM_10006detail10merge_sort26DeviceMergeSortMergeKernelINS2_10policy_hubIN6thrust24THRUST_300001_SM_1000_NS6detail15normal_iteratorINS6_10device_ptrI4edgeEEEEE9Policy600ESC_PNS0_8NullTypeESC_SG_jN4cuda3std3__44lessISA_EESA_SF_EEvbT2_T3_T4_PT6_PT7_T5_PSO_SO_NS1_7vsmem_tE_param_8];
	cvta.to.global.u64 	%rd1, %rd15;
	cvta.to.global.u64 	%rd2, %rd16;
	cvta.to.global.u64 	%rd3, %rd14;
	mov.u32 	%r1, %ctaid.x;
	mov.u32 	%r508, %nctaid.x;
	shl.b32 	%r2, %r1, 11;
	mov.u32 	%r3, %tid.x;
	add.s32 	%r509, %r508, -1;
	setp.ge.u32 	%p33, %r1, %r509;
	@%p33 bra 	$L__BB18_103;
	mul.wide.u32 	%rd53, %r1, 4;
	add.s64 	%rd54, %rd2, %rd53;
	ld.global.u32 	%r738, [%rd54];
	ld.global.u32 	%r739, [%rd54+4];
	neg.s32 	%r740, %r507;
	and.b32  	%r741, %r1, %r740;
	shl.b32 	%r4, %r741, 11;
	shl.b32 	%r742, %r507, 10;
	and.b32  	%r5, %r742, -2048;
	sub.s32 	%r743, %r1, %r741;
	shl.b32 	%r744, %r743, 11;
	sub.s32 	%r6, %r738, %r4;
	sub.s32 	%r745, %r739, %r4;
	sub.s32 	%r746, %r506, %r4;
	max.u32 	%r747, %r746, %r5;
	sub.s32 	%r748, %r747, %r5;
	sub.s32 	%r749, %r744, %r6;
	min.u32 	%r7, %r749, %r748;
	setp.eq.s32 	%p140, %r744, -2048;
	selp.b32 	%r750, 2047, 2048, %p140;
	add.s32 	%r751, %r750, %r744;
	sub.s32 	%r752, %r751, %r745;
	or.b32  	%r753, %r1, %r740;
	setp.eq.s32 	%p141, %r753, -1;
	min.u32 	%r754, %r5, %r746;
	selp.b32 	%r755, %r754, %r745, %p141;
	selp.b32 	%r756, %r5, %r752, %p141;
	min.u32 	%r8, %r756, %r748;
	sub.s32 	%r9, %r755, %r6;
	// begin inline asm
	griddepcontrol.wait;
	// end inline asm
	setp.eq.s16 	%p142, %rs1, 0;
	@%p142 bra 	$L__BB18_26;
	cvt.u64.u32 	%rd55, %r4;
	cvt.u64.u32 	%rd56, %r6;
	add.s64 	%rd57, %rd56, %rd55;
	cvt.u64.u32 	%rd58, %r5;
	add.s64 	%rd59, %rd55, %rd58;
	cvt.u64.u32 	%rd60, %r7;
	add.s64 	%rd61, %rd59, %rd60;
	setp.ge.s32 	%p143, %r3, %r9;
	cvt.u64.u32 	%rd62, %r3;
	add.s64 	%rd63, %rd57, %rd62;
	shl.b64 	%rd64, %rd63, 3;
	add.s64 	%rd4, %rd3, %rd64;
	sub.s32 	%r757, %r3, %r9;
	cvt.s64.s32 	%rd65, %r757;
	add.s64 	%rd66, %rd61, %rd65;
	shl.b64 	%rd67, %rd66, 3;
	add.s64 	%rd5, %rd3, %rd67;
	@%p143 bra 	$L__BB18_4;
	ld.global.u32 	%r1028, [%rd4];
	ld.global.u32 	%r1027, [%rd4+4];
	bra.uni 	$L__BB18_5;
$L__BB18_4:
	ld.global.u32 	%r1028, [%rd5];
	ld.global.u32 	%r1027, [%rd5+4];
$L__BB18_5:
	add.s32 	%r758, %r3, 256;
	setp.lt.s32 	%p144, %r758, %r9;
	@%p144 bra 	$L__BB18_7;
	ld.global.u32 	%r1026, [%rd5+2048];
	ld.global.u32 	%r1025, [%rd5+2052];
	bra.uni 	$L__BB18_8;
$L__BB18_7:
	ld.global.u32 	%r1026, [%rd4+2048];
	ld.global.u32 	%r1025, [%rd4+2052];
$L__BB18_8:
	add.s32 	%r759, %r3, 512;
	setp.lt.s32 	%p145, %r759, %r9;
	@%p145 bra 	$L__BB18_10;
	ld.global.u32 	%r1024, [%rd5+4096];
	ld.global.u32 	%r1023, [%rd5+4100];
	bra.uni 	$L__BB18_11;
$L__BB18_10:
	ld.global.u32 	%r1024, [%rd4+4096];
	ld.global.u32 	%r1023, [%rd4+4100];
$L__BB18_11:
	add.s32 	%r760, %r3, 768;
	setp.lt.s32 	%p146, %r760, %r9;
	@%p146 bra 	$L__BB18_13;
	ld.global.u32 	%r1022, [%rd5+6144];
	ld.global.u32 	%r1021, [%rd5+6148];
	bra.uni 	$L__BB18_14;
$L__BB18_13:
	ld.global.u32 	%r1022, [%rd4+6144];
	ld.global.u32 	%r1021, [%rd4+6148];
$L__BB18_14:
	or.b32  	%r761, %r3, 1024;
	setp.lt.s32 	%p147, %r761, %r9;
	@%p147 bra 	$L__BB18_16;
	ld.global.u32 	%r1020, [%rd5+8192];
	ld.global.u32 	%r1019, [%rd5+8196];
	bra.uni 	$L__BB18_17;
$L__BB18_16:
	ld.global.u32 	%r1020, [%rd4+8192];
	ld.global.u32 	%r1019, [%rd4+8196];
$L__BB18_17:
	add.s32 	%r762, %r3, 1280;
	setp.lt.s32 	%p148, %r762, %r9;
	@%p148 bra 	$L__BB18_19;
	ld.global.u32 	%r1018, [%rd5+10240];
	ld.global.u32 	%r1017, [%rd5+10244];
	bra.uni 	$L__BB18_20;
$L__BB18_19:
	ld.global.u32 	%r1018, [%rd4+10240];
	ld.global.u32 	%r1017, [%rd4+10244];
$L__BB18_20:
	add.s32 	%r763, %r3, 1536;
	setp.lt.s32 	%p149, %r763, %r9;
	@%p149 bra 	$L__BB18_22;
	ld.global.u32 	%r1016, [%rd5+12288];
	ld.global.u32 	%r1015, [%rd5+12292];
	bra.uni 	$L__BB18_23;
$L__BB18_22:
	ld.global.u32 	%r1016, [%rd4+12288];
	ld.global.u32 	%r1015, [%rd4+12292];
$L__BB18_23:
	add.s32 	%r764, %r3, 1792;
	setp.lt.s32 	%p150, %r764, %r9;
	@%p150 bra 	$L__BB18_25;
	ld.global.u32 	%r1014, [%rd5+14336];
	ld.global.u32 	%r1013, [%rd5+14340];
	bra.uni 	$L__BB18_50;
$L__BB18_25:
	ld.global.u32 	%r1014, [%rd4+14336];
	ld.global.u32 	%r1013, [%rd4+14340];
	bra.uni 	$L__BB18_50;
$L__BB18_26:
	cvt.u64.u32 	%rd68, %r4;
	cvt.u64.u32 	%rd69, %r6;
	add.s64 	%rd70, %rd69, %rd68;
	cvt.u64.u32 	%rd71, %r5;
	add.s64 	%rd72, %rd68, %rd71;
	cvt.u64.u32 	%rd73, %r7;
	add.s64 	%rd74, %rd72, %rd73;
	setp.ge.s32 	%p151, %r3, %r9;
	cvt.u64.u32 	%rd75, %r3;
	add.s64 	%rd76, %rd70, %rd75;
	shl.b64 	%rd77, %rd76, 3;
	add.s64 	%rd6, %rd1, %rd77;
	sub.s32 	%r765, %r3, %r9;
	cvt.s64.s32 	%rd78, %r765;
	add.s64 	%rd79, %rd74, %rd78;
	shl.b64 	%rd80, %rd79, 3;
	add.s64 	%rd7, %rd1, %rd80;
	@%p151 bra 	$L__BB18_28;
	ld.global.u32 	%r1028, [%rd6];
	ld.global.u32 	%r1027, [%rd6+4];
	bra.uni 	$L__BB18_29;
$L__BB18_28:
	ld.global.u32 	%r1028, [%rd7];
	ld.global.u32 	%r1027, [%rd7+4];
$L__BB18_29:
	add.s32 	%r766, %r3, 256;
	setp.lt.s32 	%p152, %r766, %r9;
	@%p152 bra 	$L__BB18_31;
	ld.global.u32 	%r1026, [%rd7+2048];
	ld.global.u32 	%r1025, [%rd7+2052];
	bra.uni 	$L__BB18_32;
$L__BB18_31:
	ld.global.u32 	%r1026, [%rd6+2048];
	ld.global.u32 	%r1025, [%rd6+2052];
$L__BB18_32:
	add.s32 	%r767, %r3, 512;
	setp.lt.s32 	%p153, %r767, %r9;
	@%p153 bra 	$L__BB18_34;
	ld.global.u32 	%r1024, [%rd7+4096];
	ld.global.u32 	%r1023, [%rd7+4100];
	bra.uni 	$L__BB18_35;
$L__BB18_34:
	ld.global.u32 	%r1024, [%rd6+4096];
	ld.global.u32 	%r1023, [%rd6+4100];
$L__BB18_35:
	add.s32 	%r768, %r3, 768;
	setp.lt.s32 	%p154, %r768, %r9;
	@%p154 bra 	$L__BB18_37;
	ld.global.u32 	%r1022, [%rd7+6144];
	ld.global.u32 	%r1021, [%rd7+6148];
	bra.uni 	$L__BB18_38;
$L__BB18_37:
	ld.global.u32 	%r1022, [%rd6+6144];
	ld.global.u32 	%r1021, [%rd6+6148];
$L__BB18_38:
	or.b32  	%r769, %r3, 1024;
	setp.lt.s32 	%p155, %r769, %r9;
	@%p155 bra 	$L__BB18_40;
	ld.global.u32 	%r1020, [%rd7+8192];
	ld.global.u32 	%r1019, [%rd7+8196];
	bra.uni 	$L__BB18_41;
$L__BB18_40:
	ld.global.u32 	%r1020, [%rd6+8192];
	ld.global.u32 	%r1019, [%rd6+8196];
$L__BB18_41:
	add.s32 	%r770, %r3, 1280;
	setp.lt.s32 	%p156, %r770, %r9;
	@%p156 bra 	$L__BB18_43;
	ld.global.u32 	%r1018, [%rd7+10240];
	ld.global.u32 	%r1017, [%rd7+10244];
	bra.uni 	$L__BB18_44;
$L__BB18_43:
	ld.global.u32 	%r1018, [%rd6+10240];
	ld.global.u32 	%r1017, [%rd6+10244];
$L__BB18_44:
	add.s32 	%r771, %r3, 1536;
	setp.lt.s32 	%p157, %r771, %r9;
	@%p157 bra 	$L__BB18_46;
	ld.global.u32 	%r1016, [%rd7+12288];
	ld.global.u32 	%r1015, [%rd7+12292];
	bra.uni 	$L__BB18_47;
$L__BB18_46:
	ld.global.u32 	%r1016, [%rd6+12288];
	ld.global.u32 	%r1015, [%rd6+12292];
$L__BB18_47:
	add.s32 	%r772, %r3, 1792;
	setp.lt.s32 	%p158, %r772, %r9;
	@%p158 bra 	$L__BB18_49;
	ld.global.u32 	%r1014, [%rd7+14336];
	ld.global.u32 	%r1013, [%rd7+14340];
	bra.uni 	$L__BB18_50;
$L__BB18_49:
	ld.global.u32 	%r1014, [%rd6+14336];
	ld.global.u32 	%r1013, [%rd6+14340];
$L__BB18_50:
	sub.s32 	%r773, %r8, %r7;
	shl.b32 	%r119, %r3, 3;
	mov.u32 	%r774, _ZZN3cub18CUB_300001_SM_10006detail10merge_sort26DeviceMergeSortMergeKernelINS2_10policy_hubIN6thrust24THRUST_300001_SM_1000_NS6detail15normal_iteratorINS6_10device_ptrI4edgeEEEEE9Policy600ESC_PNS0_8NullTypeESC_SG_jN4cuda3std3__44lessISA_EESA_SF_EEvbT2_T3_T4_PT6_PT7_T5_PSO_SO_NS1_7vsmem_tEE19static_temp_storage;
	add.s32 	%r775, %r774, %r119;
	st.shared.v2.u32 	[%r775], {%r1028, %r1027};
	st.shared.v2.u32 	[%r775+2048], {%r1026, %r1025};
	st.shared.v2.u32 	[%r775+4096], {%r1024, %r1023};
	st.shared.v2.u32 	[%r775+6144], {%r1022, %r1021};
	st.shared.v2.u32 	[%r775+8192], {%r1020, %r1019};
	st.shared.v2.u32 	[%r775+10240], {%r1018, %r1017};
	st.shared.v2.u32 	[%r775+12288], {%r1016, %r1015};
	st.shared.v2.u32 	[%r775+14336], {%r1014, %r1013};
	bar.sync 	0;
	// begin inline asm
	griddepcontrol.launch_dependents;
	// end inline asm
	add.s32 	%r118, %r773, %r9;
	min.s32 	%r120, %r119, %r118;
	setp.lt.s32 	%p159, %r120, %r773;
	sub.s32 	%r776, %r120, %r773;
	selp.b32 	%r1032, 0, %r776, %p159;
	min.s32 	%r1029, %r9, %r120;
	setp.ge.s32 	%p160, %r1032, %r1029;
	@%p160 bra 	$L__BB18_55;
	add.s32 	%r123, %r120, %r9;
$L__BB18_52:
	sub.s32 	%r777, %r1029, %r1032;
	shr.u32 	%r778, %r777, 31;
	add.s32 	%r779, %r777, %r778;
	shr.s32 	%r780, %r779, 1;
	add.s32 	%r126, %r780, %r1032;
	shl.b32 	%r781, %r126, 3;
	add.s32 	%r783, %r774, %r781;
	ld.shared.v2.u32 	{%r784, %r127}, [%r783];
	not.b32 	%r785, %r126;
	add.s32 	%r786, %r123, %r785;
	shl.b32 	%r787, %r786, 3;
	add.s32 	%r128, %r774, %r787;
	ld.shared.u32 	%r1031, [%r128];
	setp.ne.s32 	%p161, %r1031, %r784;
	@%p161 bra 	$L__BB18_54;
	ld.shared.u32 	%r1031, [%r128+4];
$L__BB18_54:
	setp.lt.s32 	%p162, %r1031, %r127;
	add.s32 	%r788, %r126, 1;
	selp.b32 	%r1032, %r1032, %r788, %p162;
	selp.b32 	%r1029, %r126, %r1029, %p162;
	setp.lt.s32 	%p163, %r1032, %r1029;
	@%p163 bra 	$L__BB18_52;
$L__BB18_55:
	sub.s32 	%r789, %r120, %r1032;
	add.s32 	%r135, %r789, %r9;
	shl.b32 	%r790, %r135, 3;
	add.s32 	%r136, %r774, %r790;
	ld.shared.v2.u32 	{%r1033, %r1034}, [%r136];
	shl.b32 	%r792, %r1032, 3;
	add.s32 	%r139, %r774, %r792;
	ld.shared.v2.u32 	{%r1039, %r1040}, [%r139];
	setp.ge.s32 	%p165, %r135, %r118;
	mov.pred 	%p212, 0;
	@%p165 bra 	$L__BB18_58;
	setp.ge.s32 	%p167, %r1032, %r9;
	mov.pred 	%p212, -1;
	@%p167 bra 	$L__BB18_58;
	setp.eq.s32 	%p168, %r1033, %r1039;
	selp.b32 	%r793, %r1034, %r1033, %p168;
	setp.lt.s32 	%p212, %r793, %r1040;
$L__BB18_58:
	selp.b32 	%r142, %r1034, %r1040, %p212;
	selp.b32 	%r143, %r1033, %r1039, %p212;
	selp.u32 	%r794, 1, 0, %p212;
	add.s32 	%r144, %r135, %r794;
	not.pred 	%p169, %p212;
	selp.u32 	%r795, 1, 0, %p169;
	add.s32 	%r145, %r1032, %r795;
	@%p169 bra 	$L__BB18_60;
	ld.shared.v2.u32 	{%r1033, %r1034}, [%r136+8];
	bra.uni 	$L__BB18_61;
$L__BB18_60:
	ld.shared.v2.u32 	{%r1039, %r1040}, [%r139+8];
$L__BB18_61:
	setp.ge.s32 	%p171, %r144, %r118;
	mov.pred 	%p213, 0;
	@%p171 bra 	$L__BB18_64;
	setp.ge.s32 	%p173, %r145, %r9;
	mov.pred 	%p213, -1;
	@%p173 bra 	$L__BB18_64;
	setp.eq.s32 	%p174, %r1033, %r1039;
	selp.b32 	%r796, %r1034, %r1033, %p174;
	setp.lt.s32 	%p213, %r796, %r1040;
$L__BB18_64:
	selp.b32 	%r154, %r1034, %r1040, %p213;
	selp.b32 	%r155, %r1033, %r1039, %p213;
	selp.u32 	%r797, 1, 0, %p213;
	add.s32 	%r156, %r144, %r797;
	not.pred 	%p175, %p213;
	selp.u32 	%r798, 1, 0, %p175;
	add.s32 	%r157, %r145, %r798;
	@%p213 bra 	$L__BB18_66;
	shl.b32 	%r799, %r157, 3;
	add.s32 	%r801, %r774, %r799;
	ld.shared.v2.u32 	{%r1039, %r1040}, [%r801];
	bra.uni 	$L__BB18_67;
$L__BB18_66:
	shl.b32 	%r802, %r156, 3;
	add.s32 	%r804, %r774, %r802;
	ld.shared.v2.u32 	{%r1033, %r1034}, [%r804];
$L__BB18_67:
	setp.ge.s32 	%p177, %r156, %r118;
	mov.pred 	%p214, 0;
	@%p177 bra 	$L__BB18_70;
	setp.ge.s32 	%p179, %r157, %r9;
	mov.pred 	%p214, -1;
	@%p179 bra 	$L__BB18_70;
	setp.eq.s32 	%p180, %r1033, %r1039;
	selp.b32 	%r805, %r1034, %r1033, %p180;
	setp.lt.s32 	%p214, %r805, %r1040;
$L__BB18_70:
	selp.b32 	%r166, %r1034, %r1040, %p214;
	selp.b32 	%r167, %r1033, %r1039, %p214;
	selp.u32 	%r806, 1, 0, %p214;
	add.s32 	%r168, %r156, %r806;
	not.pred 	%p181, %p214;
	selp.u32 	%r807, 1, 0, %p181;
	add.s32 	%r169, %r157, %r807;
	@%p214 bra 	$L__BB18_72;
	shl.b32 	%r808, %r169, 3;
	add.s32 	%r810, %r774, %r808;
	ld.shared.v2.u32 	{%r1039, %r1040}, [%r810];
	bra.uni 	$L__BB18_73;
$L__BB18_72:
	shl.b32 	%r811, %r168, 3;
	add.s32 	%r813, %r774, %r811;
	ld.shared.v2.u32 	{%r1033, %r1034}, [%r813];
$L__BB18_73:
	setp.ge.s32 	%p183, %r168, %r118;
	mov.pred 	%p215, 0;
	@%p183 bra 	$L__BB18_76;
	setp.ge.s32 	%p185, %r169, %r9;
	mov.pred 	%p215, -1;
	@%p185 bra 	$L__BB18_76;
	setp.eq.s32 	%p186, %r1033, %r1039;
	selp.b32 	%r814, %r1034, %r1033, %p186;
	setp.lt.s32 	%p215, %r814, %r1040;
$L__BB18_76:
	selp.b32 	%r178, %r1034, %r1040, %p215;
	selp.b32 	%r179, %r1033, %r1039, %p215;
	selp.u32 	%r815, 1, 0, %p215;
	add.s32 	%r180, %r168, %r815;
	not.pred 	%p187, %p215;
	selp.u32 	%r816, 1, 0, %p187;
	add.s32 	%r181, %r169, %r816;
	@%p215 bra 	$L__BB18_78;
	shl.b32 	%r817, %r181, 3;
	add.s32 	%r819, %r774, %r817;
	ld.shared.v2.u32 	{%r1039, %r1040}, [%r819];
	bra.uni 	$L__BB18_79;
$L__BB18_78:
	shl.b32 	%r820, %r180, 3;
	add.s32 	%r822, %r774, %r820;
	ld.shared.v2.u32 	{%r1033, %r1034}, [%r822];
$L__BB18_79:
	setp.ge.s32 	%p189, %r180, %r118;
	mov.pred 	%p216, 0;
	@%p189 bra 	$L__BB18_82;
	setp.ge.s32 	%p191, %r181, %r9;
	mov.pred 	%p216, -1;
	@%p191 bra 	$L__BB18_82;
	setp.eq.s32 	%p192, %r1033, %r1039;
	selp.b32 	%r823, %r1034, %r1033, %p192;
	setp.lt.s32 	%p216, %r823, %r1040;
$L__BB18_82:
	selp.b32 	%r190, %r1034, %r1040, %p216;
	selp.b32 	%r191, %r1033, %r1039, %p216;
	selp.u32 	%r824, 1, 0, %p216;
	add.s32 	%r192, %r180, %r824;
	not.pred 	%p193, %p216;
	selp.u32 	%r825, 1, 0, %p193;
	add.s32 	%r193, %r181, %r825;
	@%p216 bra 	$L__BB18_84;
	shl.b32 	%r826, %r193, 3;
	add.s32 	%r828, %r774, %r826;
	ld.shared.v2.u32 	{%r1039, %r1040}, [%r828];
	bra.uni 	$L__BB18_85;
$L__BB18_84:
	shl.b32 	%r829, %r192, 3;
	add.s32 	%r831, %r774, %r829;
	ld.shared.v2.u32 	{%r1033, %r1034}, [%r831];
$L__BB18_85:
	setp.ge.s32 	%p195, %r192, %r118;
	mov.pred 	%p217, 0;
	@%p195 bra 	$L__BB18_88;
	setp.ge.s32 	%p197, %r193, %r9;
	mov.pred 	%p217, -1;
	@%p197 bra 	$L__BB18_88;
	setp.eq.s32 	%p198, %r1033, %r1039;
	selp.b32 	%r832, %r1034, %r1033, %p198;
	setp.lt.s32 	%p217, %r832, %r1040;
$L__BB18_88:
	selp.b32 	%r202, %r1034, %r1040, %p217;
	selp.b32 	%r203, %r1033, %r1039, %p217;
	selp.u32 	%r833, 1, 0, %p217;
	add.s32 	%r204, %r192, %r833;
	not.pred 	%p199, %p217;
	selp.u32 	%r834, 1, 0, %p199;
	add.s32 	%r205, %r193, %r834;
	@%p217 bra 	$L__BB18_90;
	shl.b32 	%r835, %r205, 3;
	add.s32 	%r837, %r774, %r835;
	ld.shared.v2.u32 	{%r1039, %r1040}, [%r837];
	bra.uni 	$L__BB18_91;
$L__BB18_90:
	shl.b32 	%r838, %r204, 3;
	add.s32 	%r840, %r774, %r838;
	ld.shared.v2.u32 	{%r1033, %r1034}, [%r840];
$L__BB18_91:
	setp.ge.s32 	%p201, %r204, %r118;
	mov.pred 	%p218, 0;
	@%p201 bra 	$L__BB18_94;
	setp.ge.s32 	%p203, %r205, %r9;
	mov.pred 	%p218, -1;
	@%p203 bra 	$L__BB18_94;
	setp.eq.s32 	%p204, %r1033, %r1039;
	selp.b32 	%r841, %r1034, %r1033, %p204;
	setp.lt.s32 	%p218, %r841, %r1040;
$L__BB18_94:
	selp.b32 	%r214, %r1034, %r1040, %p218;
	selp.b32 	%r215, %r1033, %r1039, %p218;
	selp.u32 	%r842, 1, 0, %p218;
	add.s32 	%r216, %r204, %r842;
	not.pred 	%p205, %p218;
	selp.u32 	%r843, 1, 0, %p205;
	add.s32 	%r217, %r205, %r843;
	@%p218 bra 	$L__BB18_96;
	shl.b32 	%r844, %r217, 3;
	mov.u32 	%r845, _ZZN3cub18CUB_300001_SM_10006detail10merge_sort26DeviceMergeSortMergeKernelINS2_10policy_hubIN6thrust24THRUST_300001_SM_1000_NS6detail15normal_iteratorINS6_10device_ptrI4edgeEEEEE9Policy600ESC_PNS0_8NullTypeESC_SG_jN4cuda3std3__44lessISA_EESA_SF_EEvbT2_T3_T4_PT6_PT7_T5_PSO_SO_NS1_7vsmem_tEE19static_temp_storage;
	add.s32 	%r846, %r845, %r844;
	ld.shared.v2.u32 	{%r1039, %r1040}, [%r846];
	bra.uni 	$L__BB18_97;
$L__BB18_96:
	shl.b32 	%r847, %r216, 3;
	mov.u32 	%r848, _ZZN3cub18CUB_300001_SM_10006detail10merge_sort26DeviceMergeSortMergeKernelINS2_10policy_hubIN6thrust24THRUST_300001_SM_1000_NS6detail15normal_iteratorINS6_10device_ptrI4edgeEEEEE9Policy600ESC_PNS0_8NullTypeESC_SG_jN4cuda3std3__44lessISA_EESA_SF_EEvbT2_T3_T4_PT6_PT7_T5_PSO_SO_NS1_7vsmem_tEE19static_temp_storage;
	add.s32 	%r849, %r848, %r847;
	ld.shared.v2.u32 	{%r1033, %r1034}, [%r849];
$L__BB18_97:
	setp.ge.s32 	%p207, %r216, %r118;
	mov.pred 	%p219, 0;
	@%p207 bra 	$L__BB18_100;
	setp.ge.s32 	%p209, %r217, %r9;
	mov.pred 	%p219, -1;
	@%p209 bra 	$L__BB18_100;
	setp.eq.s32 	%p210, %r1033, %r1039;
	selp.b32 	%r850, %r1034, %r1033, %p210;
	setp.lt.s32 	%p219, %r850, %r1040;
$L__BB18_100:
	setp.eq.s16 	%p211, %rs1, 0;
	selp.b32 	%r226, %r1034, %r1040, %p219;
	selp.b32 	%r227, %r1033, %r1039, %p219;
	bar.sync 	0;
	@%p211 bra 	$L__BB18_102;
	cvt.u64.u32 	%rd81, %r2;
	// begin inline asm
	mov.u32 %r851, %laneid;
	// end inline asm
	and.b32  	%r852, %r119, 7936;
	shl.b32 	%r853, %r851, 3;
	add.s32 	%r854, %r853, %r852;
	shr.s32 	%r855, %r854, 5;
	add.s32 	%r856, %r855, %r854;
	shl.b32 	%r857, %r856, 3;
	mov.u32 	%r858, _ZZN3cub18CUB_300001_SM_10006detail10merge_sort26DeviceMergeSortMergeKernelINS2_10policy_hubIN6thrust24THRUST_300001_SM_1000_NS6detail15normal_iteratorINS6_10device_ptrI4edgeEEEEE9Policy600ESC_PNS0_8NullTypeESC_SG_jN4cuda3std3__44lessISA_EESA_SF_EEvbT2_T3_T4_PT6_PT7_T5_PSO_SO_NS1_7vsmem_tEE19static_temp_storage;
	add.s32 	%r859, %r858, %r857;
	st.shared.v2.u32 	[%r859], {%r143, %r142};
	st.shared.v2.u32 	[%r859+8], {%r155, %r154};
	st.shared.v2.u32 	[%r859+16], {%r167, %r166};
	st.shared.v2.u32 	[%r859+24], {%r179, %r178};
	st.shared.v2.u32 	[%r859+32], {%r191, %r190};
	st.shared.v2.u32 	[%r859+40], {%r203, %r202};
	st.shared.v2.u32 	[%r859+48], {%r215, %r214};
	st.shared.v2.u32 	[%r859+56], {%r227, %r226};
	bar.warp.sync 	-1;
	mad.lo.s32 	%r860, %r851, -7, %r854;
	shr.s32 	%r861, %r860, 5;
	add.s32 	%r862, %r861, %r860;
	shl.b32 	%r863, %r862, 3;
	add.s32 	%r864, %r858, %r863;
	ld.shared.v2.u32 	{%r865, %r866}, [%r864];
	add.s32 	%r867, %r860, 32;
	shr.s32 	%r868, %r867, 5;
	add.s32 	%r869, %r868, %r860;
	shl.b32 	%r870, %r869, 3;
	add.s32 	%r871, %r858, %r870;
	ld.shared.v2.u32 	{%r872, %r873}, [%r871+256];
	add.s32 	%r874, %r860, 64;
	shr.s32 	%r875, %r874, 5;
	add.s32 	%r876, %r875, %r860;
	shl.b32 	%r877, %r876, 3;
	add.s32 	%r878, %r858, %r877;
	ld.shared.v2.u32 	{%r879, %r880}, [%r878+512];
	add.s32 	%r881, %r860, 96;
	shr.s32 	%r882, %r881, 5;
	add.s32 	%r883, %r882, %r860;
	shl.b32 	%r884, %r883, 3;
	add.s32 	%r885, %r858, %r884;
	ld.shared.v2.u32 	{%r886, %r887}, [%r885+768];
	add.s32 	%r888, %r860, 128;
	shr.s32 	%r889, %r888, 5;
	add.s32 	%r890, %r889, %r860;
	shl.b32 	%r891, %r890, 3;
	add.s32 	%r892, %r858, %r891;
	ld.shared.v2.u32 	{%r893, %r894}, [%r892+1024];
	add.s32 	%r895, %r860, 160;
	shr.s32 	%r896, %r895, 5;
	add.s32 	%r897, %r896, %r860;
	shl.b32 	%r898, %r897, 3;
	add.s32 	%r899, %r858, %r898;
	ld.shared.v2.u32 	{%r900, %r901}, [%r899+1280];
	add.s32 	%r902, %r860, 192;
	shr.s32 	%r903, %r902, 5;
	add.s32 	%r904, %r903, %r860;
	shl.b32 	%r905, %r904, 3;
	add.s32 	%r906, %r858, %r905;
	ld.shared.v2.u32 	{%r907, %r908}, [%r906+1536];
	add.s32 	%r909, %r860, 224;
	shr.s32 	%r910, %r909, 5;
	add.s32 	%r911, %r910, %r860;
	shl.b32 	%r912, %r911, 3;
	add.s32 	%r913, %r858, %r912;
	ld.shared.v2.u32 	{%r914, %r915}, [%r913+1792];
	and.b32  	%r916, %r3, 31;
	or.b32  	%r917, %r852, %r916;
	cvt.u64.u32 	%rd82, %r917;
	add.s64 	%rd83, %rd82, %rd81;
	shl.b64 	%rd84, %rd83, 3;
	add.s64 	%rd85, %rd1, %rd84;
	st.global.u32 	[%rd85], %r865;
	st.global.u32 	[%rd85+4], %r866;
	st.global.u32 	[%rd85+256], %r872;
	st.global.u32 	[%rd85+260], %r873;
	st.global.u32 	[%rd85+512], %r879;
	st.global.u32 	[%rd85+516], %r880;
	st.global.u32 	[%rd85+768], %r886;
	st.global.u32 	[%rd85+772], %r887;
	st.global.u32 	[%rd85+1024], %r893;
	st.global.u32 	[%rd85+1028], %r894;
	st.global.u32 	[%rd85+1280], %r900;
	st.global.u32 	[%rd85+1284], %r901;
	st.global.u32 	[%rd85+1536], %r907;
	st.global.u32 	[%rd85+1540], %r908;
	st.global.u32 	[%rd85+1792], %r914;
	st.global.u32 	[%rd85+1796], %r915;
	bra.uni 	$L__BB18_255;
$L__BB18_102:
	// begin inline asm
	mov.u32 %r918, %laneid;
	// end inline asm
	and.b32  	%r919, %r119, 7936;
	shl.b32 	%r920, %r918, 3;
	add.s32 	%r921, %r920, %r919;
	shr.s32 	%r922, %r921, 5;
	add.s32 	%r923, %r922, %r921;
	shl.b32 	%r924, %r923, 3;
	mov.u32 	%r925, _ZZN3cub18CUB_300001_SM_10006detail10merge_sort26DeviceMergeSortMergeKernelINS2_10policy_hubIN6thrust24THRUST_300001_SM_1000_NS6detail15normal_iteratorINS6_10device_ptrI4edgeEEEEE9Policy600ESC_PNS0_8NullTypeESC_SG_jN4cuda3std3__44lessISA_EESA_SF_EEvbT2_T3_T4_PT6_PT7_T5_PSO_SO_NS1_7vsmem_tEE19static_temp_storage;
	add.s32 	%r926, %r925, %r924;
	st.shared.v2.u32 	[%r926], {%r143, %r142};
	st.shared.v2.u32 	[%r926+8], {%r155, %r154};
	st.shared.v2.u32 	[%r926+16], {%r167, %r166};
	st.shared.v2.u32 	[%r926+24], {%r179, %r178};
	st.shared.v2.u32 	[%r926+32], {%r191, %r190};
	st.shared.v2.u32 	[%r926+40], {%r203, %r202};
	st.shared.v2.u32 	[%r926+48], {%r215, %r214};
	st.shared.v2.u32 	[%r926+56], {%r227, %r226};
	bar.warp.sync 	-1;
	mad.lo.s32 	%r927, %r918, -7, %r921;
	shr.s32 	%r928, %r927, 5;
	add.s32 	%r929, %r928, %r927;
	shl.b32 	%r930, %r929, 3;
	add.s32 	%r931, %r925, %r930;
	ld.shared.v2.u32 	{%r932, %r933}, [%r931];
	add.s32 	%r934, %r927, 32;
	shr.s32 	%r935, %r934, 5;
	add.s32 	%r936, %r935, %r927;
	shl.b32 	%r937, %r936, 3;
	add.s32 	%r938, %r925, %r937;
	ld.shared.v2.u32 	{%r939, %r940}, [%r938+256];
	add.s32 	%r941, %r927, 64;
	shr.s32 	%r942, %r941, 5;
	add.s32 	%r943, %r942, %r927;
	shl.b32 	%r944, %r943, 3;
	add.s32 	%r945, %r925, %r944;
	ld.shared.v2.u32 	{%r946, %r947}, [%r945+512];
	add.s32 	%r948, %r927, 96;
	shr.s32 	%r949, %r948, 5;
	add.s32 	%r950, %r949, %r927;
	shl.b32 	%r951, %r950, 3;
	add.s32 	%r952, %r925, %r951;
	ld.shared.v2.u32 	{%r953, %r954}, [%r952+768];
	add.s32 	%r955, %r927, 128;
	shr.s32 	%r956, %r955, 5;
	add.s32 	%r957, %r956, %r927;
	shl.b32 	%r958, %r957, 3;
	add.s32 	%r959, %r925, %r958;
	ld.shared.v2.u32 	{%r960, %r961}, [%r959+1024];
	add.s32 	%r962, %r927, 160;
	shr.s32 	%r963, %r962, 5;
	add.s32 	%r964, %r963, %r927;
	shl.b32 	%r965, %r964, 3;
	add.s32 	%r966, %r925, %r965;
	ld.shared.v2.u32 	{%r967, %r968}, [%r966+1280];
	add.s32 	%r969, %r927, 192;
	shr.s32 	%r970, %r969, 5;
	add.s32 	%r971, %r970, %r927;
	shl.b32 	%r972, %r971, 3;
	add.s32 	%r973, %r925, %r972;
	ld.shared.v2.u32 	{%r974, %r975}, [%r973+1536];
	add.s32 	%r976, %r927, 224;
	shr.s32 	%r977, %r976, 5;
	add.s32 	%r978, %r977, %r927;
	shl.b32 	%r979, %r978, 3;
	add.s32 	%r980, %r925, %r979;
	ld.shared.v2.u32 	{%r981, %r982}, [%r980+1792];
	and.b32  	%r983, %r3, 31;
	cvt.u64.u32 	%rd86, %r919;
	add.s32 	%r984, %r983, %r2;
	cvt.u64.u32 	%rd87, %r984;
	add.s64 	%rd88, %rd87, %rd86;
	shl.b64 	%rd89, %rd88, 3;
	add.s64 	%rd90, %rd3, %rd89;
	st.global.u32 	[%rd90], %r932;
	st.global.u32 	[%rd90+4], %r933;
	st.global.u32 	[%rd90+256], %r939;
	st.global.u32 	[%rd90+260], %r940;
	st.global.u32 	[%rd90+512], %r946;
	st.global.u32 	[%rd90+516], %r947;
	st.global.u32 	[%rd90+768], %r953;
	st.global.u32 	[%rd90+772], %r954;
	st.global.u32 	[%rd90+1024], %r960;
	st.global.u32 	[%rd90+1028], %r961;
	st.global.u32 	[%rd90+1280], %r967;
	st.global.u32 	[%rd90+1284], %r968;
	st.global.u32 	[%rd90+1536], %r974;
	st.global.u32 	[%rd90+1540], %r975;
	st.global.u32 	[%rd90+1792], %r981;
	st.global.u32 	[%rd90+1796], %r982;
	bra.uni 	$L__BB18_255;
$L__BB18_103:
	mul.wide.u32 	%rd17, %r1, 4;
	add.s64 	%rd18, %rd2, %rd17;
	ld.global.u32 	%r510, [%rd18];
	ld.global.u32 	%r511, [%rd18+4];
	neg.s32 	%r512, %r507;
	and.b32  	%r513, %r1, %r512;
	shl.b32 	%r228, %r513, 11;
	shl.b32 	%r514, %r507, 10;
	and.b32  	%r229, %r514, -2048;
	sub.s32 	%r515, %r1, %r513;
	shl.b32 	%r516, %r515, 11;
	sub.s32 	%r230, %r510, %r228;
	sub.s32 	%r517, %r511, %r228;
	sub.s32 	%r518, %r506, %r228;
	max.u32 	%r519, %r518, %r229;
	sub.s32 	%r520, %r519, %r229;
	sub.s32 	%r521, %r516, %r230;
	min.u32 	%r231, %r521, %r520;
	setp.eq.s32 	%p34, %r516, -2048;
	selp.b32 	%r522, 2047, 2048, %p34;
	add.s32 	%r523, %r522, %r516;
	sub.s32 	%r524, %r523, %r517;
	or.b32  	%r525, %r1, %r512;
	setp.eq.s32 	%p35, %r525, -1;
	min.u32 	%r526, %r229, %r518;
	selp.b32 	%r527, %r526, %r517, %p35;
	selp.b32 	%r528, %r229, %r524, %p35;
	min.u32 	%r529, %r528, %r520;
	sub.s32 	%r232, %r527, %r230;
	sub.s32 	%r233, %r529, %r231;
	// begin inline asm
	griddepcontrol.wait;
	// end inline asm
	setp.eq.s16 	%p36, %rs1, 0;
	@%p36 bra 	$L__BB18_136;
	cvt.u64.u32 	%rd19, %r228;
	cvt.u64.u32 	%rd20, %r230;
	add.s64 	%rd21, %rd20, %rd19;
	cvt.u64.u32 	%rd22, %r229;
	add.s64 	%rd23, %rd19, %rd22;
	cvt.u64.u32 	%rd24, %r231;
	add.s64 	%rd25, %rd23, %rd24;
	add.s32 	%r234, %r233, %r232;
	setp.ge.s32 	%p37, %r3, %r234;
	cvt.u64.u32 	%rd26, %r3;
	add.s64 	%rd27, %rd21, %rd26;
	shl.b64 	%rd28, %rd27, 3;
	add.s64 	%rd8, %rd3, %rd28;
	sub.s32 	%r531, %r3, %r232;
	cvt.s64.s32 	%rd29, %r531;
	add.s64 	%rd30, %rd25, %rd29;
	shl.b64 	%rd31, %rd30, 3;
	add.s64 	%rd9, %rd3, %rd31;
	@%p37 bra 	$L__BB18_108;
	setp.ge.s32 	%p38, %r3, %r232;
	@%p38 bra 	$L__BB18_107;
	ld.global.u32 	%r1104, [%rd8];
	ld.global.u32 	%r1103, [%rd8+4];
	bra.uni 	$L__BB18_108;
$L__BB18_107:
	ld.global.u32 	%r1104, [%rd9];
	ld.global.u32 	%r1103, [%rd9+4];
$L__BB18_108:
	add.s32 	%r241, %r3, 256;
	setp.ge.s32 	%p39, %r241, %r234;
	@%p39 bra 	$L__BB18_112;
	setp.lt.s32 	%p40, %r241, %r232;
	@%p40 bra 	$L__BB18_111;
	ld.global.u32 	%r1102, [%rd9+2048];
	ld.global.u32 	%r1101, [%rd9+2052];
	bra.uni 	$L__BB18_112;
$L__BB18_111:
	ld.global.u32 	%r1102, [%rd8+2048];
	ld.global.u32 	%r1101, [%rd8+2052];
$L__BB18_112:
	add.s32 	%r248, %r3, 512;
	setp.ge.s32 	%p41, %r248, %r234;
	@%p41 bra 	$L__BB18_116;
	setp.lt.s32 	%p42, %r248, %r232;
	@%p42 bra 	$L__BB18_115;
	ld.global.u32 	%r1100, [%rd9+4096];
	ld.global.u32 	%r1099, [%rd9+4100];
	bra.uni 	$L__BB18_116;
$L__BB18_115:
	ld.global.u32 	%r1100, [%rd8+4096];
	ld.global.u32 	%r1099, [%rd8+4100];
$L__BB18_116:
	add.s32 	%r255, %r3, 768;
	setp.ge.s32 	%p43, %r255, %r234;
	@%p43 bra 	$L__BB18_120;
	setp.lt.s32 	%p44, %r255, %r232;
	@%p44 bra 	$L__BB18_119;
	ld.global.u32 	%r1098, [%rd9+6144];
	ld.global.u32 	%r1097, [%rd9+6148];
	bra.uni 	$L__BB18_120;
$L__BB18_119:
	ld.global.u32 	%r1098, [%rd8+6144];
	ld.global.u32 	%r1097, [%rd8+6148];
$L__BB18_120:
	or.b32  	%r262, %r3, 1024;
	setp.ge.s32 	%p45, %r262, %r234;
	@%p45 bra 	$L__BB18_124;
	setp.lt.s32 	%p46, %r262, %r232;
	@%p46 bra 	$L__BB18_123;
	ld.global.u32 	%r1096, [%rd9+8192];
	ld.global.u32 	%r1095, [%rd9+8196];
	bra.uni 	$L__BB18_124;
$L__BB18_123:
	ld.global.u32 	%r1096, [%rd8+8192];
	ld.global.u32 	%r1095, [%rd8+8196];
$L__BB18_124:
	add.s32 	%r269, %r3, 1280;
	setp.ge.s32 	%p47, %r269, %r234;
	@%p47 bra 	$L__BB18_128;
	setp.lt.s32 	%p48, %r269, %r232;
	@%p48 bra 	$L__BB18_127;
	ld.global.u32 	%r1094, [%rd9+10240];
	ld.global.u32 	%r1093, [%rd9+10244];
	bra.uni 	$L__BB18_128;
$L__BB18_127:
	ld.global.u32 	%r1094, [%rd8+10240];
	ld.global.u32 	%r1093, [%rd8+10244];
$L__BB18_128:
	add.s32 	%r276, %r3, 1536;
	setp.ge.s32 	%p49, %r276, %r234;
	@%p49 bra 	$L__BB18_132;
	setp.lt.s32 	%p50, %r276, %r232;
	@%p50 bra 	$L__BB18_131;
	ld.global.u32 	%r1092, [%rd9+12288];
	ld.global.u32 	%r1091, [%rd9+12292];
	bra.uni 	$L__BB18_132;
$L__BB18_131:
	ld.global.u32 	%r1092, [%rd8+12288];
	ld.global.u32 	%r1091, [%rd8+12292];
$L__BB18_132:
	add.s32 	%r283, %r3, 1792;
	setp.ge.s32 	%p51, %r283, %r234;
	@%p51 bra 	$L__BB18_168;
	setp.lt.s32 	%p52, %r283, %r232;
	@%p52 bra 	$L__BB18_135;
	ld.global.u32 	%r1090, [%rd9+14336];
	ld.global.u32 	%r1089, [%rd9+14340];
	bra.uni 	$L__BB18_168;
$L__BB18_135:
	ld.global.u32 	%r1090, [%rd8+14336];
	ld.global.u32 	%r1089, [%rd8+14340];
	bra.uni 	$L__BB18_168;
$L__BB18_136:
	cvt.u64.u32 	%rd32, %r228;
	cvt.u64.u32 	%rd33, %r230;
	add.s64 	%rd34, %rd33, %rd32;
	cvt.u64.u32 	%rd35, %r229;
	add.s64 	%rd36, %rd32, %rd35;
	cvt.u64.u32 	%rd37, %r231;
	add.s64 	%rd38, %rd36, %rd37;
	add.s32 	%r288, %r233, %r232;
	setp.ge.s32 	%p53, %r3, %r288;
	cvt.u64.u32 	%rd39, %r3;
	add.s64 	%rd40, %rd34, %rd39;
	shl.b64 	%rd41, %rd40, 3;
	add.s64 	%rd10, %rd1, %rd41;
	sub.s32 	%r540, %r3, %r232;
	cvt.s64.s32 	%rd42, %r540;
	add.s64 	%rd43, %rd38, %rd42;
	shl.b64 	%rd44, %rd43, 3;
	add.s64 	%rd11, %rd1, %rd44;
	@%p53 bra 	$L__BB18_140;
	setp.ge.s32 	%p54, %r3, %r232;
	@%p54 bra 	$L__BB18_139;
	ld.global.u32 	%r1104, [%rd10];
	ld.global.u32 	%r1103, [%rd10+4];
	bra.uni 	$L__BB18_140;
$L__BB18_139:
	ld.global.u32 	%r1104, [%rd11];
	ld.global.u32 	%r1103, [%rd11+4];
$L__BB18_140:
	add.s32 	%r295, %r3, 256;
	setp.ge.s32 	%p55, %r295, %r288;
	@%p55 bra 	$L__BB18_144;
	setp.lt.s32 	%p56, %r295, %r232;
	@%p56 bra 	$L__BB18_143;
	ld.global.u32 	%r1102, [%rd11+2048];
	ld.global.u32 	%r1101, [%rd11+2052];
	bra.uni 	$L__BB18_144;
$L__BB18_143:
	ld.global.u32 	%r1102, [%rd10+2048];
	ld.global.u32 	%r1101, [%rd10+2052];
$L__BB18_144:
	add.s32 	%r302, %r3, 512;
	setp.ge.s32 	%p57, %r302, %r288;
	@%p57 bra 	$L__BB18_148;
	setp.lt.s32 	%p58, %r302, %r232;
	@%p58 bra 	$L__BB18_147;
	ld.global.u32 	%r1100, [%rd11+4096];
	ld.global.u32 	%r1099, [%rd11+4100];
	bra.uni 	$L__BB18_148;
$L__BB18_147:
	ld.global.u32 	%r1100, [%rd10+4096];
	ld.global.u32 	%r1099, [%rd10+4100];
$L__BB18_148:
	add.s32 	%r309, %r3, 768;
	setp.ge.s32 	%p59, %r309, %r288;
	@%p59 bra 	$L__BB18_152;
	setp.lt.s32 	%p60, %r309, %r232;
	@%p60 bra 	$L__BB18_151;
	ld.global.u32 	%r1098, [%rd11+6144];
	ld.global.u32 	%r1097, [%rd11+6148];
	bra.uni 	$L__BB18_152;
$L__BB18_151:
	ld.global.u32 	%r1098, [%rd10+6144];
	ld.global.u32 	%r1097, [%rd10+6148];
$L__BB18_152:
	or.b32  	%r316, %r3, 1024;
	setp.ge.s32 	%p61, %r316, %r288;
	@%p61 bra 	$L__BB18_156;
	setp.lt.s32 	%p62, %r316, %r232;
	@%p62 bra 	$L__BB18_155;
	ld.global.u32 	%r1096, [%rd11+8192];
	ld.global.u32 	%r1095, [%rd11+8196];
	bra.uni 	$L__BB18_156;
$L__BB18_155:
	ld.global.u32 	%r1096, [%rd10+8192];
	ld.global.u32 	%r1095, [%rd10+8196];
$L__BB18_156:
	add.s32 	%r323, %r3, 1280;
	setp.ge.s32 	%p63, %r323, %r288;
	@%p63 bra 	$L__BB18_160;
	setp.lt.s32 	%p64, %r323, %r232;
	@%p64 bra 	$L__BB18_159;
	ld.global.u32 	%r1094, [%rd11+10240];
	ld.global.u32 	%r1093, [%rd11+10244];
	bra.uni 	$L__BB18_160;
$L__BB18_159:
	ld.global.u32 	%r1094, [%rd10+10240];
	ld.global.u32 	%r1093, [%rd10+10244];
$L__BB18_160:
	add.s32 	%r330, %r3, 1536;
	setp.ge.s32 	%p65, %r330, %r288;
	@%p65 bra 	$L__BB18_164;
	setp.lt.s32 	%p66, %r330, %r232;
	@%p66 bra 	$L__BB18_163;
	ld.global.u32 	%r1092, [%rd11+12288];
	ld.global.u32 	%r1091, [%rd11+12292];
	bra.uni 	$L__BB18_164;
$L__BB18_163:
	ld.global.u32 	%r1092, [%rd10+12288];
	ld.global.u32 	%r1091, [%rd10+12292];
$L__BB18_164:
	add.s32 	%r337, %r3, 1792;
	setp.ge.s32 	%p67, %r337, %r288;
	@%p67 bra 	$L__BB18_168;
	setp.lt.s32 	%p68, %r337, %r232;
	@%p68 bra 	$L__BB18_167;
	ld.global.u32 	%r1090, [%rd11+14336];
	ld.global.u32 	%r1089, [%rd11+14340];
	bra.uni 	$L__BB18_168;
$L__BB18_167:
	ld.global.u32 	%r1090, [%rd10+14336];
	ld.global.u32 	%r1089, [%rd10+14340];
$L__BB18_168:
	shl.b32 	%r359, %r3, 3;
	mov.u32 	%r548, _ZZN3cub18CUB_300001_SM_10006detail10merge_sort26DeviceMergeSortMergeKernelINS2_10policy_hubIN6thrust24THRUST_300001_SM_1000_NS6detail15normal_iteratorINS6_10device_ptrI4edgeEEEEE9Policy600ESC_PNS0_8NullTypeESC_SG_jN4cuda3std3__44lessISA_EESA_SF_EEvbT2_T3_T4_PT6_PT7_T5_PSO_SO_NS1_7vsmem_tEE19static_temp_storage;
	add.s32 	%r549, %r548, %r359;
	st.shared.v2.u32 	[%r549], {%r1104, %r1103};
	st.shared.v2.u32 	[%r549+2048], {%r1102, %r1101};
	st.shared.v2.u32 	[%r549+4096], {%r1100, %r1099};
	st.shared.v2.u32 	[%r549+6144], {%r1098, %r1097};
	st.shared.v2.u32 	[%r549+8192], {%r1096, %r1095};
	st.shared.v2.u32 	[%r549+10240], {%r1094, %r1093};
	st.shared.v2.u32 	[%r549+12288], {%r1092, %r1091};
	st.shared.v2.u32 	[%r549+14336], {%r1090, %r1089};
	bar.sync 	0;
	// begin inline asm
	griddepcontrol.launch_dependents;
	// end inline asm
	add.s32 	%r358, %r233, %r232;
	min.s32 	%r360, %r359, %r358;
	setp.lt.s32 	%p69, %r360, %r233;
	sub.s32 	%r550, %r360, %r233;
	selp.b32 	%r1108, 0, %r550, %p69;
	min.s32 	%r1105, %r232, %r360;
	setp.ge.s32 	%p70, %r1108, %r1105;
	@%p70 bra 	$L__BB18_173;
	add.s32 	%r363, %r360, %r232;
$L__BB18_170:
	sub.s32 	%r551, %r1105, %r1108;
	shr.u32 	%r552, %r551, 31;
	add.s32 	%r553, %r551, %r552;
	shr.s32 	%r554, %r553, 1;
	add.s32 	%r366, %r554, %r1108;
	shl.b32 	%r555, %r366, 3;
	add.s32 	%r557, %r548, %r555;
	ld.shared.v2.u32 	{%r558, %r367}, [%r557];
	not.b32 	%r559, %r366;
	add.s32 	%r560, %r363, %r559;
	shl.b32 	%r561, %r560, 3;
	add.s32 	%r368, %r548, %r561;
	ld.shared.u32 	%r1107, [%r368];
	setp.ne.s32 	%p71, %r1107, %r558;
	@%p71 bra 	$L__BB18_172;
	ld.shared.u32 	%r1107, [%r368+4];
$L__BB18_172:
	setp.lt.s32 	%p72, %r1107, %r367;
	add.s32 	%r562, %r366, 1;
	selp.b32 	%r1108, %r1108, %r562, %p72;
	selp.b32 	%r1105, %r366, %r1105, %p72;
	setp.lt.s32 	%p73, %r1108, %r1105;
	@%p73 bra 	$L__BB18_170;
$L__BB18_173:
	sub.s32 	%r563, %r360, %r1108;
	add.s32 	%r375, %r563, %r232;
	shl.b32 	%r564, %r375, 3;
	add.s32 	%r376, %r548, %r564;
	ld.shared.v2.u32 	{%r1109, %r1110}, [%r376];
	shl.b32 	%r566, %r1108, 3;
	add.s32 	%r379, %r548, %r566;
	ld.shared.v2.u32 	{%r1115, %r1116}, [%r379];
	setp.ge.s32 	%p75, %r375, %r358;
	mov.pred 	%p220, 0;
	@%p75 bra 	$L__BB18_176;
	setp.ge.s32 	%p77, %r1108, %r232;
	mov.pred 	%p220, -1;
	@%p77 bra 	$L__BB18_176;
	setp.eq.s32 	%p78, %r1109, %r1115;
	selp.b32 	%r567, %r1110, %r1109, %p78;
	setp.lt.s32 	%p220, %r567, %r1116;
$L__BB18_176:
	selp.b32 	%r382, %r1110, %r1116, %p220;
	selp.b32 	%r383, %r1109, %r1115, %p220;
	selp.u32 	%r568, 1, 0, %p220;
	add.s32 	%r384, %r375, %r568;
	not.pred 	%p79, %p220;
	selp.u32 	%r569, 1, 0, %p79;
	add.s32 	%r385, %r1108, %r569;
	@%p79 bra 	$L__BB18_178;
	ld.shared.v2.u32 	{%r1109, %r1110}, [%r376+8];
	bra.uni 	$L__BB18_179;
$L__BB18_178:
	ld.shared.v2.u32 	{%r1115, %r1116}, [%r379+8];
$L__BB18_179:
	setp.ge.s32 	%p81, %r384, %r358;
	mov.pred 	%p221, 0;
	@%p81 bra 	$L__BB18_182;
	setp.ge.s32 	%p83, %r385, %r232;
	mov.pred 	%p221, -1;
	@%p83 bra 	$L__BB18_182;
	setp.eq.s32 	%p84, %r1109, %r1115;
	selp.b32 	%r570, %r1110, %r1109, %p84;
	setp.lt.s32 	%p221, %r570, %r1116;
$L__BB18_182:
	selp.b32 	%r394, %r1110, %r1116, %p221;
	selp.b32 	%r395, %r1109, %r1115, %p221;
	selp.u32 	%r571, 1, 0, %p221;
	add.s32 	%r396, %r384, %r571;
	not.pred 	%p85, %p221;
	selp.u32 	%r572, 1, 0, %p85;
	add.s32 	%r397, %r385, %r572;
	@%p221 bra 	$L__BB18_184;
	shl.b32 	%r573, %r397, 3;
	add.s32 	%r575, %r548, %r573;
	ld.shared.v2.u32 	{%r1115, %r1116}, [%r575];
	bra.uni 	$L__BB18_185;
$L__BB18_184:
	shl.b32 	%r576, %r396, 3;
	add.s32 	%r578, %r548, %r576;
	ld.shared.v2.u32 	{%r1109, %r1110}, [%r578];
$L__BB18_185:
	setp.ge.s32 	%p87, %r396, %r358;
	mov.pred 	%p222, 0;
	@%p87 bra 	$L__BB18_188;
	setp.ge.s32 	%p89, %r397, %r232;
	mov.pred 	%p222, -1;
	@%p89 bra 	$L__BB18_188;
	setp.eq.s32 	%p90, %r1109, %r1115;
	selp.b32 	%r579, %r1110, %r1109, %p90;
	setp.lt.s32 	%p222, %r579, %r1116;
$L__BB18_188:
	selp.b32 	%r406, %r1110, %r1116, %p222;
	selp.b32 	%r407, %r1109, %r1115, %p222;
	selp.u32 	%r580, 1, 0, %p222;
	add.s32 	%r408, %r396, %r580;
	not.pred 	%p91, %p222;
	selp.u32 	%r581, 1, 0, %p91;
	add.s32 	%r409, %r397, %r581;
	@%p222 bra 	$L__BB18_190;
	shl.b32 	%r582, %r409, 3;
	add.s32 	%r584, %r548, %r582;
	ld.shared.v2.u32 	{%r1115, %r1116}, [%r584];
	bra.uni 	$L__BB18_191;
$L__BB18_190:
	shl.b32 	%r585, %r408, 3;
	add.s32 	%r587, %r548, %r585;
	ld.shared.v2.u32 	{%r1109, %r1110}, [%r587];
$L__BB18_191:
	setp.ge.s32 	%p93, %r408, %r358;
	mov.pred 	%p223, 0;
	@%p93 bra 	$L__BB18_194;
	setp.ge.s32 	%p95, %r409, %r232;
	mov.pred 	%p223, -1;
	@%p95 bra 	$L__BB18_194;
	setp.eq.s32 	%p96, %r1109, %r1115;
	selp.b32 	%r588, %r1110, %r1109, %p96;
	setp.lt.s32 	%p223, %r588, %r1116;
$L__BB18_194:
	selp.b32 	%r418, %r1110, %r1116, %p223;
	selp.b32 	%r419, %r1109, %r1115, %p223;
	selp.u32 	%r589, 1, 0, %p223;
	add.s32 	%r420, %r408, %r589;
	not.pred 	%p97, %p223;
	selp.u32 	%r590, 1, 0, %p97;
	add.s32 	%r421, %r409, %r590;
	@%p223 bra 	$L__BB18_196;
	shl.b32 	%r591, %r421, 3;
	add.s32 	%r593, %r548, %r591;
	ld.shared.v2.u32 	{%r1115, %r1116}, [%r593];
	bra.uni 	$L__BB18_197;
$L__BB18_196:
	shl.b32 	%r594, %r420, 3;
	add.s32 	%r596, %r548, %r594;
	ld.shared.v2.u32 	{%r1109, %r1110}, [%r596];
$L__BB18_197:
	setp.ge.s32 	%p99, %r420, %r358;
	mov.pred 	%p224, 0;
	@%p99 bra 	$L__BB18_200;
	setp.ge.s32 	%p101, %r421, %r232;
	mov.pred 	%p224, -1;
	@%p101 bra 	$L__BB18_200;
	setp.eq.s32 	%p102, %r1109, %r1115;
	selp.b32 	%r597, %r1110, %r1109, %p102;
	setp.lt.s32 	%p224, %r597, %r1116;
$L__BB18_200:
	selp.b32 	%r430, %r1110, %r1116, %p224;
	selp.b32 	%r431, %r1109, %r1115, %p224;
	selp.u32 	%r598, 1, 0, %p224;
	add.s32 	%r432, %r420, %r598;
	not.pred 	%p103, %p224;
	selp.u32 	%r599, 1, 0, %p103;
	add.s32 	%r433, %r421, %r599;
	@%p224 bra 	$L__BB18_202;
	shl.b32 	%r600, %r433, 3;
	add.s32 	%r602, %r548, %r600;
	ld.shared.v2.u32 	{%r1115, %r1116}, [%r602];
	bra.uni 	$L__BB18_203;
$L__BB18_202:
	shl.b32 	%r603, %r432, 3;
	add.s32 	%r605, %r548, %r603;
	ld.shared.v2.u32 	{%r1109, %r1110}, [%r605];
$L__BB18_203:
	setp.ge.s32 	%p105, %r432, %r358;
	mov.pred 	%p225, 0;
	@%p105 bra 	$L__BB18_206;
	setp.ge.s32 	%p107, %r433, %r232;
	mov.pred 	%p225, -1;
	@%p107 bra 	$L__BB18_206;
	setp.eq.s32 	%p108, %r1109, %r1115;
	selp.b32 	%r606, %r1110, %r1109, %p108;
	setp.lt.s32 	%p225, %r606, %r1116;
$L__BB18_206:
	selp.b32 	%r442, %r1110, %r1116, %p225;
	selp.b32 	%r443, %r1109, %r1115, %p225;
	selp.u32 	%r607, 1, 0, %p225;
	add.s32 	%r444, %r432, %r607;
	not.pred 	%p109, %p225;
	selp.u32 	%r608, 1, 0, %p109;
	add.s32 	%r445, %r433, %r608;
	@%p225 bra 	$L__BB18_208;
	shl.b32 	%r609, %r445, 3;
	add.s32 	%r611, %r548, %r609;
	ld.shared.v2.u32 	{%r1115, %r1116}, [%r611];
	bra.uni 	$L__BB18_209;
$L__BB18_208:
	shl.b32 	%r612, %r444, 3;
	add.s32 	%r614, %r548, %r612;
	ld.shared.v2.u32 	{%r1109, %r1110}, [%r614];
$L__BB18_209:
	setp.ge.s32 	%p111, %r444, %r358;
	mov.pred 	%p226, 0;
	@%p111 bra 	$L__BB18_212;
	setp.ge.s32 	%p113, %r445, %r232;
	mov.pred 	%p226, -1;
	@%p113 bra 	$L__BB18_212;
	setp.eq.s32 	%p114, %r1109, %r1115;
	selp.b32 	%r615, %r1110, %r1109, %p114;
	setp.lt.s32 	%p226, %r615, %r1116;
$L__BB18_212:
	selp.b32 	%r454, %r1110, %r1116, %p226;
	selp.b32 	%r455, %r1109, %r1115, %p226;
	selp.u32 	%r616, 1, 0, %p226;
	add.s32 	%r456, %r444, %r616;
	not.pred 	%p115, %p226;
	selp.u32 	%r617, 1, 0, %p115;
	add.s32 	%r457, %r445, %r617;
	@%p226 bra 	$L__BB18_214;
	shl.b32 	%r618, %r457, 3;
	mov.u32 	%r619, _ZZN3cub18CUB_300001_SM_10006detail10merge_sort26DeviceMergeSortMergeKernelINS2_10policy_hubIN6thrust24THRUST_300001_SM_1000_NS6detail15normal_iteratorINS6_10device_ptrI4edgeEEEEE9Policy600ESC_PNS0_8NullTypeESC_SG_jN4cuda3std3__44lessISA_EESA_SF_EEvbT2_T3_T4_PT6_PT7_T5_PSO_SO_NS1_7vsmem_tEE19static_temp_storage;
	add.s32 	%r620, %r619, %r618;
	ld.shared.v2.u32 	{%r1115, %r1116}, [%r620];
	bra.uni 	$L__BB18_215;
$L__BB18_214:
	shl.b32 	%r621, %r456, 3;
	mov.u32 	%r622, _ZZN3cub18CUB_300001_SM_10006detail10merge_sort26DeviceMergeSortMergeKernelINS2_10policy_hubIN6thrust24THRUST_300001_SM_1000_NS6detail15normal_iteratorINS6_10device_ptrI4edgeEEEEE9Policy600ESC_PNS0_8NullTypeESC_SG_jN4cuda3std3__44lessISA_EESA_SF_EEvbT2_T3_T4_PT6_PT7_T5_PSO_SO_NS1_7vsmem_tEE19static_temp_storage;
	add.s32 	%r623, %r622, %r621;
	ld.shared.v2.u32 	{%r1109, %r1110}, [%r623];
$L__BB18_215:
	setp.ge.s32 	%p117, %r456, %r358;
	mov.pred 	%p227, 0;
	@%p117 bra 	$L__BB18_218;
	setp.ge.s32 	%p119, %r457, %r232;
	mov.pred 	%p227, -1;
	@%p119 bra 	$L__BB18_218;
	setp.eq.s32 	%p120, %r1109, %r1115;
	selp.b32 	%r624, %r1110, %r1109, %p120;
	setp.lt.s32 	%p227, %r624, %r1116;
$L__BB18_218:
	setp.eq.s16 	%p121, %rs1, 0;
	selp.b32 	%r466, %r1110, %r1116, %p227;
	selp.b32 	%r467, %r1109, %r1115, %p227;
	bar.sync 	0;
	@%p121 bra 	$L__BB18_237;
	// begin inline asm
	mov.u32 %r625, %laneid;
	// end inline asm
	and.b32  	%r468, %r359, 7936;
	shl.b32 	%r626, %r625, 3;
	add.s32 	%r627, %r626, %r468;
	shr.s32 	%r628, %r627, 5;
	add.s32 	%r629, %r628, %r627;
	shl.b32 	%r630, %r629, 3;
	mov.u32 	%r631, _ZZN3cub18CUB_300001_SM_10006detail10merge_sort26DeviceMergeSortMergeKernelINS2_10policy_hubIN6thrust24THRUST_300001_SM_1000_NS6detail15normal_iteratorINS6_10device_ptrI4edgeEEEEE9Policy600ESC_PNS0_8NullTypeESC_SG_jN4cuda3std3__44lessISA_EESA_SF_EEvbT2_T3_T4_PT6_PT7_T5_PSO_SO_NS1_7vsmem_tEE19static_temp_storage;
	add.s32 	%r632, %r631, %r630;
	st.shared.v2.u32 	[%r632], {%r383, %r382};
	st.shared.v2.u32 	[%r632+8], {%r395, %r394};
	st.shared.v2.u32 	[%r632+16], {%r407, %r406};
	st.shared.v2.u32 	[%r632+24], {%r419, %r418};
	st.shared.v2.u32 	[%r632+32], {%r431, %r430};
	st.shared.v2.u32 	[%r632+40], {%r443, %r442};
	st.shared.v2.u32 	[%r632+48], {%r455, %r454};
	st.shared.v2.u32 	[%r632+56], {%r467, %r466};
	bar.warp.sync 	-1;
	mad.lo.s32 	%r633, %r625, -7, %r627;
	shr.s32 	%r634, %r633, 5;
	add.s32 	%r635, %r634, %r633;
	shl.b32 	%r636, %r635, 3;
	add.s32 	%r637, %r631, %r636;
	ld.shared.v2.u32 	{%r470, %r469}, [%r637];
	add.s32 	%r638, %r633, 32;
	shr.s32 	%r639, %r638, 5;
	add.s32 	%r640, %r639, %r633;
	shl.b32 	%r641, %r640, 3;
	add.s32 	%r642, %r631, %r641;
	ld.shared.v2.u32 	{%r472, %r471}, [%r642+256];
	add.s32 	%r643, %r633, 64;
	shr.s32 	%r644, %r643, 5;
	add.s32 	%r645, %r644, %r633;
	shl.b32 	%r646, %r645, 3;
	add.s32 	%r647, %r631, %r646;
	ld.shared.v2.u32 	{%r474, %r473}, [%r647+512];
	add.s32 	%r648, %r633, 96;
	shr.s32 	%r649, %r648, 5;
	add.s32 	%r650, %r649, %r633;
	shl.b32 	%r651, %r650, 3;
	add.s32 	%r652, %r631, %r651;
	ld.shared.v2.u32 	{%r476, %r475}, [%r652+768];
	add.s32 	%r653, %r633, 128;
	shr.s32 	%r654, %r653, 5;
	add.s32 	%r655, %r654, %r633;
	shl.b32 	%r656, %r655, 3;
	add.s32 	%r657, %r631, %r656;
	ld.shared.v2.u32 	{%r478, %r477}, [%r657+1024];
	add.s32 	%r658, %r633, 160;
	shr.s32 	%r659, %r658, 5;
	add.s32 	%r660, %r659, %r633;
	shl.b32 	%r661, %r660, 3;
	add.s32 	%r662, %r631, %r661;
	ld.shared.v2.u32 	{%r480, %r479}, [%r662+1280];
	add.s32 	%r663, %r633, 192;
	shr.s32 	%r664, %r663, 5;
	add.s32 	%r665, %r664, %r633;
	shl.b32 	%r666, %r665, 3;
	add.s32 	%r667, %r631, %r666;
	ld.shared.v2.u32 	{%r482, %r481}, [%r667+1536];
	add.s32 	%r668, %r633, 224;
	shr.s32 	%r669, %r668, 5;
	add.s32 	%r670, %r669, %r633;
	shl.b32 	%r671, %r670, 3;
	add.s32 	%r672, %r631, %r671;
	ld.shared.v2.u32 	{%r484, %r483}, [%r672+1792];
	setp.ne.s32 	%p122, %r3, 0;
	@%p122 bra 	$L__BB18_221;
	st.volatile.shared.u32 	[_ZZN3cub18CUB_300001_SM_10006detail10merge_sort26DeviceMergeSortMergeKernelINS2_10policy_hubIN6thrust24THRUST_300001_SM_1000_NS6detail15normal_iteratorINS6_10device_ptrI4edgeEEEEE9Policy600ESC_PNS0_8NullTypeESC_SG_jN4cuda3std3__44lessISA_EESA_SF_EEvbT2_T3_T4_PT6_PT7_T5_PSO_SO_NS1_7vsmem_tEE19static_temp_storage+16896], %r358;
$L__BB18_221:
	bar.sync 	0;
	ld.volatile.shared.u32 	%r485, [_ZZN3cub18CUB_300001_SM_10006detail10merge_sort26DeviceMergeSortMergeKernelINS2_10policy_hubIN6thrust24THRUST_300001_SM_1000_NS6detail15normal_iteratorINS6_10device_ptrI4edgeEEEEE9Policy600ESC_PNS0_8NullTypeESC_SG_jN4cuda3std3__44lessISA_EESA_SF_EEvbT2_T3_T4_PT6_PT7_T5_PSO_SO_NS1_7vsmem_tEE19static_temp_storage+16896];
	and.b32  	%r673, %r3, 31;
	add.s32 	%r486, %r468, %r673;
	setp.ge.s32 	%p123, %r486, %r485;
	cvt.u64.u32 	%rd45, %r486;
	cvt.u64.u32 	%rd46, %r2;
	add.s64 	%rd47, %rd45, %rd46;
	shl.b64 	%rd48, %rd47, 3;
	add.s64 	%rd12, %rd1, %rd48;
	@%p123 bra 	$L__BB18_223;
	st.global.u32 	[%rd12], %r470;
	st.global.u32 	[%rd12+4], %r469;
$L__BB18_223:
	add.s32 	%r674, %r486, 32;
	setp.ge.s32 	%p124, %r674, %r485;
	@%p124 bra 	$L__BB18_225;
	st.global.u32 	[%rd12+256], %r472;
	st.global.u32 	[%rd12+260], %r471;
$L__BB18_225:
	add.s32 	%r675, %r486, 64;
	setp.ge.s32 	%p125, %r675, %r485;
	@%p125 bra 	$L__BB18_227;
	st.global.u32 	[%rd12+512], %r474;
	st.global.u32 	[%rd12+516], %r473;
$L__BB18_227:
	add.s32 	%r676, %r486, 96;
	setp.ge.s32 	%p126, %r676, %r485;
	@%p126 bra 	$L__BB18_229;
	st.global.u32 	[%rd12+768], %r476;
	st.global.u32 	[%rd12+772], %r475;
$L__BB18_229:
	add.s32 	%r677, %r486, 128;
	setp.ge.s32 	%p127, %r677, %r485;
	@%p127 bra 	$L__BB18_231;
	st.global.u32 	[%rd12+1024], %r478;
	st.global.u32 	[%rd12+1028], %r477;
$L__BB18_231:
	add.s32 	%r678, %r486, 160;
	setp.ge.s32 	%p128, %r678, %r485;
	@%p128 bra 	$L__BB18_233;
	st.global.u32 	[%rd12+1280], %r480;
	st.global.u32 	[%rd12+1284], %r479;
$L__BB18_233:
	add.s32 	%r679, %r486, 192;
	setp.ge.s32 	%p129, %r679, %r485;
	@%p129 bra 	$L__BB18_235;
	st.global.u32 	[%rd12+1536], %r482;
	st.global.u32 	[%rd12+1540], %r481;
$L__BB18_235:
	add.s32 	%r680, %r486, 224;
	setp.ge.s32 	%p130, %r680, %r485;
	@%p130 bra 	$L__BB18_255;
	st.global.u32 	[%rd12+1792], %r484;
	st.global.u32 	[%rd12+1796], %r483;
	bra.uni 	$L__BB18_255;
$L__BB18_237:
	// begin inline asm
	mov.u32 %r681, %laneid;
	// end inline asm
	and.b32  	%r487, %r359, 7936;
	shl.b32 	%r682, %r681, 3;
	add.s32 	%r683, %r682, %r487;
	shr.s32 	%r684, %r683, 5;
	add.s32 	%r685, %r684, %r683;
	shl.b32 	%r686, %r685, 3;
	mov.u32 	%r687, _ZZN3cub18CUB_300001_SM_10006detail10merge_sort26DeviceMergeSortMergeKernelINS2_10policy_hubIN6thrust24THRUST_300001_SM_1000_NS6detail15normal_iteratorINS6_10device_ptrI4edgeEEEEE9Policy600ESC_PNS0_8NullTypeESC_SG_jN4cuda3std3__44lessISA_EESA_SF_EEvbT2_T3_T4_PT6_PT7_T5_PSO_SO_NS1_7vsmem_tEE19static_temp_storage;
	add.s32 	%r688, %r687, %r686;
	st.shared.v2.u32 	[%r688], {%r383, %r382};
	st.shared.v2.u32 	[%r688+8], {%r395, %r394};
	st.shared.v2.u32 	[%r688+16], {%r407, %r406};
	st.shared.v2.u32 	[%r688+24], {%r419, %r418};
	st.shared.v2.u32 	[%r688+32], {%r431, %r430};
	st.shared.v2.u32 	[%r688+40], {%r443, %r442};
	st.shared.v2.u32 	[%r688+48], {%r455, %r454};
	st.shared.v2.u32 	[%r688+56], {%r467, %r466};
	bar.warp.sync 	-1;
	mad.lo.s32 	%r689, %r681, -7, %r683;
	shr.s32 	%r690, %r689, 5;
	add.s32 	%r691, %r690, %r689;
	shl.b32 	%r692, %r691, 3;
	add.s32 	%r693, %r687, %r692;
	ld.shared.v2.u32 	{%r489, %r488}, [%r693];
	add.s32 	%r694, %r689, 32;
	shr.s32 	%r695, %r694, 5;
	add.s32 	%r696, %r695, %r689;
	shl.b32 	%r697, %r696, 3;
	add.s32 	%r698, %r687, %r697;
	ld.shared.v2.u32 	{%r491, %r490}, [%r698+256];
	add.s32 	%r699, %r689, 64;
	shr.s32 	%r700, %r699, 5;
	add.s32 	%r701, %r700, %r689;
	shl.b32 	%r702, %r701, 3;
	add.s32 	%r703, %r687, %r702;
	ld.shared.v2.u32 	{%r493, %r492}, [%r703+512];
	add.s32 	%r704, %r689, 96;
	shr.s32 	%r705, %r704, 5;
	add.s32 	%r706, %r705, %r689;
	shl.b32 	%r707, %r706, 3;
	add.s32 	%r708, %r687, %r707;
	ld.shared.v2.u32 	{%r495, %r494}, [%r708+768];
	add.s32 	%r709, %r689, 128;
	shr.s32 	%r710, %r709, 5;
	add.s32 	%r711, %r710, %r689;
	shl.b32 	%r712, %r711, 3;
	add.s32 	%r713, %r687, %r712;
	ld.shared.v2.u32 	{%r497, %r496}, [%r713+1024];
	add.s32 	%r714, %r689, 160;
	shr.s32 	%r715, %r714, 5;
	add.s32 	%r716, %r715, %r689;
	shl.b32 	%r717, %r716, 3;
	add.s32 	%r718, %r687, %r717;
	ld.shared.v2.u32 	{%r499, %r498}, [%r718+1280];
	add.s32 	%r719, %r689, 192;
	shr.s32 	%r720, %r719, 5;
	add.s32 	%r721, %r720, %r689;
	shl.b32 	%r722, %r721, 3;
	add.s32 	%r723, %r687, %r722;
	ld.shared.v2.u32 	{%r501, %r500}, [%r723+1536];
	add.s32 	%r724, %r689, 224;
	shr.s32 	%r725, %r724, 5;
	add.s32 	%r726, %r725, %r689;
	shl.b32 	%r727, %r726, 3;
	add.s32 	%r728, %r687, %r727;
	ld.shared.v2.u32 	{%r503, %r502}, [%r728+1792];
	setp.ne.s32 	%p131, %r3, 0;
	@%p131 bra 	$L__BB18_239;
	st.volatile.shared.u32 	[_ZZN3cub18CUB_300001_SM_10006detail10merge_sort26DeviceMergeSortMergeKernelINS2_10policy_hubIN6thrust24THRUST_300001_SM_1000_NS6detail15normal_iteratorINS6_10device_ptrI4edgeEEEEE9Policy600ESC_PNS0_8NullTypeESC_SG_jN4cuda3std3__44lessISA_EESA_SF_EEvbT2_T3_T4_PT6_PT7_T5_PSO_SO_NS1_7vsmem_tEE19static_temp_storage+16896], %r358;
$L__BB18_239:
	bar.sync 	0;
	ld.volatile.shared.u32 	%r504, [_ZZN3cub18CUB_300001_SM_10006detail10merge_sort26DeviceMergeSortMergeKernelINS2_10policy_hubIN6thrust24THRUST_300001_SM_1000_NS6detail15normal_iteratorINS6_10device_ptrI4edgeEEEEE9Policy600ESC_PNS0_8NullTypeESC_SG_jN4cuda3std3__44lessISA_EESA_SF_EEvbT2_T3_T4_PT6_PT7_T5_PSO_SO_NS1_7vsmem_tEE19static_temp_storage+16896];
	and.b32  	%r729, %r3, 31;
	cvt.u64.u32 	%rd49, %r487;
	add.s32 	%r505, %r487, %r729;
	add.s32 	%r730, %r729, %r2;
	cvt.u64.u32 	%rd50, %r730;
	add.s64 	%rd51, %rd50, %rd49;
	setp.ge.s32 	%p132, %r505, %r504;
	shl.b64 	%rd52, %rd51, 3;
	add.s64 	%rd13, %rd3, %rd52;
	@%p132 bra 	$L__BB18_241;
	st.global.u32 	[%rd13], %r489;
	st.global.u32 	[%rd13+4], %r488;
$L__BB18_241:
	add.s32 	%r731, %r505, 32;
	setp.ge.s32 	%p133, %r731, %r504;
	@%p133 bra 	$L__BB18_243;
	st.global.u32 	[%rd13+256], %r491;
	st.global.u32 	[%rd13+260], %r490;
$L__BB18_243:
	add.s32 	%r732, %r505, 64;
	setp.ge.s32 	%p134, %r732, %r504;
	@%p134 bra 	$L__BB18_245;
	st.global.u32 	[%rd13+512], %r493;
	st.global.u32 	[%rd13+516], %r492;
$L__BB18_245:
	add.s32 	%r733, %r505, 96;
	setp.ge.s32 	%p135, %r733, %r504;
	@%p135 bra 	$L__BB18_247;
	st.global.u32 	[%rd13+768], %r495;
	st.global.u32 	[%rd13+772], %r494;
$L__BB18_247:
	add.s32 	%r734, %r505, 128;
	setp.ge.s32 	%p136, %r734, %r504;
	@%p136 bra 	$L__BB18_249;
	st.global.u32 	[%rd13+1024], %r497;
	st.global.u32 	[%rd13+1028], %r496;
$L__BB18_249:
	add.s32 	%r735, %r505, 160;
	setp.ge.s32 	%p137, %r735, %r504;
	@%p137 bra 	$L__BB18_251;
	st.global.u32 	[%rd13+1280], %r499;
	st.global.u32 	[%rd13+1284], %r498;
$L__BB18_251:
	add.s32 	%r736, %r505, 192;
	setp.ge.s32 	%p138, %r736, %r504;
	@%p138 bra 	$L__BB18_253;
	st.global.u32 	[%rd13+1536], %r501;
	st.global.u32 	[%rd13+1540], %r500;
$L__BB18_253:
	add.s32 	%r737, %r505, 224;
	setp.ge.s32 	%p139, %r737, %r504;
	@%p139 bra 	$L__BB18_255;
	st.global.u32 	[%rd13+1792], %r503;
	st.global.u32 	[%rd13+1796], %r502;
$L__BB18_255:
	ret;

}
	// .globl	_ZN3cub18CUB_300001_SM_10006detail10merge_sort30DeviceMergeSortBlockSortKernelINS2_10policy_hubIN6thrust24THRUST_300001_SM_1000_NS6detail15normal_iteratorINS6_10device_ptrI4edgeEEEEE9Policy600ESC_PNS0_8NullTypeESC_SG_mN4cuda3std3__44lessISA_EESA_SF_EEvbT0_T1_T2_T3_T4_PT6_PT7_T5_NS1_7vsmem_tE
.visible .entry _ZN3cub18CUB_300001_SM_10006detail10merge_sort30DeviceMergeSortBlockSortKernelINS2_10policy_hubIN6thrust24THRUST_300001_SM_1000_NS6detail15normal_iteratorINS6_10device_ptrI4edgeEEEEE9Policy600ESC_PNS0_8NullTypeESC_SG_mN4cuda3std3__44lessISA_EESA_SF_EEvbT0_T1_T2_T3_T4_PT6_PT7_T5_NS1_7vsmem_tE(
	.param .u8 _ZN3cub18CUB_300001_SM_10006detail10merge_sort30DeviceMergeSortBlockSortKernelINS2_10policy_hubIN6thrust24THRUST_300001_SM_1000_NS6detail15normal_iteratorINS6_10device_ptrI4edgeEEEEE9Policy600ESC_PNS0_8NullTypeESC_SG_mN4cuda3std3__44lessISA_EESA_SF_EEvbT0_T1_T2_T3_T4_PT6_PT7_T5_NS1_7vsmem_tE_param_0,
	.param .align 8 .b8 _ZN3cub18CUB_300001_SM_10006detail10merge_sort30DeviceMergeSortBlockSortKernelINS2_10policy_hubIN6thrust24THRUST_300001_SM_1000_NS6detail15normal_iteratorINS6_10device_ptrI4edgeEEEEE9Policy600ESC_PNS0_8NullTypeESC_SG_mN4cuda3std3__44lessISA_EESA_SF_EEvbT0_T1_T2_T3_T4_PT6_PT7_T5_NS1_7vsmem_tE_param_1[8],
	.param .u64 .ptr .align 1 _ZN3cub18CUB_300001_SM_10006detail10merge_sort30DeviceMergeSortBlockSortKernelINS2_10policy_hubIN6thrust24THRUST_300001_SM_1000_NS6detail15normal_iteratorINS6_10device_ptrI4edgeEEEEE9Policy600ESC_PNS0_8NullTypeESC_SG_mN4cuda3std3__44lessISA_EESA_SF_EEvbT0_T1_T2_T3_T4_PT6_PT7_T5_NS1_7vsmem_tE_param_2,
	.param .align 8 .b8 _ZN3cub18CUB_300001_SM_10006detail10merge_sort30DeviceMergeSortBlockSortKernelINS2_10policy_hubIN6thrust24THRUST_300001_SM_1000_NS6detail15normal_iteratorINS6_10device_ptrI4edgeEEEEE9Policy600ESC_PNS0_8NullTypeESC_SG_mN4cuda3std3__44lessISA_EESA_SF_EEvbT0_T1_T2_T3_T4_PT6_PT7_T5_NS1_7vsmem_tE_param_3[8],
	.param .u64 .ptr .align 1 _ZN3cub18CUB_300001_SM_10006detail10merge_sort30DeviceMergeSortBlockSortKernelINS2_10policy_hubIN6thrust24THRUST_300001_SM_1000_NS6detail15normal_iteratorINS6_10device_ptrI4edgeEEEEE9Policy600ESC_PNS0_8NullTypeESC_SG_mN4cuda3std3__44lessISA_EESA_SF_EEvbT0_T1_T2_T3_T4_PT6_PT7_T5_NS1_7vsmem_tE_param_4,
	.param .u64 _ZN3cub18CUB_300001_SM_10006detail10merge_sort30DeviceMergeSortBlockSortKernelINS2_10policy_hubIN6thrust24THRUST_300001_SM_1000_NS6detail15normal_iteratorINS6_10device_ptrI4edgeEEEEE9Policy600ESC_PNS0_8NullTypeESC_SG_mN4cuda3std3__44lessISA_EESA_SF_EEvbT0_T1_T2_T3_T4_PT6_PT7_T5_NS1_7vsmem_tE_param_5,
	.param .u64 .ptr .align 1 _ZN3cub18CUB_300001_SM_10006detail10merge_sort30DeviceMergeSortBlockSortKernelINS2_10policy_hubIN6thrust24THRUST_300001_SM_1000_NS6detail15normal_iteratorINS6_10device_ptrI4edgeEEEEE9Policy600ESC_PNS0_8NullTypeESC_SG_mN4cuda3std3__44lessISA_EESA_SF_EEvbT0_T1_T2_T3_T4_PT6_PT7_T5_NS1_7vsmem_tE_param_6,
	.param .u64 .ptr .align 1 _ZN3cub18CUB_300001_SM_10006detail10merge_sort30DeviceMergeSortBlockSortKernelINS2_10policy_hubIN6thrust24THRUST_300001_SM_1000_NS6detail15normal_iteratorINS6_10device_ptrI4edgeEEEEE9Policy600ESC_PNS0_8NullTypeESC_SG_mN4cuda3std3__44lessISA_EESA_SF_EEvbT0_T1_T2_T3_T4_PT6_PT7_T5_NS1_7vsmem_tE_param_7,
	.param .align 1 .b8 _ZN3cub18CUB_300001_SM_10006detail10merge_sort30DeviceMergeSortBlockSortKernelINS2_10policy_hubIN6thrust24THRUST_300001_SM_1000_NS6detail15normal_iteratorINS6_10device_ptrI4edgeEEEEE9Policy600ESC_PNS0_8NullTypeESC_SG_mN4cuda3std3__44lessISA_EESA_SF_EEvbT0_T1_T2_T3_T4_PT6_PT7_T5_NS1_7vsmem_tE_param_8[1],
	.param .align 8 .b8 _ZN3cub18CUB_300001_SM_10006detail10merge_sort30DeviceMergeSortBlockSortKernelINS2_10policy_hubIN6thrust24THRUST_300001_SM_1000_NS6detail15normal_iteratorINS6_10device_ptrI4edgeEEEEE9Policy600ESC_PNS0_8NullTypeESC_SG_mN4cuda3std3__44lessISA_EESA_SF_EEvbT0_T1_T2_T3_T4_PT6_PT7_T5_NS1_7vsmem_tE_param_9[8]
)
.maxntid 256
{
	.reg .pred 	%p<378>;
	.reg .b16 	%rs<4>;
	.reg .b32 	%r<1476>;
	.reg .b64 	%rd<43>;
	// demoted variable
	.shared .align 16 .b8 _ZZN3cub18CUB_300001_SM_10006detail10merge_sort30DeviceMergeSortBlockSortKernelINS2_10policy_hubIN6thrust24THRUST_300001_SM_1000_NS6detail15normal_iteratorINS6_10device_ptrI4edgeEEEEE9Policy600ESC_PNS0_8NullTypeESC_SG_mN4cuda3std3__44lessISA_EESA_SF_EEvbT0_T1_T2_T3_T4_PT6_PT7_T5_NS1_7vsmem_tEE19static_temp_storage[16912];
	ld.param.u64 	%rd11, [_ZN3cub18CUB_300001_SM_10006detail10merge_sort30DeviceMergeSortBlockSortKernelINS2_10policy_hubIN6thrust24THRUST_300001_SM_1000_NS6detail15normal_iteratorINS6_10device_ptrI4edgeEEEEE9Policy600ESC_PNS0_8NullTypeESC_SG_mN4cuda3std3__44lessISA_EESA_SF_EEvbT0_T1_T2_T3_T4_PT6_PT7_T5_NS1_7vsmem_tE_param_3];
	ld.param.u64 	%rd12, [_ZN3cub18CUB_300001_SM_10006detail10merge_sort30DeviceMergeSortBlockSortKernelINS2_10policy_hubIN6thrust24THRUST_300001_SM_1000_NS6detail15normal_iteratorINS6_10device_ptrI4edgeEEEEE9Policy600ESC_PNS0_8NullTypeESC_SG_mN4cuda3std3__44lessISA_EESA_SF_EEvbT0_T1_T2_T3_T4_PT6_PT7_T5_NS1_7vsmem_tE_param_1];
	ld.param.u64 	%rd9, [_ZN3cub18CUB_300001_SM_10006detail10merge_sort30DeviceMergeSortBlockSortKernelINS2_10policy_hubIN6thrust24THRUST_300001_SM_1000_NS6detail15normal_iteratorINS6_10device_ptrI4edgeEEEEE9Policy600ESC_PNS0_8NullTypeESC_SG_mN4cuda3std3__44lessISA_EESA_SF_EEvbT0_T1_T2_T3_T4_PT6_PT7_T5_NS1_7vsmem_tE_param_5];
	cvta.to.global.u64 	%rd1, %rd12;
	cvta.to.global.u64 	%rd2, %rd11;
	mov.u32 	%r664, %ctaid.x;
	cvt.u64.u32 	%rd13, %r664;
	mov.u32 	%r665, %nctaid.x;
	cvt.u64.u32 	%rd14, %r665;
	mul.wide.u32 	%rd3, %r664, 2048;
	add.s64 	%rd15, %rd14, -1;
	setp.le.u64 	%p33, %rd15, %rd13;
	@%p33 bra 	$L__BB19_168;
	// begin inline asm
	griddepcontrol.wait;
	// end inline asm
	mov.u32 	%r1, %tid.x;
	and.b32  	%r2, %r1, 31;
	shl.b32 	%r895, %r1, 3;
	and.b32  	%r3, %r895, 7936;
	or.b32  	%r896, %r3, %r2;
	cvt.u64.u32 	%rd28, %r896;
	add.s64 	%rd4, %rd3, %rd28;
	shl.b64 	%rd29, %rd4, 3;
	add.s64 	%rd30, %rd1, %rd29;
	ld.global.u32 	%r897, [%rd30];
	ld.global.u32 	%r898, [%rd30+4];
	ld.global.u32 	%r899, [%rd30+256];
	ld.global.u32 	%r900, [%rd30+260];
	ld.global.u32 	%r901, [%rd30+512];
	ld.global.u32 	%r902, [%rd30+516];
	ld.global.u32 	%r903, [%rd30+768];
	ld.global.u32 	%r904, [%rd30+772];
	ld.global.u32 	%r905, [%rd30+1024];
	ld.global.u32 	%r906, [%rd30+1028];
	ld.global.u32 	%r907, [%rd30+1280];
	ld.global.u32 	%r908, [%rd30+1284];
	ld.global.u32 	%r909, [%rd30+1536];
	ld.global.u32 	%r910, [%rd30+1540];
	ld.global.u32 	%r911, [%rd30+1792];
	ld.global.u32 	%r912, [%rd30+1796];
	// begin inline asm
	mov.u32 %r894, %laneid;
	// end inline asm
	add.s32 	%r913, %r894, %r3;
	shr.s32 	%r914, %r913, 5;
	add.s32 	%r915, %r914, %r913;
	shl.b32 	%r916, %r915, 3;
	mov.u32 	%r917, _ZZN3cub18CUB_300001_SM_10006detail10merge_sort30DeviceMergeSortBlockSortKernelINS2_10policy_hubIN6thrust24THRUST_300001_SM_1000_NS6detail15normal_iteratorINS6_10device_ptrI4edgeEEEEE9Policy600ESC_PNS0_8NullTypeESC_SG_mN4cuda3std3__44lessISA_EESA_SF_EEvbT0_T1_T2_T3_T4_PT6_PT7_T5_NS1_7vsmem_tEE19static_temp_storage;
	add.s32 	%r4, %r917, %r916;
	st.shared.v2.u32 	[%r4], {%r897, %r898};
	add.s32 	%r918, %r913, 32;
	shr.s32 	%r919, %r918, 5;
	add.s32 	%r920, %r919, %r913;
	shl.b32 	%r921, %r920, 3;
	add.s32 	%r5, %r917, %r921;
	st.shared.v2.u32 	[%r5+256], {%r899, %r900};
	add.s32 	%r922, %r913, 64;
	shr.s32 	%r923, %r922, 5;
	add.s32 	%r924, %r923, %r913;
	shl.b32 	%r925, %r924, 3;
	add.s32 	%r6, %r917, %r925;
	st.shared.v2.u32 	[%r6+512], {%r901, %r902};
	add.s32 	%r926, %r913, 96;
	shr.s32 	%r927, %r926, 5;
	add.s32 	%r928, %r927, %r913;
	shl.b32 	%r929, %r928, 3;
	add.s32 	%r7, %r917, %r929;
	st.shared.v2.u32 	[%r7+768], {%r903, %r904};
	add.s32 	%r930, %r913, 128;
	shr.s32 	%r931, %r930, 5;
	add.s32 	%r932, %r931, %r913;
	shl.b32 	%r933, %r932, 3;
	add.s32 	%r8, %r917, %r933;
	st.shared.v2.u32 	[%r8+1024], {%r905, %r906};
	add.s32 	%r934, %r913, 160;
	shr.s32 	%r935, %r934, 5;
	add.s32 	%r936, %r935, %r913;
	shl.b32 	%r937, %r936, 3;
	add.s32 	%r9, %r917, %r937;
	st.shared.v2.u32 	[%r9+1280], {%r907, %r908};
	add.s32 	%r938, %r913, 192;
	shr.s32 	%r939, %r938, 5;
	add.s32 	%r940, %r939, %r913;
	shl.b32 	%r941, %r940, 3;
	add.s32 	%r10, %r917, %r941;
	st.shared.v2.u32 	[%r10+1536], {%r909, %r910};
	add.s32 	%r942, %r913, 224;
	shr.s32 	%r943, %r942, 5;
	add.s32 	%r944, %r943, %r913;
	shl.b32 	%r945, %r944, 3;
	add.s32 	%r11, %r917, %r945;
	st.shared.v2.u32 	[%r11+1792], {%r911, %r912};
	bar.warp.sync 	-1;
	mad.lo.s32 	%r946, %r894, 7, %r913;
	shr.s32 	%r947, %r946, 5;
	add.s32 	%r948, %r947, %r946;
	shl.b32 	%r949, %r948, 3;
	add.s32 	%r12, %r917, %r949;
	ld.shared.v2.u32 	{%r1229, %r1228}, [%r12];
	add.s32 	%r950, %r946, 1;
	shr.s32 	%r951, %r950, 5;
	add.s32 	%r952, %r951, %r946;
	shl.b32 	%r953, %r952, 3;
	add.s32 	%r15, %r917, %r953;
	ld.shared.v2.u32 	{%r16, %r17}, [%r15+8];
	add.s32 	%r954, %r946, 2;
	shr.s32 	%r955, %r954, 5;
	add.s32 	%r956, %r955, %r946;
	shl.b32 	%r957, %r956, 3;
	add.s32 	%r18, %r917, %r957;
	ld.shared.v2.u32 	{%r1109, %r1108}, [%r18+16];
	add.s32 	%r958, %r946, 3;
	shr.s32 	%r959, %r958, 5;
	add.s32 	%r960, %r959, %r946;
	shl.b32 	%r961, %r960, 3;
	add.s32 	%r21, %r917, %r961;
	ld.shared.v2.u32 	{%r22, %r23}, [%r21+24];
	add.s32 	%r962, %r946, 4;
	shr.s32 	%r963, %r962, 5;
	add.s32 	%r964, %r963, %r946;
	shl.b32 	%r965, %r964, 3;
	add.s32 	%r24, %r917, %r965;
	ld.shared.v2.u32 	{%r1113, %r1112}, [%r24+32];
	add.s32 	%r966, %r946, 5;
	shr.s32 	%r967, %r966, 5;
	add.s32 	%r968, %r967, %r946;
	shl.b32 	%r969, %r968, 3;
	add.s32 	%r27, %r917, %r969;
	ld.shared.v2.u32 	{%r28, %r29}, [%r27+40];
	add.s32 	%r970, %r946, 6;
	shr.s32 	%r971, %r970, 5;
	add.s32 	%r972, %r971, %r946;
	shl.b32 	%r973, %r972, 3;
	add.s32 	%r30, %r917, %r973;
	ld.shared.v2.u32 	{%r1117, %r1116}, [%r30+48];
	add.s32 	%r974, %r946, 7;
	shr.s32 	%r975, %r974, 5;
	add.s32 	%r976, %r975, %r946;
	shl.b32 	%r977, %r976, 3;
	add.s32 	%r33, %r917, %r977;
	ld.shared.v2.u32 	{%r34, %r35}, [%r33+56];
	bar.sync 	0;
	// begin inline asm
	griddepcontrol.launch_dependents;
	// end inline asm
	setp.ne.s32 	%p224, %r16, %r1229;
	@%p224 bra 	$L__BB19_3;
	setp.lt.s32 	%p226, %r17, %r1228;
	mov.u32 	%r1120, %r17;
	mov.u32 	%r1121, %r1229;
	@%p226 bra 	$L__BB19_4;
	bra.uni 	$L__BB19_5;
$L__BB19_3:
	setp.ge.s32 	%p225, %r16, %r1228;
	mov.u32 	%r1120, %r17;
	mov.u32 	%r1121, %r16;
	@%p225 bra 	$L__BB19_5;
$L__BB19_4:
	mov.u32 	%r1120, %r1228;
	mov.u32 	%r1121, %r1229;
	mov.u32 	%r1228, %r17;
	mov.u32 	%r1229, %r16;
$L__BB19_5:
	setp.eq.s32 	%p227, %r22, %r1109;
	@%p227 bra 	$L__BB19_7;
	setp.lt.s32 	%p228, %r22, %r1108;
	mov.u32 	%r1124, %r23;
	mov.u32 	%r1125, %r22;
	@%p228 bra 	$L__BB19_8;
	bra.uni 	$L__BB19_9;
$L__BB19_7:
	setp.ge.s32 	%p229, %r23, %r1108;
	mov.u32 	%r1124, %r23;
	mov.u32 	%r1125, %r1109;
	@%p229 bra 	$L__BB19_9;
$L__BB19_8:
	mov.u32 	%r1124, %r1108;
	mov.u32 	%r1125, %r1109;
	mov.u32 	%r1108, %r23;
	mov.u32 	%r1109, %r22;
$L__BB19_9:
	setp.eq.s32 	%p230, %r28, %r1113;
	@%p230 bra 	$L__BB19_11;
	setp.lt.s32 	%p231, %r28, %r1112;
	mov.u32 	%r1128, %r29;
	mov.u32 	%r1129, %r28;
	@%p231 bra 	$L__BB19_12;
	bra.uni 	$L__BB19_13;
$L__BB19_11:
	setp.ge.s32 	%p232, %r29, %r1112;
	mov.u32 	%r1128, %r29;
	mov.u32 	%r1129, %r1113;
	@%p232 bra 	$L__BB19_13;
$L__BB19_12:
	mov.u32 	%r1128, %r1112;
	mov.u32 	%r1129, %r1113;
	mov.u32 	%r1112, %r29;
	mov.u32 	%r1113, %r28;
$L__BB19_13:
	setp.eq.s32 	%p233, %r34, %r1117;
	@%p233 bra 	$L__BB19_15;
	setp.lt.s32 	%p234, %r34, %r1116;
	mov.u32 	%r1114, %r35;
	mov.u32 	%r1115, %r34;
	@%p234 bra 	$L__BB19_16;
	bra.uni 	$L__BB19_17;
$L__BB19_15:
	setp.ge.s32 	%p235, %r35, %r1116;
	mov.u32 	%r1114, %r35;
	mov.u32 	%r1115, %r1117;
	@%p235 bra 	$L__BB19_17;
$L__BB19_16:
	mov.u32 	%r1114, %r1116;
	mov.u32 	%r1115, %r1117;
	mov.u32 	%r1116, %r35;
	mov.u32 	%r1117, %r34;
$L__BB19_17:
	setp.eq.s32 	%p236, %r1109, %r1121;
	@%p236 bra 	$L__BB19_19;
	setp.lt.s32 	%p237, %r1109, %r1120;
	mov.u32 	%r1136, %r1108;
	mov.u32 	%r1137, %r1109;
	@%p237 bra 	$L__BB19_20;
	bra.uni 	$L__BB19_21;
$L__BB19_19:
	setp.ge.s32 	%p238, %r1108, %r1120;
	mov.u32 	%r1136, %r1108;
	mov.u32 	%r1137, %r1121;
	@%p238 bra 	$L__BB19_21;
$L__BB19_20:
	mov.u32 	%r1136, %r1120;
	mov.u32 	%r1137, %r1121;
	mov.u32 	%r1120, %r1108;
	mov.u32 	%r1121, %r1109;
$L__BB19_21:
	setp.eq.s32 	%p239, %r1113, %r1125;
	@%p239 bra 	$L__BB19_23;
	setp.lt.s32 	%p240, %r1113, %r1124;
	mov.u32 	%r1140, %r1112;
	mov.u32 	%r1141, %r1113;
	@%p240 bra 	$L__BB19_24;
	bra.uni 	$L__BB19_25;
$L__BB19_23:
	setp.ge.s32 	%p241, %r1112, %r1124;
	mov.u32 	%r1140, %r1112;
	mov.u32 	%r1141, %r1125;
	@%p241 bra 	$L__BB19_25;
$L__BB19_24:
	mov.u32 	%r1140, %r1124;
	mov.u32 	%r1141, %r1125;
	mov.u32 	%r1124, %r1112;
	mov.u32 	%r1125, %r1113;
$L__BB19_25:
	setp.eq.s32 	%p242, %r1117, %r1129;
	@%p242 bra 	$L__BB19_27;
	setp.lt.s32 	%p243, %r1117, %r1128;
	mov.u32 	%r1144, %r1116;
	mov.u32 	%r1127, %r1117;
	@%p243 bra 	$L__BB19_28;
	bra.uni 	$L__BB19_29;
$L__BB19_27:
	setp.ge.s32 	%p244, %r1116, %r1128;
	mov.u32 	%r1144, %r1116;
	mov.u32 	%r1127, %r1129;
	@%p244 bra 	$L__BB19_29;
$L__BB19_28:
	mov.u32 	%r1144, %r1128;
	mov.u32 	%r1127, %r1129;
	mov.u32 	%r1128, %r1116;
	mov.u32 	%r1129, %r1117;
$L__BB19_29:
	setp.eq.s32 	%p245, %r1121, %r1229;
	@%p245 bra 	$L__BB19_31;
	setp.lt.s32 	%p246, %r1121, %r1228;
	mov.u32 	%r1148, %r1120;
	mov.u32 	%r1149, %r1121;
	@%p246 bra 	$L__BB19_32;
	bra.uni 	$L__BB19_33;
$L__BB19_31:
	setp.ge.s32 	%p247, %r1120, %r1228;
	mov.u32 	%r1148, %r1120;
	mov.u32 	%r1149, %r1229;
	@%p247 bra 	$L__BB19_33;
$L__BB19_32:
	mov.u32 	%r1148, %r1228;
	mov.u32 	%r1149, %r1229;
	mov.u32 	%r1228, %r1120;
	mov.u32 	%r1229, %r1121;
$L__BB19_33:
	setp.eq.s32 	%p248, %r1125, %r1137;
	@%p248 bra 	$L__BB19_35;
	setp.lt.s32 	%p249, %r1125, %r1136;
	mov.u32 	%r1152, %r1124;
	mov.u32 	%r1153, %r1125;
	@%p249 bra 	$L__BB19_36;
	bra.uni 	$L__BB19_37;
$L__BB19_35:
	setp.ge.s32 	%p250, %r1124, %r1136;
	mov.u32 	%r1152, %r1124;
	mov.u32 	%r1153, %r1137;
	@%p250 bra 	$L__BB19_37;
$L__BB19_36:
	mov.u32 	%r1152, %r1136;
	mov.u32 	%r1153, %r1137;
	mov.u32 	%r1136, %r1124;
	mov.u32 	%r1137, %r1125;
$L__BB19_37:
	setp.eq.s32 	%p251, %r1129, %r1141;
	@%p251 bra 	$L__BB19_39;
	setp.lt.s32 	%p252, %r1129, %r1140;
	mov.u32 	%r1156, %r1128;
	mov.u32 	%r1157, %r1129;
	@%p252 bra 	$L__BB19_40;
	bra.uni 	$L__BB19_41;
$L__BB19_39:
	setp.ge.s32 	%p253, %r1128, %r1140;
	mov.u32 	%r1156, %r1128;
	mov.u32 	%r1157, %r1141;
	@%p253 bra 	$L__BB19_41;
$L__BB19_40:
	mov.u32 	%r1156, %r1140;
	mov.u32 	%r1157, %r1141;
	mov.u32 	%r1140, %r1128;
	mov.u32 	%r1141, %r1129;
$L__BB19_41:
	setp.eq.s32 	%p254, %r1115, %r1127;
	@%p254 bra 	$L__BB19_43;
	setp.lt.s32 	%p255, %r1115, %r1144;
	mov.u32 	%r1142, %r1114;
	mov.u32 	%r1143, %r1115;
	mov.u32 	%r1145, %r1127;
	@%p255 bra 	$L__BB19_44;
	bra.uni 	$L__BB19_45;
$L__BB19_43:
	setp.ge.s32 	%p256, %r1114, %r1144;
	mov.u32 	%r1142, %r1114;
	mov.u32 	%r1143, %r1115;
	mov.u32 	%r1145, %r1115;
	@%p256 bra 	$L__BB19_45;
$L__BB19_44:
	mov.u32 	%r1142, %r1144;
	mov.u32 	%r1143, %r1127;
	mov.u32 	%r1144, %r1114;
	mov.u32 	%r1145, %r1115;
$L__BB19_45:
	setp.eq.s32 	%p257, %r1137, %r1149;
	@%p257 bra 	$L__BB19_47;
	setp.lt.s32 	%p258, %r1137, %r1148;
	mov.u32 	%r1164, %r1136;
	mov.u32 	%r1165, %r1137;
	@%p258 bra 	$L__BB19_48;
	bra.uni 	$L__BB19_49;
$L__BB19_47:
	setp.ge.s32 	%p259, %r1136, %r1148;
	mov.u32 	%r1164, %r1136;
	mov.u32 	%r1165, %r1149;
	@%p259 bra 	$L__BB19_49;
$L__BB19_48:
	mov.u32 	%r1164, %r1148;
	mov.u32 	%r1165, %r1149;
	mov.u32 	%r1148, %r1136;
	mov.u32 	%r1149, %r1137;
$L__BB19_49:
	setp.eq.s32 	%p260, %r1141, %r1153;
	@%p260 bra 	$L__BB19_51;
	setp.lt.s32 	%p261, %r1141, %r1152;
	mov.u32 	%r1168, %r1140;
	mov.u32 	%r1169, %r1141;
	@%p261 bra 	$L__BB19_52;
	bra.uni 	$L__BB19_53;
$L__BB19_51:
	setp.ge.s32 	%p262, %r1140, %r1152;
	mov.u32 	%r1168, %r1140;
	mov.u32 	%r1169, %r1153;
	@%p262 bra 	$L__BB19_53;
$L__BB19_52:
	mov.u32 	%r1168, %r1152;
	mov.u32 	%r1169, %r1153;
	mov.u32 	%r1152, %r1140;
	mov.u32 	%r1153, %r1141;
$L__BB19_53:
	setp.eq.s32 	%p263, %r1145, %r1157;
	@%p263 bra 	$L__BB19_55;
	setp.lt.s32 	%p264, %r1145, %r1156;
	mov.u32 	%r1172, %r1144;
	mov.u32 	%r1155, %r1145;
	@%p264 bra 	$L__BB19_56;
	bra.uni 	$L__BB19_57;
$L__BB19_55:
	setp.ge.s32 	%p265, %r1144, %r1156;
	mov.u32 	%r1172, %r1144;
	mov.u32 	%r1155, %r1157;
	@%p265 bra 	$L__BB19_57;
$L__BB19_56:
	mov.u32 	%r1172, %r1156;
	mov.u32 	%r1155, %r1157;
	mov.u32 	%r1156, %r1144;
	mov.u32 	%r1157, %r1145;
$L__BB19_57:
	setp.eq.s32 	%p266, %r1149, %r1229;
	@%p266 bra 	$L__BB19_59;
	setp.lt.s32 	%p267, %r1149, %r1228;
	mov.u32 	%r1176, %r1148;
	mov.u32 	%r1177, %r1149;
	@%p267 bra 	$L__BB19_60;
	bra.uni 	$L__BB19_61;
$L__BB19_59:
	setp.ge.s32 	%p268, %r1148, %r1228;
	mov.u32 	%r1176, %r1148;
	mov.u32 	%r1177, %r1229;
	@%p268 bra 	$L__BB19_61;
$L__BB19_60:
	mov.u32 	%r1176, %r1228;
	mov.u32 	%r1177, %r1229;
	mov.u32 	%r1228, %r1148;
	mov.u32 	%r1229, %r1149;
$L__BB19_61:
	setp.eq.s32 	%p269, %r1153, %r1165;
	@%p269 bra 	$L__BB19_63;
	setp.lt.s32 	%p270, %r1153, %r1164;
	mov.u32 	%r1180, %r1152;
	mov.u32 	%r1181, %r1153;
	@%p270 bra 	$L__BB19_64;
	bra.uni 	$L__BB19_65;
$L__BB19_63:
	setp.ge.s32 	%p271, %r1152, %r1164;
	mov.u32 	%r1180, %r1152;
	mov.u32 	%r1181, %r1165;
	@%p271 bra 	$L__BB19_65;
$L__BB19_64:
	mov.u32 	%r1180, %r1164;
	mov.u32 	%r1181, %r1165;
	mov.u32 	%r1164, %r1152;
	mov.u32 	%r1165, %r1153;
$L__BB19_65:
	setp.eq.s32 	%p272, %r1157, %r1169;
	@%p272 bra 	$L__BB19_67;
	setp.lt.s32 	%p273, %r1157, %r1168;
	mov.u32 	%r1184, %r1156;
	mov.u32 	%r1185, %r1157;
	@%p273 bra 	$L__BB19_68;
	bra.uni 	$L__BB19_69;
$L__BB19_67:
	setp.ge.s32 	%p274, %r1156, %r1168;
	mov.u32 	%r1184, %r1156;
	mov.u32 	%r1185, %r1169;
	@%p274 bra 	$L__BB19_69;
$L__BB19_68:
	mov.u32 	%r1184, %r1168;
	mov.u32 	%r1185, %r1169;
	mov.u32 	%r1168, %r1156;
	mov.u32 	%r1169, %r1157;
$L__BB19_69:
	setp.eq.s32 	%p275, %r1143, %r1155;
	@%p275 bra 	$L__BB19_71;
	setp.lt.s32 	%p276, %r1143, %r1172;
	mov.u32 	%r1170, %r1142;
	mov.u32 	%r1171, %r1143;
	mov.u32 	%r1173, %r1155;
	@%p276 bra 	$L__BB19_72;
	bra.uni 	$L__BB19_73;
$L__BB19_71:
	setp.ge.s32 	%p277, %r1142, %r1172;
	mov.u32 	%r1170, %r1142;
	mov.u32 	%r1171, %r1143;
	mov.u32 	%r1173, %r1143;
	@%p277 bra 	$L__BB19_73;
$L__BB19_72:
	mov.u32 	%r1170, %r1172;
	mov.u32 	%r1171, %r1155;
	mov.u32 	%r1172, %r1142;
	mov.u32 	%r1173, %r1143;
$L__BB19_73:
	setp.eq.s32 	%p278, %r1165, %r1177;
	@%p278 bra 	$L__BB19_75;
	setp.lt.s32 	%p279, %r1165, %r1176;
	mov.u32 	%r1192, %r1164;
	mov.u32 	%r1193, %r1165;
	@%p279 bra 	$L__BB19_76;
	bra.uni 	$L__BB19_77;
$L__BB19_75:
	setp.ge.s32 	%p280, %r1164, %r1176;
	mov.u32 	%r1192, %r1164;
	mov.u32 	%r1193, %r1177;
	@%p280 bra 	$L__BB19_77;
$L__BB19_76:
	mov.u32 	%r1192, %r1176;
	mov.u32 	%r1193, %r1177;
	mov.u32 	%r1176, %r1164;
	mov.u32 	%r1177, %r1165;
$L__BB19_77:
	setp.eq.s32 	%p281, %r1169, %r1181;
	@%p281 bra 	$L__BB19_79;
	setp.lt.s32 	%p282, %r1169, %r1180;
	mov.u32 	%r1196, %r1168;
	mov.u32 	%r1197, %r1169;
	@%p282 bra 	$L__BB19_80;
	bra.uni 	$L__BB19_81;
$L__BB19_79:
	setp.ge.s32 	%p283, %r1168, %r1180;
	mov.u32 	%r1196, %r1168;
	mov.u32 	%r1197, %r1181;
	@%p283 bra 	$L__BB19_81;
$L__BB19_80:
	mov.u32 	%r1196, %r1180;
	mov.u32 	%r1197, %r1181;
	mov.u32 	%r1180, %r1168;
	mov.u32 	%r1181, %r1169;
$L__BB19_81:
	setp.eq.s32 	%p284, %r1173, %r1185;
	@%p284 bra 	$L__BB19_83;
	setp.lt.s32 	%p285, %r1173, %r1184;
	mov.u32 	%r1200, %r1172;
	mov.u32 	%r1183, %r1173;
	@%p285 bra 	$L__BB19_84;
	bra.uni 	$L__BB19_85;
$L__BB19_83:
	setp.ge.s32 	%p286, %r1172, %r1184;
	mov.u32 	%r1200, %r1172;
	mov.u32 	%r1183, %r1185;
	@%p286 bra 	$L__BB19_85;
$L__BB19_84:
	mov.u32 	%r1200, %r1184;
	mov.u32 	%r1183, %r1185;
	mov.u32 	%r1184, %r1172;
	mov.u32 	%r1185, %r1173;
$L__BB19_85:
	setp.eq.s32 	%p287, %r1177, %r1229;
	@%p287 bra 	$L__BB19_87;
	setp.lt.s32 	%p288, %r1177, %r1228;
	mov.u32 	%r1226, %r1176;
	mov.u32 	%r1227, %r1177;
	@%p288 bra 	$L__BB19_88;
	bra.uni 	$L__BB19_89;
$L__BB19_87:
	setp.ge.s32 	%p289, %r1176, %r1228;
	mov.u32 	%r1226, %r1176;
	mov.u32 	%r1227, %r1229;
	@%p289 bra 	$L__BB19_89;
$L__BB19_88:
	mov.u32 	%r1226, %r1228;
	mov.u32 	%r1227, %r1229;
	mov.u32 	%r1228, %r1176;
	mov.u32 	%r1229, %r1177;
$L__BB19_89:
	setp.eq.s32 	%p290, %r1181, %r1193;
	@%p290 bra 	$L__BB19_91;
	setp.lt.s32 	%p291, %r1181, %r1192;
	mov.u32 	%r1222, %r1180;
	mov.u32 	%r1223, %r1181;
	@%p291 bra 	$L__BB19_92;
	bra.uni 	$L__BB19_93;
$L__BB19_91:
	setp.ge.s32 	%p292, %r1180, %r1192;
	mov.u32 	%r1222, %r1180;
	mov.u32 	%r1223, %r1193;
	@%p292 bra 	$L__BB19_93;
$L__BB19_92:
	mov.u32 	%r1222, %r1192;
	mov.u32 	%r1223, %r1193;
	mov.u32 	%r1192, %r1180;
	mov.u32 	%r1193, %r1181;
$L__BB19_93:
	setp.eq.s32 	%p293, %r1185, %r1197;
	@%p293 bra 	$L__BB19_95;
	setp.lt.s32 	%p294, %r1185, %r1196;
	mov.u32 	%r1218, %r1184;
	mov.u32 	%r1219, %r1185;
	@%p294 bra 	$L__BB19_96;
	bra.uni 	$L__BB19_97;
$L__BB19_95:
	setp.ge.s32 	%p295, %r1184, %r1196;
	mov.u32 	%r1218, %r1184;
	mov.u32 	%r1219, %r1197;
	@%p295 bra 	$L__BB19_97;
$L__BB19_96:
	mov.u32 	%r1218, %r1196;
	mov.u32 	%r1219, %r1197;
	mov.u32 	%r1196, %r1184;
	mov.u32 	%r1197, %r1185;
$L__BB19_97:
	setp.eq.s32 	%p296, %r1171, %r1183;
	@%p296 bra 	$L__BB19_99;
	setp.lt.s32 	%p297, %r1171, %r1200;
	mov.u32 	%r1214, %r1170;
	mov.u32 	%r1215, %r1171;
	mov.u32 	%r1201, %r1183;
	@%p297 bra 	$L__BB19_100;
	bra.uni 	$L__BB19_101;
$L__BB19_99:
	setp.ge.s32 	%p298, %r1170, %r1200;
	mov.u32 	%r1214, %r1170;
	mov.u32 	%r1215, %r1171;
	mov.u32 	%r1201, %r1171;
	@%p298 bra 	$L__BB19_101;
$L__BB19_100:
	mov.u32 	%r1214, %r1200;
	mov.u32 	%r1215, %r1183;
	mov.u32 	%r1200, %r1170;
	mov.u32 	%r1201, %r1171;
$L__BB19_101:
	setp.eq.s32 	%p299, %r1193, %r1227;
	@%p299 bra 	$L__BB19_103;
	setp.lt.s32 	%p300, %r1193, %r1226;
	mov.u32 	%r1224, %r1192;
	mov.u32 	%r1225, %r1193;
	@%p300 bra 	$L__BB19_104;
	bra.uni 	$L__BB19_105;
$L__BB19_103:
	setp.ge.s32 	%p301, %r1192, %r1226;
	mov.u32 	%r1224, %r1192;
	mov.u32 	%r1225, %r1227;
	@%p301 bra 	$L__BB19_105;
$L__BB19_104:
	mov.u32 	%r1224, %r1226;
	mov.u32 	%r1225, %r1227;
	mov.u32 	%r1226, %r1192;
	mov.u32 	%r1227, %r1193;
$L__BB19_105:
	setp.eq.s32 	%p302, %r1197, %r1223;
	@%p302 bra 	$L__BB19_107;
	setp.lt.s32 	%p303, %r1197, %r1222;
	mov.u32 	%r1220, %r1196;
	mov.u32 	%r1221, %r1197;
	@%p303 bra 	$L__BB19_108;
	bra.uni 	$L__BB19_109;
$L__BB19_107:
	setp.ge.s32 	%p304, %r1196, %r1222;
	mov.u32 	%r1220, %r1196;
	mov.u32 	%r1221, %r1223;
	@%p304 bra 	$L__BB19_109;
$L__BB19_108:
	mov.u32 	%r1220, %r1222;
	mov.u32 	%r1221, %r1223;
	mov.u32 	%r1222, %r1196;
	mov.u32 	%r1223, %r1197;
$L__BB19_109:
	setp.eq.s32 	%p305, %r1201, %r1219;
	@%p305 bra 	$L__BB19_111;
	setp.lt.s32 	%p306, %r1201, %r1218;
	mov.u32 	%r1216, %r1200;
	mov.u32 	%r1217, %r1201;
	@%p306 bra 	$L__BB19_112;
	bra.uni 	$L__BB19_113;
$L__BB19_111:
	setp.ge.s32 	%p307, %r1200, %r1218;
	mov.u32 	%r1216, %r1200;
	mov.u32 	%r1217, %r1219;
	@%p307 bra 	$L__BB19_113;
$L__BB19_112:
	mov.u32 	%r1216, %r1218;
	mov.u32 	%r1217, %r1219;
	mov.u32 	%r1218, %r1200;
	mov.u32 	%r1219, %r1201;
$L__BB19_113:
	mov.b32 	%r1230, 2;
	shl.b32 	%r980, %r1, 6;
$L__BB19_114:
	mov.u32 	%r164, %r1230;
	bar.sync 	0;
	add.s32 	%r979, %r164, -1;
	mov.u32 	%r981, _ZZN3cub18CUB_300001_SM_10006detail10merge_sort30DeviceMergeSortBlockSortKernelINS2_10policy_hubIN6thrust24THRUST_300001_SM_1000_NS6detail15normal_iteratorINS6_10device_ptrI4edgeEEEEE9Policy600ESC_PNS0_8NullTypeESC_SG_mN4cuda3std3__44lessISA_EESA_SF_EEvbT0_T1_T2_T3_T4_PT6_PT7_T5_NS1_7vsmem_tEE19static_temp_storage;
	add.s32 	%r982, %r981, %r980;
	st.shared.v4.u32 	[%r982], {%r1229, %r1228, %r1227, %r1226};
	st.shared.v4.u32 	[%r982+16], {%r1225, %r1224, %r1223, %r1222};
	st.shared.v4.u32 	[%r982+32], {%r1221, %r1220, %r1219, %r1218};
	st.shared.v4.u32 	[%r982+48], {%r1217, %r1216, %r1215, %r1214};
	bar.sync 	0;
	neg.s32 	%r983, %r164;
	and.b32  	%r984, %r1, %r983;
	shl.b32 	%r985, %r984, 3;
	shl.b32 	%r986, %r164, 2;
	and.b32  	%r987, %r979, %r1;
	shl.b32 	%r988, %r987, 3;
	min.u32 	%r165, %r988, 2048;
	min.u32 	%r166, %r985, 2048;
	add.s32 	%r989, %r166, %r986;
	min.u32 	%r167, %r989, 2048;
	add.s32 	%r990, %r167, %r986;
	min.u32 	%r168, %r990, 2048;
	sub.s32 	%r991, %r167, %r166;
	sub.s32 	%r992, %r168, %r167;
	setp.lt.s32 	%p308, %r165, %r992;
	sub.s32 	%r993, %r165, %r992;
	selp.b32 	%r1234, 0, %r993, %p308;
	min.s32 	%r1231, %r991, %r165;
	setp.ge.s32 	%p309, %r1234, %r1231;
	@%p309 bra 	$L__BB19_119;
	add.s32 	%r171, %r167, %r165;
$L__BB19_116:
	sub.s32 	%r994, %r1231, %r1234;
	shr.u32 	%r995, %r994, 31;
	add.s32 	%r996, %r994, %r995;
	shr.s32 	%r997, %r996, 1;
	add.s32 	%r174, %r997, %r1234;
	add.s32 	%r998, %r174, %r166;
	shl.b32 	%r999, %r998, 3;
	add.s32 	%r1001, %r981, %r999;
	ld.shared.v2.u32 	{%r1002, %r175}, [%r1001];
	not.b32 	%r1003, %r174;
	add.s32 	%r1004, %r171, %r1003;
	shl.b32 	%r1005, %r1004, 3;
	add.s32 	%r176, %r981, %r1005;
	ld.shared.u32 	%r1233, [%r176];
	setp.ne.s32 	%p310, %r1233, %r1002;
	@%p310 bra 	$L__BB19_118;
	ld.shared.u32 	%r1233, [%r176+4];
$L__BB19_118:
	setp.lt.s32 	%p311, %r1233, %r175;
	add.s32 	%r1006, %r174, 1;
	selp.b32 	%r1234, %r1234, %r1006, %p311;
	selp.b32 	%r1231, %r174, %r1231, %p311;
	setp.lt.s32 	%p312, %r1234, %r1231;
	@%p312 bra 	$L__BB19_116;
$L__BB19_119:
	add.s32 	%r183, %r1234, %r166;
	add.s32 	%r1007, %r167, %r165;
	sub.s32 	%r184, %r1007, %r1234;
	shl.b32 	%r1008, %r183, 3;
	add.s32 	%r185, %r981, %r1008;
	ld.shared.v2.u32 	{%r1241, %r1242}, [%r185];
	shl.b32 	%r1010, %r184, 3;
	add.s32 	%r188, %r981, %r1010;
	ld.shared.v2.u32 	{%r1235, %r1236}, [%r188];
	setp.ge.s32 	%p314, %r184, %r168;
	mov.pred 	%p362, 0;
	@%p314 bra 	$L__BB19_122;
	setp.ge.s32 	%p316, %r183, %r167;
	mov.pred 	%p362, -1;
	@%p316 bra 	$L__BB19_122;
	setp.eq.s32 	%p317, %r1235, %r1241;
	selp.b32 	%r1011, %r1236, %r1235, %p317;
	setp.lt.s32 	%p362, %r1011, %r1242;
$L__BB19_122:
	selp.b32 	%r1228, %r1236, %r1242, %p362;
	selp.b32 	%r1229, %r1235, %r1241, %p362;
	selp.u32 	%r1012, 1, 0, %p362;
	add.s32 	%r193, %r184, %r1012;
	not.pred 	%p318, %p362;
	selp.u32 	%r1013, 1, 0, %p318;
	add.s32 	%r194, %r183, %r1013;
	@%p318 bra 	$L__BB19_124;
	ld.shared.v2.u32 	{%r1235, %r1236}, [%r188+8];
	bra.uni 	$L__BB19_125;
$L__BB19_124:
	ld.shared.v2.u32 	{%r1241, %r1242}, [%r185+8];
$L__BB19_125:
	setp.ge.s32 	%p320, %r193, %r168;
	mov.pred 	%p363, 0;
	@%p320 bra 	$L__BB19_128;
	setp.ge.s32 	%p322, %r194, %r167;
	mov.pred 	%p363, -1;
	@%p322 bra 	$L__BB19_128;
	setp.eq.s32 	%p323, %r1235, %r1241;
	selp.b32 	%r1014, %r1236, %r1235, %p323;
	setp.lt.s32 	%p363, %r1014, %r1242;
$L__BB19_128:
	selp.b32 	%r1226, %r1236, %r1242, %p363;
	selp.b32 	%r1227, %r1235, %r1241, %p363;
	selp.u32 	%r1015, 1, 0, %p363;
	add.s32 	%r205, %r193, %r1015;
	not.pred 	%p324, %p363;
	selp.u32 	%r1016, 1, 0, %p324;
	add.s32 	%r206, %r194, %r1016;
	@%p363 bra 	$L__BB19_130;
	shl.b32 	%r1017, %r206, 3;
	add.s32 	%r1019, %r981, %r1017;
	ld.shared.v2.u32 	{%r1241, %r1242}, [%r1019];
	bra.uni 	$L__BB19_131;
$L__BB19_130:
	shl.b32 	%r1020, %r205, 3;
	add.s32 	%r1022, %r981, %r1020;
	ld.shared.v2.u32 	{%r1235, %r1236}, [%r1022];
$L__BB19_131:
	setp.ge.s32 	%p326, %r205, %r168;
	mov.pred 	%p364, 0;
	@%p326 bra 	$L__BB19_134;
	setp.ge.s32 	%p328, %r206, %r167;
	mov.pred 	%p364, -1;
	@%p328 bra 	$L__BB19_134;
	setp.eq.s32 	%p329, %r1235, %r1241;
	selp.b32 	%r1023, %r1236, %r1235, %p329;
	setp.lt.s32 	%p364, %r1023, %r1242;
$L__BB19_134:
	selp.b32 	%r1224, %r1236, %r1242, %p364;
	selp.b32 	%r1225, %r1235, %r1241, %p364;
	selp.u32 	%r1024, 1, 0, %p364;
	add.s32 	%r217, %r205, %r1024;
	not.pred 	%p330, %p364;
	selp.u32 	%r1025, 1, 0, %p330;
	add.s32 	%r218, %r206, %r1025;
	@%p364 bra 	$L__BB19_136;
	shl.b32 	%r1026, %r218, 3;
	mov.u32 	%r1027, _ZZN3cub18CUB_300001_SM_10006detail10merge_sort30DeviceMergeSortBlockSortKernelINS2_10policy_hubIN6thrust24THRUST_300001_SM_1000_NS6detail15normal_iteratorINS6_10device_ptrI4edgeEEEEE9Policy600ESC_PNS0_8NullTypeESC_SG_mN4cuda3std3__44lessISA_EESA_SF_EEvbT0_T1_T2_T3_T4_PT6_PT7_T5_NS1_7vsmem_tEE19static_temp_storage;
	add.s32 	%r1028, %r1027, %r1026;
	ld.shared.v2.u32 	{%r1241, %r1242}, [%r1028];
	bra.uni 	$L__BB19_137;
$L__BB19_136:
	shl.b32 	%r1029, %r217, 3;
	mov.u32 	%r1030, _ZZN3cub18CUB_300001_SM_10006detail10merge_sort30DeviceMergeSortBlockSortKernelINS2_10policy_hubIN6thrust24THRUST_300001_SM_1000_NS6detail15normal_iteratorINS6_10device_ptrI4edgeEEEEE9Policy600ESC_PNS0_8NullTypeESC_SG_mN4cuda3std3__44lessISA_EESA_SF_EEvbT0_T1_T2_T3_T4_PT6_PT7_T5_NS1_7vsmem_tEE19static_temp_storage;
	add.s32 	%r1031, %r1030, %r1029;
	ld.shared.v2.u32 	{%r1235, %r1236}, [%r1031];
$L__BB19_137:
	setp.ge.s32 	%p332, %r217, %r168;
	mov.pred 	%p365, 0;
	@%p332 bra 	$L__BB19_140;
	setp.ge.s32 	%p334, %r218, %r167;
	mov.pred 	%p365, -1;
	@%p334 bra 	$L__BB19_140;
	setp.eq.s32 	%p335, %r1235, %r1241;
	selp.b32 	%r1032, %r1236, %r1235, %p335;
	setp.lt.s32 	%p365, %r1032, %r1242;
$L__BB19_140:
	selp.b32 	%r1222, %r1236, %r1242, %p365;
	selp.b32 	%r1223, %r1235, %r1241, %p365;
	selp.u32 	%r1033, 1, 0, %p365;
	add.s32 	%r229, %r217, %r1033;
	not.pred 	%p336, %p365;
	selp.u32 	%r1034, 1, 0, %p336;
	add.s32 	%r230, %r218, %r1034;
	@%p365 bra 	$L__BB19_142;
	shl.b32 	%r1035, %r230, 3;
	mov.u32 	%r1036, _ZZN3cub18CUB_300001_SM_10006detail10merge_sort30DeviceMergeSortBlockSortKernelINS2_10policy_hubIN6thrust24THRUST_300001_SM_1000_NS6detail15normal_iteratorINS6_10device_ptrI4edgeEEEEE9Policy600ESC_PNS0_8NullTypeESC_SG_mN4cuda3std3__44lessISA_EESA_SF_EEvbT0_T1_T2_T3_T4_PT6_PT7_T5_NS1_7vsmem_tEE19static_temp_storage;
	add.s32 	%r1037, %r1036, %r1035;
	ld.shared.v2.u32 	{%r1241, %r1242}, [%r1037];
	bra.uni 	$L__BB19_143;
$L__BB19_142:
	shl.b32 	%r1038, %r229, 3;
	mov.u32 	%r1039, _ZZN3cub18CUB_300001_SM_10006detail10merge_sort30DeviceMergeSortBlockSortKernelINS2_10policy_hubIN6thrust24THRUST_300001_SM_1000_NS6detail15normal_iteratorINS6_10device_ptrI4edgeEEEEE9Policy600ESC_PNS0_8NullTypeESC_SG_mN4cuda3std3__44lessISA_EESA_SF_EEvbT0_T1_T2_T3_T4_PT6_PT7_T5_NS1_7vsmem_tEE19static_temp_storage;
	add.s32 	%r1040, %r1039, %r1038;
	ld.shared.v2.u32 	{%r1235, %r1236}, [%r1040];
$L__BB19_143:
	setp.ge.s32 	%p338, %r229, %r168;
	mov.pred 	%p366, 0;
	@%p338 bra 	$L__BB19_146;
	setp.ge.s32 	%p340, %r230, %r167;
	mov.pred 	%p366, -1;
	@%p340 bra 	$L__BB19_146;
	setp.eq.s32 	%p341, %r1235, %r1241;
	selp.b32 	%r1041, %r1236, %r1235, %p341;
	setp.lt.s32 	%p366, %r1041, %r1242;
$L__BB19_146:
	selp.b32 	%r1220, %r1236, %r1242, %p366;
	selp.b32 	%r1221, %r1235, %r1241, %p366;
	selp.u32 	%r1042, 1, 0, %p366;
	add.s32 	%r241, %r229, %r1042;
	not.pred 	%p342, %p366;
	selp.u32 	%r1043, 1, 0, %p342;
	add.s32 	%r242, %r230, %r1043;
	@%p366 bra 	$L__BB19_148;
	shl.b32 	%r1044, %r242, 3;
	mov.u32 	%r1045, _ZZN3cub18CUB_300001_SM_10006detail10merge_sort30DeviceMergeSortBlockSortKernelINS2_10policy_hubIN6thrust24THRUST_300001_SM_1000_NS6detail15normal_iteratorINS6_10device_ptrI4edgeEEEEE9Policy600ESC_PNS0_8NullTypeESC_SG_mN4cuda3std3__44lessISA_EESA_SF_EEvbT0_T1_T2_T3_T4_PT6_PT7_T5_NS1_7vsmem_tEE19static_temp_storage;
	add.s32 	%r1046, %r1045, %r1044;
	ld.shared.v2.u32 	{%r1241, %r1242}, [%r1046];
	bra.uni 	$L__BB19_149;
$L__BB19_148:
	shl.b32 	%r1047, %r241, 3;
	mov.u32 	%r1048, _ZZN3cub18CUB_300001_SM_10006detail10merge_sort30DeviceMergeSortBlockSortKernelINS2_10policy_hubIN6thrust24THRUST_300001_SM_1000_NS6detail15normal_iteratorINS6_10device_ptrI4edgeEEEEE9Policy600ESC_PNS0_8NullTypeESC_SG_mN4cuda3std3__44lessISA_EESA_SF_EEvbT0_T1_T2_T3_T4_PT6_PT7_T5_NS1_7vsmem_tEE19static_temp_storage;
	add.s32 	%r1049, %r1048, %r1047;
	ld.shared.v2.u32 	{%r1235, %r1236}, [%r1049];
$L__BB19_149:
	setp.ge.s32 	%p344, %r241, %r168;
	mov.pred 	%p367, 0;
	@%p344 bra 	$L__BB19_152;
	setp.ge.s32 	%p346, %r242, %r167;
	mov.pred 	%p367, -1;
	@%p346 bra 	$L__BB19_152;
	setp.eq.s32 	%p347, %r1235, %r1241;
	selp.b32 	%r1050, %r1236, %r1235, %p347;
	setp.lt.s32 	%p367, %r1050, %r1242;
$L__BB19_152:
	selp.b32 	%r1218, %r1236, %r1242, %p367;
	selp.b32 	%r1219, %r1235, %r1241, %p367;
	selp.u32 	%r1051, 1, 0, %p367;
	add.s32 	%r253, %r241, %r1051;
	not.pred 	%p348, %p367;
	selp.u32 	%r1052, 1, 0, %p348;
	add.s32 	%r254, %r242, %r1052;
	@%p367 bra 	$L__BB19_154;
	shl.b32 	%r1053, %r254, 3;
	mov.u32 	%r1054, _ZZN3cub18CUB_300001_SM_10006detail10merge_sort30DeviceMergeSortBlockSortKernelINS2_10policy_hubIN6thrust24THRUST_300001_SM_1000_NS6detail15normal_iteratorINS6_10device_ptrI4edgeEEEEE9Policy600ESC_PNS0_8NullTypeESC_SG_mN4cuda3std3__44lessISA_EESA_SF_EEvbT0_T1_T2_T3_T4_PT6_PT7_T5_NS1_7vsmem_tEE19static_temp_storage;
	add.s32 	%r1055, %r1054, %r1053;
	ld.shared.v2.u32 	{%r1241, %r1242}, [%r1055];
	bra.uni 	$L__BB19_155;
$L__BB19_154:
	shl.b32 	%r1056, %r253, 3;
	mov.u32 	%r1057, _ZZN3cub18CUB_300001_SM_10006detail10merge_sort30DeviceMergeSortBlockSortKernelINS2_10policy_hubIN6thrust24THRUST_300001_SM_1000_NS6detail15normal_iteratorINS6_10device_ptrI4edgeEEEEE9Policy600ESC_PNS0_8NullTypeESC_SG_mN4cuda3std3__44lessISA_EESA_SF_EEvbT0_T1_T2_T3_T4_PT6_PT7_T5_NS1_7vsmem_tEE19static_temp_storage;
	add.s32 	%r1058, %r1057, %r1056;
	ld.shared.v2.u32 	{%r1235, %r1236}, [%r1058];
$L__BB19_155:
	setp.ge.s32 	%p350, %r253, %r168;
	mov.pred 	%p368, 0;
	@%p350 bra 	$L__BB19_158;
	setp.ge.s32 	%p352, %r254, %r167;
	mov.pred 	%p368, -1;
	@%p352 bra 	$L__BB19_158;
	setp.eq.s32 	%p353, %r1235, %r1241;
	selp.b32 	%r1059, %r1236, %r1235, %p353;
	setp.lt.s32 	%p368, %r1059, %r1242;
$L__BB19_158:
	selp.b32 	%r1216, %r1236, %r1242, %p368;
	selp.b32 	%r1217, %r1235, %r1241, %p368;
	selp.u32 	%r1060, 1, 0, %p368;
	add.s32 	%r265, %r253, %r1060;
	not.pred 	%p354, %p368;
	selp.u32 	%r1061, 1, 0, %p354;
	add.s32 	%r266, %r254, %r1061;
	@%p368 bra 	$L__BB19_160;
	shl.b32 	%r1062, %r266, 3;
	mov.u32 	%r1063, _ZZN3cub18CUB_300001_SM_10006detail10merge_sort30DeviceMergeSortBlockSortKernelINS2_10policy_hubIN6thrust24THRUST_300001_SM_1000_NS6detail15normal_iteratorINS6_10device_ptrI4edgeEEEEE9Policy600ESC_PNS0_8NullTypeESC_SG_mN4cuda3std3__44lessISA_EESA_SF_EEvbT0_T1_T2_T3_T4_PT6_PT7_T5_NS1_7vsmem_tEE19static_temp_storage;
	add.s32 	%r1064, %r1063, %r1062;
	ld.shared.v2.u32 	{%r1241, %r1242}, [%r1064];
	bra.uni 	$L__BB19_161;
$L__BB19_160:
	shl.b32 	%r1065, %r265, 3;
	mov.u32 	%r1066, _ZZN3cub18CUB_300001_SM_10006detail10merge_sort30DeviceMergeSortBlockSortKernelINS2_10policy_hubIN6thrust24THRUST_300001_SM_1000_NS6detail15normal_iteratorINS6_10device_ptrI4edgeEEEEE9Policy600ESC_PNS0_8NullTypeESC_SG_mN4cuda3std3__44lessISA_EESA_SF_EEvbT0_T1_T2_T3_T4_PT6_PT7_T5_NS1_7vsmem_tEE19static_temp_storage;
	add.s32 	%r1067, %r1066, %r1065;
	ld.shared.v2.u32 	{%r1235, %r1236}, [%r1067];
$L__BB19_161:
	setp.ge.s32 	%p356, %r265, %r168;
	mov.pred 	%p369, 0;
	@%p356 bra 	$L__BB19_164;
	setp.ge.s32 	%p358, %r266, %r167;
	mov.pred 	%p369, -1;
	@%p358 bra 	$L__BB19_164;
	setp.eq.s32 	%p359, %r1235, %r1241;
	selp.b32 	%r1068, %r1236, %r1235, %p359;
	setp.lt.s32 	%p369, %r1068, %r1242;
$L__BB19_164:
	selp.b32 	%r1214, %r1236, %r1242, %p369;
	selp.b32 	%r1215, %r1235, %r1241, %p369;
	shl.b32 	%r1230, %r164, 1;
	setp.lt.u32 	%p360, %r164, 129;
	@%p360 bra 	$L__BB19_114;
	ld.param.s8 	%rs3, [_ZN3cub18CUB_300001_SM_10006detail10merge_sort30DeviceMergeSortBlockSortKernelINS2_10policy_hubIN6thrust24THRUST_300001_SM_1000_NS6detail15normal_iteratorINS6_10device_ptrI4edgeEEEEE9Policy600ESC_PNS0_8NullTypeESC_SG_mN4cuda3std3__44lessISA_EESA_SF_EEvbT0_T1_T2_T3_T4_PT6_PT7_T5_NS1_7vsmem_tE_param_0];
	bar.sync 	0;
	setp.eq.s16 	%p361, %rs3, 0;
	@%p361 bra 	$L__BB19_167;
	st.shared.v2.u32 	[%r12], {%r1229, %r1228};
	st.shared.v2.u32 	[%r15+8], {%r1227, %r1226};
	st.shared.v2.u32 	[%r18+16], {%r1225, %r1224};
	st.shared.v2.u32 	[%r21+24], {%r1223, %r1222};
	st.shared.v2.u32 	[%r24+32], {%r1221, %r1220};
	st.shared.v2.u32 	[%r27+40], {%r1219, %r1218};
	st.shared.v2.u32 	[%r30+48], {%r1217, %r1216};
	st.shared.v2.u32 	[%r33+56], {%r1215, %r1214};
	bar.warp.sync 	-1;
	ld.shared.v2.u32 	{%r1069, %r1070}, [%r4];
	ld.shared.v2.u32 	{%r1071, %r1072}, [%r5+256];
	ld.shared.v2.u32 	{%r1073, %r1074}, [%r6+512];
	ld.shared.v2.u32 	{%r1075, %r1076}, [%r7+768];
	ld.shared.v2.u32 	{%r1077, %r1078}, [%r8+1024];
	ld.shared.v2.u32 	{%r1079, %r1080}, [%r9+1280];
	ld.shared.v2.u32 	{%r1081, %r1082}, [%r10+1536];
	ld.shared.v2.u32 	{%r1083, %r1084}, [%r11+1792];
	cvt.u64.u32 	%rd31, %r3;
	cvt.u64.u32 	%rd32, %r2;
	mov.u32 	%r1085, %ctaid.x;
	mul.wide.u32 	%rd33, %r1085, 2048;
	or.b64  	%rd34, %rd33, %rd32;
	add.s64 	%rd35, %rd34, %rd31;
	shl.b64 	%rd36, %rd35, 3;
	add.s64 	%rd37, %rd2, %rd36;
	st.global.u32 	[%rd37], %r1069;
	st.global.u32 	[%rd37+4], %r1070;
	st.global.u32 	[%rd37+256], %r1071;
	st.global.u32 	[%rd37+260], %r1072;
	st.global.u32 	[%rd37+512], %r1073;
	st.global.u32 	[%rd37+516], %r1074;
	st.global.u32 	[%rd37+768], %r1075;
	st.global.u32 	[%rd37+772], %r1076;
	st.global.u32 	[%rd37+1024], %r1077;
	st.global.u32 	[%rd37+1028], %r1078;
	st.global.u32 	[%rd37+1280], %r1079;
	st.global.u32 	[%rd37+1284], %r1080;
	st.global.u32 	[%rd37+1536], %r1081;
	st.global.u32 	[%rd37+1540], %r1082;
	st.global.u32 	[%rd37+1792], %r1083;
	st.global.u32 	[%rd37+1796], %r1084;
	bra.uni 	$L__BB19_415;
$L__BB19_167:
	ld.param.u64 	%rd42, [_ZN3cub18CUB_300001_SM_10006detail10merge_sort30DeviceMergeSortBlockSortKernelINS2_10policy_hubIN6thrust24THRUST_300001_SM_1000_NS6detail15normal_iteratorINS6_10device_ptrI4edgeEEEEE9Policy600ESC_PNS0_8NullTypeESC_SG_mN4cuda3std3__44lessISA_EESA_SF_EEvbT0_T1_T2_T3_T4_PT6_PT7_T5_NS1_7vsmem_tE_param_6];
	st.shared.v2.u32 	[%r12], {%r1229, %r1228};
	st.shared.v2.u32 	[%r15+8], {%r1227, %r1226};
	st.shared.v2.u32 	[%r18+16], {%r1225, %r1224};
	st.shared.v2.u32 	[%r21+24], {%r1223, %r1222};
	st.shared.v2.u32 	[%r24+32], {%r1221, %r1220};
	st.shared.v2.u32 	[%r27+40], {%r1219, %r1218};
	st.shared.v2.u32 	[%r30+48], {%r1217, %r1216};
	st.shared.v2.u32 	[%r33+56], {%r1215, %r1214};
	bar.warp.sync 	-1;
	ld.shared.v2.u32 	{%r1086, %r1087}, [%r4];
	ld.shared.v2.u32 	{%r1088, %r1089}, [%r5+256];
	ld.shared.v2.u32 	{%r1090, %r1091}, [%r6+512];
	ld.shared.v2.u32 	{%r1092, %r1093}, [%r7+768];
	ld.shared.v2.u32 	{%r1094, %r1095}, [%r8+1024];
	ld.shared.v2.u32 	{%r1096, %r1097}, [%r9+1280];
	ld.shared.v2.u32 	{%r1098, %r1099}, [%r10+1536];
	ld.shared.v2.u32 	{%r1100, %r1101}, [%r11+1792];
	cvta.to.global.u64 	%rd38, %rd42;
	add.s64 	%rd40, %rd38, %rd29;
	st.global.u32 	[%rd40], %r1086;
	st.global.u32 	[%rd40+4], %r1087;
	st.global.u32 	[%rd40+256], %r1088;
	st.global.u32 	[%rd40+260], %r1089;
	st.global.u32 	[%rd40+512], %r1090;
	st.global.u32 	[%rd40+516], %r1091;
	st.global.u32 	[%rd40+768], %r1092;
	st.global.u32 	[%rd40+772], %r1093;
	st.global.u32 	[%rd40+1024], %r1094;
	st.global.u32 	[%rd40+1028], %r1095;
	st.global.u32 	[%rd40+1280], %r1096;
	st.global.u32 	[%rd40+1284], %r1097;
	st.global.u32 	[%rd40+1536], %r1098;
	st.global.u32 	[%rd40+1540], %r1099;
	st.global.u32 	[%rd40+1792], %r1100;
	st.global.u32 	[%rd40+1796], %r1101;
	bra.uni 	$L__BB19_415;
$L__BB19_168:
	cvt.u32.u64 	%r666, %rd3;
	cvt.u32.u64 	%r667, %rd9;
	sub.s32 	%r668, %r667, %r666;
	min.s32 	%r278, %r668, 2048;
	// begin inline asm
	griddepcontrol.wait;
	// end inline asm
	shl.b64 	%rd16, %rd3, 3;
	add.s64 	%rd17, %rd1, %rd16;
	mov.u32 	%r279, %tid.x;
	ld.global.u32 	%r1277, [%rd17+4];
	ld.global.u32 	%r1278, [%rd17];
	and.b32  	%r669, %r279, 31;
	shl.b32 	%r670, %r279, 3;
	and.b32  	%r671, %r670, 7936;
	or.b32  	%r282, %r671, %r669;
	setp.ge.s32 	%p34, %r282, %r278;
	shl.b32 	%r672, %r282, 3;
	cvt.u64.u32 	%rd18, %r672;
	add.s64 	%rd5, %rd17, %rd18;
	mov.u32 	%r1263, %r1277;
	mov.u32 	%r1264, %r1278;
	@%p34 bra 	$L__BB19_170;
	ld.global.u32 	%r1264, [%rd5];
	ld.global.u32 	%r1263, [%rd5+4];
$L__BB19_170:
	add.s32 	%r673, %r282, 32;
	setp.ge.s32 	%p35, %r673, %r278;
	mov.u32 	%r1265, %r1277;
	mov.u32 	%r1266, %r1278;
	@%p35 bra 	$L__BB19_172;
	ld.global.u32 	%r1266, [%rd5+256];
	ld.global.u32 	%r1265, [%rd5+260];
$L__BB19_172:
	add.s32 	%r674, %r282, 64;
	setp.ge.s32 	%p36, %r674, %r278;
	mov.u32 	%r1267, %r1277;
	mov.u32 	%r1268, %r1278;
	@%p36 bra 	$L__BB19_174;
	ld.global.u32 	%r1268, [%rd5+512];
	ld.global.u32 	%r1267, [%rd5+516];
$L__BB19_174:
	add.s32 	%r675, %r282, 96;
	setp.ge.s32 	%p37, %r675, %r278;
	mov.u32 	%r1269, %r1277;
	mov.u32 	%r1270, %r1278;
	@%p37 bra 	$L__BB19_176;
	ld.global.u32 	%r1270, [%rd5+768];
	ld.global.u32 	%r1269, [%rd5+772];
$L__BB19_176:
	add.s32 	%r676, %r282, 128;
	setp.ge.s32 	%p38, %r676, %r278;
	mov.u32 	%r1271, %r1277;
	mov.u32 	%r1272, %r1278;
	@%p38 bra 	$L__BB19_178;
	ld.global.u32 	%r1272, [%rd5+1024];
	ld.global.u32 	%r1271, [%rd5+1028];
$L__BB19_178:
	add.s32 	%r677, %r282, 160;
	setp.ge.s32 	%p39, %r677, %r278;
	mov.u32 	%r1273, %r1277;
	mov.u32 	%r1274, %r1278;
	@%p39 bra 	$L__BB19_180;
	ld.global.u32 	%r1274, [%rd5+1280];
	ld.global.u32 	%r1273, [%rd5+1284];
$L__BB19_180:
	add.s32 	%r678, %r282, 192;
	setp.ge.s32 	%p40, %r678, %r278;
	mov.u32 	%r1275, %r1277;
	mov.u32 	%r1276, %r1278;
	@%p40 bra 	$L__BB19_182;
	ld.global.u32 	%r1276, [%rd5+1536];
	ld.global.u32 	%r1275, [%rd5+1540];
$L__BB19_182:
	add.s32 	%r679, %r282, 224;
	setp.ge.s32 	%p41, %r679, %r278;
	@%p41 bra 	$L__BB19_184;
	ld.global.u32 	%r1278, [%rd5+1792];
	ld.global.u32 	%r1277, [%rd5+1796];
$L__BB19_184:
	// begin inline asm
	mov.u32 %r680, %laneid;
	// end inline asm
	add.s32 	%r683, %r680, %r671;
	shr.s32 	%r684, %r683, 5;
	add.s32 	%r685, %r684, %r683;
	shl.b32 	%r686, %r685, 3;
	mov.u32 	%r687, _ZZN3cub18CUB_300001_SM_10006detail10merge_sort30DeviceMergeSortBlockSortKernelINS2_10policy_hubIN6thrust24THRUST_300001_SM_1000_NS6detail15normal_iteratorINS6_10device_ptrI4edgeEEEEE9Policy600ESC_PNS0_8NullTypeESC_SG_mN4cuda3std3__44lessISA_EESA_SF_EEvbT0_T1_T2_T3_T4_PT6_PT7_T5_NS1_7vsmem_tEE19static_temp_storage;
	add.s32 	%r315, %r687, %r686;
	st.shared.v2.u32 	[%r315], {%r1264, %r1263};
	add.s32 	%r688, %r683, 32;
	shr.s32 	%r689, %r688, 5;
	add.s32 	%r690, %r689, %r683;
	shl.b32 	%r691, %r690, 3;
	add.s32 	%r316, %r687, %r691;
	st.shared.v2.u32 	[%r316+256], {%r1266, %r1265};
	add.s32 	%r692, %r683, 64;
	shr.s32 	%r693, %r692, 5;
	add.s32 	%r694, %r693, %r683;
	shl.b32 	%r695, %r694, 3;
	add.s32 	%r317, %r687, %r695;
	st.shared.v2.u32 	[%r317+512], {%r1268, %r1267};
	add.s32 	%r696, %r683, 96;
	shr.s32 	%r697, %r696, 5;
	add.s32 	%r698, %r697, %r683;
	shl.b32 	%r699, %r698, 3;
	add.s32 	%r318, %r687, %r699;
	st.shared.v2.u32 	[%r318+768], {%r1270, %r1269};
	add.s32 	%r700, %r683, 128;
	shr.s32 	%r701, %r700, 5;
	add.s32 	%r702, %r701, %r683;
	shl.b32 	%r703, %r702, 3;
	add.s32 	%r319, %r687, %r703;
	st.shared.v2.u32 	[%r319+1024], {%r1272, %r1271};
	add.s32 	%r704, %r683, 160;
	shr.s32 	%r705, %r704, 5;
	add.s32 	%r706, %r705, %r683;
	shl.b32 	%r707, %r706, 3;
	add.s32 	%r320, %r687, %r707;
	st.shared.v2.u32 	[%r320+1280], {%r1274, %r1273};
	add.s32 	%r708, %r683, 192;
	shr.s32 	%r709, %r708, 5;
	add.s32 	%r710, %r709, %r683;
	shl.b32 	%r711, %r710, 3;
	add.s32 	%r321, %r687, %r711;
	st.shared.v2.u32 	[%r321+1536], {%r1276, %r1275};
	add.s32 	%r712, %r683, 224;
	shr.s32 	%r713, %r712, 5;
	add.s32 	%r714, %r713, %r683;
	shl.b32 	%r715, %r714, 3;
	add.s32 	%r322, %r687, %r715;
	st.shared.v2.u32 	[%r322+1792], {%r1278, %r1277};
	bar.warp.sync 	-1;
	mad.lo.s32 	%r716, %r680, 7, %r683;
	shr.s32 	%r717, %r716, 5;
	add.s32 	%r718, %r717, %r716;
	shl.b32 	%r719, %r718, 3;
	add.s32 	%r323, %r687, %r719;
	ld.shared.v2.u32 	{%r1426, %r1425}, [%r323];
	add.s32 	%r720, %r716, 1;
	shr.s32 	%r721, %r720, 5;
	add.s32 	%r722, %r721, %r716;
	shl.b32 	%r723, %r722, 3;
	add.s32 	%r326, %r687, %r723;
	ld.shared.v2.u32 	{%r327, %r328}, [%r326+8];
	add.s32 	%r724, %r716, 2;
	shr.s32 	%r725, %r724, 5;
	add.s32 	%r726, %r725, %r716;
	shl.b32 	%r727, %r726, 3;
	add.s32 	%r329, %r687, %r727;
	ld.shared.v2.u32 	{%r330, %r331}, [%r329+16];
	add.s32 	%r728, %r716, 3;
	shr.s32 	%r729, %r728, 5;
	add.s32 	%r730, %r729, %r716;
	shl.b32 	%r731, %r730, 3;
	add.s32 	%r332, %r687, %r731;
	ld.shared.v2.u32 	{%r333, %r334}, [%r332+24];
	add.s32 	%r732, %r716, 4;
	shr.s32 	%r733, %r732, 5;
	add.s32 	%r734, %r733, %r716;
	shl.b32 	%r735, %r734, 3;
	add.s32 	%r335, %r687, %r735;
	ld.shared.v2.u32 	{%r336, %r337}, [%r335+32];
	add.s32 	%r736, %r716, 5;
	shr.s32 	%r737, %r736, 5;
	add.s32 	%r738, %r737, %r716;
	shl.b32 	%r739, %r738, 3;
	add.s32 	%r338, %r687, %r739;
	ld.shared.v2.u32 	{%r339, %r340}, [%r338+40];
	add.s32 	%r740, %r716, 6;
	shr.s32 	%r741, %r740, 5;
	add.s32 	%r742, %r741, %r716;
	shl.b32 	%r743, %r742, 3;
	add.s32 	%r341, %r687, %r743;
	ld.shared.v2.u32 	{%r342, %r343}, [%r341+48];
	add.s32 	%r744, %r716, 7;
	shr.s32 	%r745, %r744, 5;
	add.s32 	%r746, %r745, %r716;
	shl.b32 	%r747, %r746, 3;
	add.s32 	%r344, %r687, %r747;
	ld.shared.v2.u32 	{%r345, %r346}, [%r344+56];
	bar.sync 	0;
	// begin inline asm
	griddepcontrol.launch_dependents;
	// end inline asm
	or.b32  	%r748, %r670, 1;
	setp.ge.u32 	%p42, %r748, %r278;
	mov.u32 	%r1423, %r1425;
	mov.u32 	%r1424, %r1426;
	mov.u32 	%r1285, %r1426;
	mov.u32 	%r1282, %r1425;
	@%p42 bra 	$L__BB19_189;
	setp.ne.s32 	%p43, %r1426, %r327;
	@%p43 bra 	$L__BB19_187;
	setp.lt.s32 	%p45, %r1425, %r328;
	mov.u32 	%r1423, %r328;
	mov.u32 	%r1424, %r1426;
	mov.u32 	%r1285, %r1426;
	mov.u32 	%r1282, %r1425;
	@%p45 bra 	$L__BB19_188;
	bra.uni 	$L__BB19_189;
$L__BB19_187:
	setp.ge.s32 	%p44, %r1426, %r328;
	mov.u32 	%r1423, %r328;
	mov.u32 	%r1424, %r327;
	mov.u32 	%r1285, %r1426;
	mov.u32 	%r1282, %r1425;
	@%p44 bra 	$L__BB19_189;
$L__BB19_188:
	mov.u32 	%r1423, %r328;
	mov.u32 	%r1424, %r327;
	mov.u32 	%r1285, %r327;
	mov.u32 	%r1282, %r328;
$L__BB19_189:
	shl.b32 	%r749, %r279, 3;
	or.b32  	%r750, %r749, 2;
	setp.ge.u32 	%p46, %r750, %r278;
	mov.u32 	%r1421, %r1282;
	mov.u32 	%r1422, %r1285;
	@%p46 bra 	$L__BB19_194;
	setp.eq.s32 	%p47, %r1285, %r330;
	@%p47 bra 	$L__BB19_192;
	setp.lt.s32 	%p48, %r1285, %r331;
	mov.u32 	%r1421, %r331;
	mov.u32 	%r1422, %r330;
	@%p48 bra 	$L__BB19_193;
	bra.uni 	$L__BB19_194;
$L__BB19_192:
	setp.ge.s32 	%p49, %r1282, %r331;
	mov.u32 	%r1421, %r331;
	mov.u32 	%r1422, %r330;
	mov.u32 	%r1285, %r330;
	@%p49 bra 	$L__BB19_194;
$L__BB19_193:
	mov.u32 	%r1421, %r331;
	mov.u32 	%r1422, %r330;
	mov.u32 	%r1285, %r330;
	mov.u32 	%r1282, %r331;
$L__BB19_194:
	shl.b32 	%r751, %r279, 3;
	or.b32  	%r752, %r751, 3;
	setp.ge.u32 	%p50, %r752, %r278;
	mov.u32 	%r1419, %r1282;
	mov.u32 	%r1420, %r1285;
	@%p50 bra 	$L__BB19_199;
	setp.eq.s32 	%p51, %r1285, %r333;
	@%p51 bra 	$L__BB19_197;
	setp.lt.s32 	%p52, %r1285, %r334;
	mov.u32 	%r1419, %r334;
	mov.u32 	%r1420, %r333;
	@%p52 bra 	$L__BB19_198;
	bra.uni 	$L__BB19_199;
$L__BB19_197:
	setp.ge.s32 	%p53, %r1282, %r334;
	mov.u32 	%r1419, %r334;
	mov.u32 	%r1420, %r333;
	mov.u32 	%r1285, %r333;
	@%p53 bra 	$L__BB19_199;
$L__BB19_198:
	mov.u32 	%r1419, %r334;
	mov.u32 	%r1420, %r333;
	mov.u32 	%r1285, %r333;
	mov.u32 	%r1282, %r334;
$L__BB19_199:
	shl.b32 	%r753, %r279, 3;
	or.b32  	%r754, %r753, 4;
	setp.ge.u32 	%p54, %r754, %r278;
	mov.u32 	%r1417, %r1282;
	mov.u32 	%r1418, %r1285;
	@%p54 bra 	$L__BB19_204;
	setp.eq.s32 	%p55, %r1285, %r336;
	@%p55 bra 	$L__BB19_202;
	setp.lt.s32 	%p56, %r1285, %r337;
	mov.u32 	%r1417, %r337;
	mov.u32 	%r1418, %r336;
	@%p56 bra 	$L__BB19_203;
	bra.uni 	$L__BB19_204;
$L__BB19_202:
	setp.ge.s32 	%p57, %r1282, %r337;
	mov.u32 	%r1417, %r337;
	mov.u32 	%r1418, %r336;
	mov.u32 	%r1285, %r336;
	@%p57 bra 	$L__BB19_204;
$L__BB19_203:
	mov.u32 	%r1417, %r337;
	mov.u32 	%r1418, %r336;
	mov.u32 	%r1285, %r336;
	mov.u32 	%r1282, %r337;
$L__BB19_204:
	shl.b32 	%r755, %r279, 3;
	or.b32  	%r756, %r755, 5;
	setp.ge.u32 	%p58, %r756, %r278;
	mov.u32 	%r1415, %r1282;
	mov.u32 	%r1416, %r1285;
	@%p58 bra 	$L__BB19_209;
	setp.eq.s32 	%p59, %r1285, %r339;
	@%p59 bra 	$L__BB19_207;
	setp.lt.s32 	%p60, %r1285, %r340;
	mov.u32 	%r1415, %r340;
	mov.u32 	%r1416, %r339;
	@%p60 bra 	$L__BB19_208;
	bra.uni 	$L__BB19_209;
$L__BB19_207:
	setp.ge.s32 	%p61, %r1282, %r340;
	mov.u32 	%r1415, %r340;
	mov.u32 	%r1416, %r339;
	mov.u32 	%r1285, %r339;
	@%p61 bra 	$L__BB19_209;
$L__BB19_208:
	mov.u32 	%r1415, %r340;
	mov.u32 	%r1416, %r339;
	mov.u32 	%r1285, %r339;
	mov.u32 	%r1282, %r340;
$L__BB19_209:
	shl.b32 	%r757, %r279, 3;
	or.b32  	%r758, %r757, 6;
	setp.ge.u32 	%p62, %r758, %r278;
	mov.u32 	%r1413, %r1282;
	mov.u32 	%r1414, %r1285;
	@%p62 bra 	$L__BB19_214;
	setp.eq.s32 	%p63, %r1285, %r342;
	@%p63 bra 	$L__BB19_212;
	setp.lt.s32 	%p64, %r1285, %r343;
	mov.u32 	%r1413, %r343;
	mov.u32 	%r1414, %r342;
	@%p64 bra 	$L__BB19_213;
	bra.uni 	$L__BB19_214;
$L__BB19_212:
	setp.ge.s32 	%p65, %r1282, %r343;
	mov.u32 	%r1413, %r343;
	mov.u32 	%r1414, %r342;
	mov.u32 	%r1285, %r342;
	@%p65 bra 	$L__BB19_214;
$L__BB19_213:
	mov.u32 	%r1413, %r343;
	mov.u32 	%r1414, %r342;
	mov.u32 	%r1285, %r342;
	mov.u32 	%r1282, %r343;
$L__BB19_214:
	shl.b32 	%r759, %r279, 3;
	or.b32  	%r760, %r759, 7;
	setp.lt.u32 	%p66, %r760, %r278;
	selp.b32 	%r1411, %r346, %r1282, %p66;
	selp.b32 	%r1412, %r345, %r1285, %p66;
	setp.ge.u32 	%p67, %r759, %r278;
	@%p67 bra 	$L__BB19_327;
	setp.ne.s32 	%p68, %r1424, %r1426;
	@%p68 bra 	$L__BB19_217;
	setp.lt.s32 	%p70, %r1423, %r1425;
	mov.u32 	%r1321, %r1423;
	mov.u32 	%r1322, %r1426;
	@%p70 bra 	$L__BB19_218;
	bra.uni 	$L__BB19_219;
$L__BB19_217:
	setp.ge.s32 	%p69, %r1424, %r1425;
	mov.u32 	%r1321, %r1423;
	mov.u32 	%r1322, %r1424;
	@%p69 bra 	$L__BB19_219;
$L__BB19_218:
	mov.u32 	%r1321, %r1425;
	mov.u32 	%r1322, %r1426;
	mov.u32 	%r1425, %r1423;
	mov.u32 	%r1426, %r1424;
$L__BB19_219:
	setp.eq.s32 	%p71, %r1420, %r1422;
	@%p71 bra 	$L__BB19_221;
	setp.lt.s32 	%p72, %r1420, %r1421;
	mov.u32 	%r1325, %r1419;
	mov.u32 	%r1326, %r1420;
	@%p72 bra 	$L__BB19_222;
	bra.uni 	$L__BB19_223;
$L__BB19_221:
	setp.ge.s32 	%p73, %r1419, %r1421;
	mov.u32 	%r1325, %r1419;
	mov.u32 	%r1326, %r1422;
	@%p73 bra 	$L__BB19_223;
$L__BB19_222:
	mov.u32 	%r1325, %r1421;
	mov.u32 	%r1326, %r1422;
	mov.u32 	%r1421, %r1419;
	mov.u32 	%r1422, %r1420;
$L__BB19_223:
	setp.eq.s32 	%p74, %r1416, %r1418;
	@%p74 bra 	$L__BB19_225;
	setp.lt.s32 	%p75, %r1416, %r1417;
	mov.u32 	%r1329, %r1415;
	mov.u32 	%r1330, %r1416;
	@%p75 bra 	$L__BB19_226;
	bra.uni 	$L__BB19_227;
$L__BB19_225:
	setp.ge.s32 	%p76, %r1415, %r1417;
	mov.u32 	%r1329, %r1415;
	mov.u32 	%r1330, %r1418;
	@%p76 bra 	$L__BB19_227;
$L__BB19_226:
	mov.u32 	%r1329, %r1417;
	mov.u32 	%r1330, %r1418;
	mov.u32 	%r1417, %r1415;
	mov.u32 	%r1418, %r1416;
$L__BB19_227:
	setp.eq.s32 	%p77, %r1412, %r1414;
	@%p77 bra 	$L__BB19_229;
	setp.lt.s32 	%p78, %r1412, %r1413;
	mov.u32 	%r1315, %r1411;
	mov.u32 	%r1316, %r1412;
	@%p78 bra 	$L__BB19_230;
	bra.uni 	$L__BB19_231;
$L__BB19_229:
	setp.ge.s32 	%p79, %r1411, %r1413;
	mov.u32 	%r1315, %r1411;
	mov.u32 	%r1316, %r1414;
	@%p79 bra 	$L__BB19_231;
$L__BB19_230:
	mov.u32 	%r1315, %r1413;
	mov.u32 	%r1316, %r1414;
	mov.u32 	%r1413, %r1411;
	mov.u32 	%r1414, %r1412;
$L__BB19_231:
	setp.eq.s32 	%p80, %r1422, %r1322;
	@%p80 bra 	$L__BB19_233;
	setp.lt.s32 	%p81, %r1422, %r1321;
	mov.u32 	%r1337, %r1421;
	mov.u32 	%r1338, %r1422;
	@%p81 bra 	$L__BB19_234;
	bra.uni 	$L__BB19_235;
$L__BB19_233:
	setp.ge.s32 	%p82, %r1421, %r1321;
	mov.u32 	%r1337, %r1421;
	mov.u32 	%r1338, %r1322;
	@%p82 bra 	$L__BB19_235;
$L__BB19_234:
	mov.u32 	%r1337, %r1321;
	mov.u32 	%r1338, %r1322;
	mov.u32 	%r1321, %r1421;
	mov.u32 	%r1322, %r1422;
$L__BB19_235:
	setp.eq.s32 	%p83, %r1418, %r1326;
	@%p83 bra 	$L__BB19_237;
	setp.lt.s32 	%p84, %r1418, %r1325;
	mov.u32 	%r1341, %r1417;
	mov.u32 	%r1342, %r1418;
	@%p84 bra 	$L__BB19_238;
	bra.uni 	$L__BB19_239;
$L__BB19_237:
	setp.ge.s32 	%p85, %r1417, %r1325;
	mov.u32 	%r1341, %r1417;
	mov.u32 	%r1342, %r1326;
	@%p85 bra 	$L__BB19_239;
$L__BB19_238:
	mov.u32 	%r1341, %r1325;
	mov.u32 	%r1342, %r1326;
	mov.u32 	%r1325, %r1417;
	mov.u32 	%r1326, %r1418;
$L__BB19_239:
	setp.eq.s32 	%p86, %r1414, %r1330;
	@%p86 bra 	$L__BB19_241;
	setp.lt.s32 	%p87, %r1414, %r1329;
	mov.u32 	%r1345, %r1413;
	mov.u32 	%r1328, %r1414;
	@%p87 bra 	$L__BB19_242;
	bra.uni 	$L__BB19_243;
$L__BB19_241:
	setp.ge.s32 	%p88, %r1413, %r1329;
	mov.u32 	%r1345, %r1413;
	mov.u32 	%r1328, %r1330;
	@%p88 bra 	$L__BB19_243;
$L__BB19_242:
	mov.u32 	%r1345, %r1329;
	mov.u32 	%r1328, %r1330;
	mov.u32 	%r1329, %r1413;
	mov.u32 	%r1330, %r1414;
$L__BB19_243:
	setp.eq.s32 	%p89, %r1322, %r1426;
	@%p89 bra 	$L__BB19_245;
	setp.lt.s32 	%p90, %r1322, %r1425;
	mov.u32 	%r1349, %r1321;
	mov.u32 	%r1350, %r1322;
	@%p90 bra 	$L__BB19_246;
	bra.uni 	$L__BB19_247;
$L__BB19_245:
	setp.ge.s32 	%p91, %r1321, %r1425;
	mov.u32 	%r1349, %r1321;
	mov.u32 	%r1350, %r1426;
	@%p91 bra 	$L__BB19_247;
$L__BB19_246:
	mov.u32 	%r1349, %r1425;
	mov.u32 	%r1350, %r1426;
	mov.u32 	%r1425, %r1321;
	mov.u32 	%r1426, %r1322;
$L__BB19_247:
	setp.eq.s32 	%p92, %r1326, %r1338;
	@%p92 bra 	$L__BB19_249;
	setp.lt.s32 	%p93, %r1326, %r1337;
	mov.u32 	%r1353, %r1325;
	mov.u32 	%r1354, %r1326;
	@%p93 bra 	$L__BB19_250;
	bra.uni 	$L__BB19_251;
$L__BB19_249:
	setp.ge.s32 	%p94, %r1325, %r1337;
	mov.u32 	%r1353, %r1325;
	mov.u32 	%r1354, %r1338;
	@%p94 bra 	$L__BB19_251;
$L__BB19_250:
	mov.u32 	%r1353, %r1337;
	mov.u32 	%r1354, %r1338;
	mov.u32 	%r1337, %r1325;
	mov.u32 	%r1338, %r1326;
$L__BB19_251:
	setp.eq.s32 	%p95, %r1330, %r1342;
	@%p95 bra 	$L__BB19_253;
	setp.lt.s32 	%p96, %r1330, %r1341;
	mov.u32 	%r1357, %r1329;
	mov.u32 	%r1358, %r1330;
	@%p96 bra 	$L__BB19_254;
	bra.uni 	$L__BB19_255;
$L__BB19_253:
	setp.ge.s32 	%p97, %r1329, %r1341;
	mov.u32 	%r1357, %r1329;
	mov.u32 	%r1358, %r1342;
	@%p97 bra 	$L__BB19_255;
$L__BB19_254:
	mov.u32 	%r1357, %r1341;
	mov.u32 	%r1358, %r1342;
	mov.u32 	%r1341, %r1329;
	mov.u32 	%r1342, %r1330;
$L__BB19_255:
	setp.eq.s32 	%p98, %r1316, %r1328;
	@%p98 bra 	$L__BB19_257;
	setp.lt.s32 	%p99, %r1316, %r1345;
	mov.u32 	%r1343, %r1315;
	mov.u32 	%r1344, %r1316;
	mov.u32 	%r1346, %r1328;
	@%p99 bra 	$L__BB19_258;
	bra.uni 	$L__BB19_259;
$L__BB19_257:
	setp.ge.s32 	%p100, %r1315, %r1345;
	mov.u32 	%r1343, %r1315;
	mov.u32 	%r1344, %r1316;
	mov.u32 	%r1346, %r1316;
	@%p100 bra 	$L__BB19_259;
$L__BB19_258:
	mov.u32 	%r1343, %r1345;
	mov.u32 	%r1344, %r1328;
	mov.u32 	%r1345, %r1315;
	mov.u32 	%r1346, %r1316;
$L__BB19_259:
	setp.eq.s32 	%p101, %r1338, %r1350;
	@%p101 bra 	$L__BB19_261;
	setp.lt.s32 	%p102, %r1338, %r1349;
	mov.u32 	%r1365, %r1337;
	mov.u32 	%r1366, %r1338;
	@%p102 bra 	$L__BB19_262;
	bra.uni 	$L__BB19_263;
$L__BB19_261:
	setp.ge.s32 	%p103, %r1337, %r1349;
	mov.u32 	%r1365, %r1337;
	mov.u32 	%r1366, %r1350;
	@%p103 bra 	$L__BB19_263;
$L__BB19_262:
	mov.u32 	%r1365, %r1349;
	mov.u32 	%r1366, %r1350;
	mov.u32 	%r1349, %r1337;
	mov.u32 	%r1350, %r1338;
$L__BB19_263:
	setp.eq.s32 	%p104, %r1342, %r1354;
	@%p104 bra 	$L__BB19_265;
	setp.lt.s32 	%p105, %r1342, %r1353;
	mov.u32 	%r1369, %r1341;
	mov.u32 	%r1370, %r1342;
	@%p105 bra 	$L__BB19_266;
	bra.uni 	$L__BB19_267;
$L__BB19_265:
	setp.ge.s32 	%p106, %r1341, %r1353;
	mov.u32 	%r1369, %r1341;
	mov.u32 	%r1370, %r1354;
	@%p106 bra 	$L__BB19_267;
$L__BB19_266:
	mov.u32 	%r1369, %r1353;
	mov.u32 	%r1370, %r1354;
	mov.u32 	%r1353, %r1341;
	mov.u32 	%r1354, %r1342;
$L__BB19_267:
	setp.eq.s32 	%p107, %r1346, %r1358;
	@%p107 bra 	$L__BB19_269;
	setp.lt.s32 	%p108, %r1346, %r1357;
	mov.u32 	%r1373, %r1345;
	mov.u32 	%r1356, %r1346;
	@%p108 bra 	$L__BB19_270;
	bra.uni 	$L__BB19_271;
$L__BB19_269:
	setp.ge.s32 	%p109, %r1345, %r1357;
	mov.u32 	%r1373, %r1345;
	mov.u32 	%r1356, %r1358;
	@%p109 bra 	$L__BB19_271;
$L__BB19_270:
	mov.u32 	%r1373, %r1357;
	mov.u32 	%r1356, %r1358;
	mov.u32 	%r1357, %r1345;
	mov.u32 	%r1358, %r1346;
$L__BB19_271:
	setp.eq.s32 	%p110, %r1350, %r1426;
	@%p110 bra 	$L__BB19_273;
	setp.lt.s32 	%p111, %r1350, %r1425;
	mov.u32 	%r1377, %r1349;
	mov.u32 	%r1378, %r1350;
	@%p111 bra 	$L__BB19_274;
	bra.uni 	$L__BB19_275;
$L__BB19_273:
	setp.ge.s32 	%p112, %r1349, %r1425;
	mov.u32 	%r1377, %r1349;
	mov.u32 	%r1378, %r1426;
	@%p112 bra 	$L__BB19_275;
$L__BB19_274:
	mov.u32 	%r1377, %r1425;
	mov.u32 	%r1378, %r1426;
	mov.u32 	%r1425, %r1349;
	mov.u32 	%r1426, %r1350;
$L__BB19_275:
	setp.eq.s32 	%p113, %r1354, %r1366;
	@%p113 bra 	$L__BB19_277;
	setp.lt.s32 	%p114, %r1354, %r1365;
	mov.u32 	%r1381, %r1353;
	mov.u32 	%r1382, %r1354;
	@%p114 bra 	$L__BB19_278;
	bra.uni 	$L__BB19_279;
$L__BB19_277:
	setp.ge.s32 	%p115, %r1353, %r1365;
	mov.u32 	%r1381, %r1353;
	mov.u32 	%r1382, %r1366;
	@%p115 bra 	$L__BB19_279;
$L__BB19_278:
	mov.u32 	%r1381, %r1365;
	mov.u32 	%r1382, %r1366;
	mov.u32 	%r1365, %r1353;
	mov.u32 	%r1366, %r1354;
$L__BB19_279:
	setp.eq.s32 	%p116, %r1358, %r1370;
	@%p116 bra 	$L__BB19_281;
	setp.lt.s32 	%p117, %r1358, %r1369;
	mov.u32 	%r1385, %r1357;
	mov.u32 	%r1386, %r1358;
	@%p117 bra 	$L__BB19_282;
	bra.uni 	$L__BB19_283;
$L__BB19_281:
	setp.ge.s32 	%p118, %r1357, %r1369;
	mov.u32 	%r1385, %r1357;
	mov.u32 	%r1386, %r1370;
	@%p118 bra 	$L__BB19_283;
$L__BB19_282:
	mov.u32 	%r1385, %r1369;
	mov.u32 	%r1386, %r1370;
	mov.u32 	%r1369, %r1357;
	mov.u32 	%r1370, %r1358;
$L__BB19_283:
	setp.eq.s32 	%p119, %r1344, %r1356;
	@%p119 bra 	$L__BB19_285;
	setp.lt.s32 	%p120, %r1344, %r1373;
	mov.u32 	%r1371, %r1343;
	mov.u32 	%r1372, %r1344;
	mov.u32 	%r1374, %r1356;
	@%p120 bra 	$L__BB19_286;
	bra.uni 	$L__BB19_287;
$L__BB19_285:
	setp.ge.s32 	%p121, %r1343, %r1373;
	mov.u32 	%r1371, %r1343;
	mov.u32 	%r1372, %r1344;
	mov.u32 	%r1374, %r1344;
	@%p121 bra 	$L__BB19_287;
$L__BB19_286:
	mov.u32 	%r1371, %r1373;
	mov.u32 	%r1372, %r1356;
	mov.u32 	%r1373, %r1343;
	mov.u32 	%r1374, %r1344;
$L__BB19_287:
	setp.eq.s32 	%p122, %r1366, %r1378;
	@%p122 bra 	$L__BB19_289;
	setp.lt.s32 	%p123, %r1366, %r1377;
	mov.u32 	%r1393, %r1365;
	mov.u32 	%r1394, %r1366;
	@%p123 bra 	$L__BB19_290;
	bra.uni 	$L__BB19_291;
$L__BB19_289:
	setp.ge.s32 	%p124, %r1365, %r1377;
	mov.u32 	%r1393, %r1365;
	mov.u32 	%r1394, %r1378;
	@%p124 bra 	$L__BB19_291;
$L__BB19_290:
	mov.u32 	%r1393, %r1377;
	mov.u32 	%r1394, %r1378;
	mov.u32 	%r1377, %r1365;
	mov.u32 	%r1378, %r1366;
$L__BB19_291:
	setp.eq.s32 	%p125, %r1370, %r1382;
	@%p125 bra 	$L__BB19_293;
	setp.lt.s32 	%p126, %r1370, %r1381;
	mov.u32 	%r1397, %r1369;
	mov.u32 	%r1398, %r1370;
	@%p126 bra 	$L__BB19_294;
	bra.uni 	$L__BB19_295;
$L__BB19_293:
	setp.ge.s32 	%p127, %r1369, %r1381;
	mov.u32 	%r1397, %r1369;
	mov.u32 	%r1398, %r1382;
	@%p127 bra 	$L__BB19_295;
$L__BB19_294:
	mov.u32 	%r1397, %r1381;
	mov.u32 	%r1398, %r1382;
	mov.u32 	%r1381, %r1369;
	mov.u32 	%r1382, %r1370;
$L__BB19_295:
	setp.eq.s32 	%p128, %r1374, %r1386;
	@%p128 bra 	$L__BB19_297;
	setp.lt.s32 	%p129, %r1374, %r1385;
	mov.u32 	%r1401, %r1373;
	mov.u32 	%r1384, %r1374;
	@%p129 bra 	$L__BB19_298;
	bra.uni 	$L__BB19_299;
$L__BB19_297:
	setp.ge.s32 	%p130, %r1373, %r1385;
	mov.u32 	%r1401, %r1373;
	mov.u32 	%r1384, %r1386;
	@%p130 bra 	$L__BB19_299;
$L__BB19_298:
	mov.u32 	%r1401, %r1385;
	mov.u32 	%r1384, %r1386;
	mov.u32 	%r1385, %r1373;
	mov.u32 	%r1386, %r1374;
$L__BB19_299:
	setp.eq.s32 	%p131, %r1378, %r1426;
	@%p131 bra 	$L__BB19_301;
	setp.lt.s32 	%p132, %r1378, %r1425;
	mov.u32 	%r1423, %r1377;
	mov.u32 	%r1424, %r1378;
	@%p132 bra 	$L__BB19_302;
	bra.uni 	$L__BB19_303;
$L__BB19_301:
	setp.ge.s32 	%p133, %r1377, %r1425;
	mov.u32 	%r1423, %r1377;
	mov.u32 	%r1424, %r1426;
	@%p133 bra 	$L__BB19_303;
$L__BB19_302:
	mov.u32 	%r1423, %r1425;
	mov.u32 	%r1424, %r1426;
	mov.u32 	%r1425, %r1377;
	mov.u32 	%r1426, %r1378;
$L__BB19_303:
	setp.eq.s32 	%p134, %r1382, %r1394;
	@%p134 bra 	$L__BB19_305;
	setp.lt.s32 	%p135, %r1382, %r1393;
	mov.u32 	%r1419, %r1381;
	mov.u32 	%r1420, %r1382;
	@%p135 bra 	$L__BB19_306;
	bra.uni 	$L__BB19_307;
$L__BB19_305:
	setp.ge.s32 	%p136, %r1381, %r1393;
	mov.u32 	%r1419, %r1381;
	mov.u32 	%r1420, %r1394;
	@%p136 bra 	$L__BB19_307;
$L__BB19_306:
	mov.u32 	%r1419, %r1393;
	mov.u32 	%r1420, %r1394;
	mov.u32 	%r1393, %r1381;
	mov.u32 	%r1394, %r1382;
$L__BB19_307:
	setp.eq.s32 	%p137, %r1386, %r1398;
	@%p137 bra 	$L__BB19_309;
	setp.lt.s32 	%p138, %r1386, %r1397;
	mov.u32 	%r1415, %r1385;
	mov.u32 	%r1416, %r1386;
	@%p138 bra 	$L__BB19_310;
	bra.uni 	$L__BB19_311;
$L__BB19_309:
	setp.ge.s32 	%p139, %r1385, %r1397;
	mov.u32 	%r1415, %r1385;
	mov.u32 	%r1416, %r1398;
	@%p139 bra 	$L__BB19_311;
$L__BB19_310:
	mov.u32 	%r1415, %r1397;
	mov.u32 	%r1416, %r1398;
	mov.u32 	%r1397, %r1385;
	mov.u32 	%r1398, %r1386;
$L__BB19_311:
	setp.eq.s32 	%p140, %r1372, %r1384;
	@%p140 bra 	$L__BB19_313;
	setp.lt.s32 	%p141, %r1372, %r1401;
	mov.u32 	%r1411, %r1371;
	mov.u32 	%r1412, %r1372;
	mov.u32 	%r1402, %r1384;
	@%p141 bra 	$L__BB19_314;
	bra.uni 	$L__BB19_315;
$L__BB19_313:
	setp.ge.s32 	%p142, %r1371, %r1401;
	mov.u32 	%r1411, %r1371;
	mov.u32 	%r1412, %r1372;
	mov.u32 	%r1402, %r1372;
	@%p142 bra 	$L__BB19_315;
$L__BB19_314:
	mov.u32 	%r1411, %r1401;
	mov.u32 	%r1412, %r1384;
	mov.u32 	%r1401, %r1371;
	mov.u32 	%r1402, %r1372;
$L__BB19_315:
	setp.eq.s32 	%p143, %r1394, %r1424;
	@%p143 bra 	$L__BB19_317;
	setp.lt.s32 	%p144, %r1394, %r1423;
	mov.u32 	%r1421, %r1393;
	mov.u32 	%r1422, %r1394;
	@%p144 bra 	$L__BB19_318;
	bra.uni 	$L__BB19_319;
$L__BB19_317:
	setp.ge.s32 	%p145, %r1393, %r1423;
	mov.u32 	%r1421, %r1393;
	mov.u32 	%r1422, %r1424;
	@%p145 bra 	$L__BB19_319;
$L__BB19_318:
	mov.u32 	%r1421, %r1423;
	mov.u32 	%r1422, %r1424;
	mov.u32 	%r1423, %r1393;
	mov.u32 	%r1424, %r1394;
$L__BB19_319:
	setp.eq.s32 	%p146, %r1398, %r1420;
	@%p146 bra 	$L__BB19_321;
	setp.lt.s32 	%p147, %r1398, %r1419;
	mov.u32 	%r1417, %r1397;
	mov.u32 	%r1418, %r1398;
	@%p147 bra 	$L__BB19_322;
	bra.uni 	$L__BB19_323;
$L__BB19_321:
	setp.ge.s32 	%p148, %r1397, %r1419;
	mov.u32 	%r1417, %r1397;
	mov.u32 	%r1418, %r1420;
	@%p148 bra 	$L__BB19_323;
$L__BB19_322:
	mov.u32 	%r1417, %r1419;
	mov.u32 	%r1418, %r1420;
	mov.u32 	%r1419, %r1397;
	mov.u32 	%r1420, %r1398;
$L__BB19_323:
	setp.eq.s32 	%p149, %r1402, %r1416;
	@%p149 bra 	$L__BB19_325;
	setp.lt.s32 	%p150, %r1402, %r1415;
	mov.u32 	%r1413, %r1401;
	mov.u32 	%r1414, %r1402;
	@%p150 bra 	$L__BB19_326;
	bra.uni 	$L__BB19_327;
$L__BB19_325:
	setp.ge.s32 	%p151, %r1401, %r1415;
	mov.u32 	%r1413, %r1401;
	mov.u32 	%r1414, %r1416;
	@%p151 bra 	$L__BB19_327;
$L__BB19_326:
	mov.u32 	%r1413, %r1415;
	mov.u32 	%r1414, %r1416;
	mov.u32 	%r1415, %r1401;
	mov.u32 	%r1416, %r1402;
$L__BB19_327:
	mov.b32 	%r1443, 2;
$L__BB19_328:
	mov.u32 	%r513, %r1443;
	bar.sync 	0;
	add.s32 	%r762, %r513, -1;
	shl.b32 	%r763, %r279, 6;
	mov.u32 	%r764, _ZZN3cub18CUB_300001_SM_10006detail10merge_sort30DeviceMergeSortBlockSortKernelINS2_10policy_hubIN6thrust24THRUST_300001_SM_1000_NS6detail15normal_iteratorINS6_10device_ptrI4edgeEEEEE9Policy600ESC_PNS0_8NullTypeESC_SG_mN4cuda3std3__44lessISA_EESA_SF_EEvbT0_T1_T2_T3_T4_PT6_PT7_T5_NS1_7vsmem_tEE19static_temp_storage;
	add.s32 	%r765, %r764, %r763;
	st.shared.v4.u32 	[%r765], {%r1426, %r1425, %r1424, %r1423};
	st.shared.v4.u32 	[%r765+16], {%r1422, %r1421, %r1420, %r1419};
	st.shared.v4.u32 	[%r765+32], {%r1418, %r1417, %r1416, %r1415};
	st.shared.v4.u32 	[%r765+48], {%r1414, %r1413, %r1412, %r1411};
	bar.sync 	0;
	neg.s32 	%r766, %r513;
	and.b32  	%r767, %r279, %r766;
	shl.b32 	%r768, %r767, 3;
	shl.b32 	%r769, %r513, 2;
	and.b32  	%r770, %r762, %r279;
	shl.b32 	%r771, %r770, 3;
	min.s32 	%r514, %r771, %r278;
	min.s32 	%r515, %r768, %r278;
	add.s32 	%r772, %r515, %r769;
	min.s32 	%r516, %r772, %r278;
	add.s32 	%r773, %r516, %r769;
	min.s32 	%r517, %r773, %r278;
	sub.s32 	%r774, %r516, %r515;
	sub.s32 	%r775, %r517, %r516;
	setp.lt.s32 	%p152, %r514, %r775;
	sub.s32 	%r776, %r514, %r775;
	selp.b32 	%r1447, 0, %r776, %p152;
	min.s32 	%r1444, %r774, %r514;
	setp.ge.s32 	%p153, %r1447, %r1444;
	@%p153 bra 	$L__BB19_332;
$L__BB19_329:
	sub.s32 	%r777, %r1444, %r1447;
	shr.u32 	%r778, %r777, 31;
	add.s32 	%r779, %r777, %r778;
	shr.s32 	%r780, %r779, 1;
	add.s32 	%r522, %r780, %r1447;
	add.s32 	%r781, %r522, %r515;
	shl.b32 	%r782, %r781, 3;
	add.s32 	%r784, %r764, %r782;
	ld.shared.v2.u32 	{%r785, %r523}, [%r784];
	not.b32 	%r786, %r522;
	add.s32 	%r787, %r516, %r514;
	add.s32 	%r788, %r787, %r786;
	shl.b32 	%r789, %r788, 3;
	add.s32 	%r524, %r764, %r789;
	ld.shared.u32 	%r1446, [%r524];
	setp.ne.s32 	%p154, %r1446, %r785;
	@%p154 bra 	$L__BB19_331;
	ld.shared.u32 	%r1446, [%r524+4];
$L__BB19_331:
	setp.lt.s32 	%p155, %r1446, %r523;
	add.s32 	%r790, %r522, 1;
	selp.b32 	%r1447, %r1447, %r790, %p155;
	selp.b32 	%r1444, %r522, %r1444, %p155;
	setp.lt.s32 	%p156, %r1447, %r1444;
	@%p156 bra 	$L__BB19_329;
$L__BB19_332:
	add.s32 	%r531, %r1447, %r515;
	add.s32 	%r791, %r516, %r514;
	sub.s32 	%r532, %r791, %r1447;
	shl.b32 	%r792, %r531, 3;
	add.s32 	%r533, %r764, %r792;
	ld.shared.v2.u32 	{%r1454, %r1455}, [%r533];
	shl.b32 	%r794, %r532, 3;
	add.s32 	%r536, %r764, %r794;
	ld.shared.v2.u32 	{%r1448, %r1449}, [%r536];
	setp.ge.s32 	%p158, %r532, %r517;
	mov.pred 	%p370, 0;
	@%p158 bra 	$L__BB19_335;
	setp.ge.s32 	%p160, %r531, %r516;
	mov.pred 	%p370, -1;
	@%p160 bra 	$L__BB19_335;
	setp.eq.s32 	%p161, %r1448, %r1454;
	selp.b32 	%r795, %r1449, %r1448, %p161;
	setp.lt.s32 	%p370, %r795, %r1455;
$L__BB19_335:
	selp.b32 	%r1425, %r1449, %r1455, %p370;
	selp.b32 	%r1426, %r1448, %r1454, %p370;
	selp.u32 	%r796, 1, 0, %p370;
	add.s32 	%r541, %r532, %r796;
	not.pred 	%p162, %p370;
	selp.u32 	%r797, 1, 0, %p162;
	add.s32 	%r542, %r531, %r797;
	@%p162 bra 	$L__BB19_337;
	ld.shared.v2.u32 	{%r1448, %r1449}, [%r536+8];
	bra.uni 	$L__BB19_338;
$L__BB19_337:
	ld.shared.v2.u32 	{%r1454, %r1455}, [%r533+8];
$L__BB19_338:
	setp.ge.s32 	%p164, %r541, %r517;
	mov.pred 	%p371, 0;
	@%p164 bra 	$L__BB19_341;
	setp.ge.s32 	%p166, %r542, %r516;
	mov.pred 	%p371, -1;
	@%p166 bra 	$L__BB19_341;
	setp.eq.s32 	%p167, %r1448, %r1454;
	selp.b32 	%r798, %r1449, %r1448, %p167;
	setp.lt.s32 	%p371, %r798, %r1455;
$L__BB19_341:
	selp.b32 	%r1423, %r1449, %r1455, %p371;
	selp.b32 	%r1424, %r1448, %r1454, %p371;
	selp.u32 	%r799, 1, 0, %p371;
	add.s32 	%r553, %r541, %r799;
	not.pred 	%p168, %p371;
	selp.u32 	%r800, 1, 0, %p168;
	add.s32 	%r554, %r542, %r800;
	@%p371 bra 	$L__BB19_343;
	shl.b32 	%r801, %r554, 3;
	add.s32 	%r803, %r764, %r801;
	ld.shared.v2.u32 	{%r1454, %r1455}, [%r803];
	bra.uni 	$L__BB19_344;
$L__BB19_343:
	shl.b32 	%r804, %r553, 3;
	add.s32 	%r806, %r764, %r804;
	ld.shared.v2.u32 	{%r1448, %r1449}, [%r806];
$L__BB19_344:
	setp.ge.s32 	%p170, %r553, %r517;
	mov.pred 	%p372, 0;
	@%p170 bra 	$L__BB19_347;
	setp.ge.s32 	%p172, %r554, %r516;
	mov.pred 	%p372, -1;
	@%p172 bra 	$L__BB19_347;
	setp.eq.s32 	%p173, %r1448, %r1454;
	selp.b32 	%r807, %r1449, %r1448, %p173;
	setp.lt.s32 	%p372, %r807, %r1455;
$L__BB19_347:
	selp.b32 	%r1421, %r1449, %r1455, %p372;
	selp.b32 	%r1422, %r1448, %r1454, %p372;
	selp.u32 	%r808, 1, 0, %p372;
	add.s32 	%r565, %r553, %r808;
	not.pred 	%p174, %p372;
	selp.u32 	%r809, 1, 0, %p174;
	add.s32 	%r566, %r554, %r809;
	@%p372 bra 	$L__BB19_349;
	shl.b32 	%r810, %r566, 3;
	add.s32 	%r812, %r764, %r810;
	ld.shared.v2.u32 	{%r1454, %r1455}, [%r812];
	bra.uni 	$L__BB19_350;
$L__BB19_349:
	shl.b32 	%r813, %r565, 3;
	add.s32 	%r815, %r764, %r813;
	ld.shared.v2.u32 	{%r1448, %r1449}, [%r815];
$L__BB19_350:
	setp.ge.s32 	%p176, %r565, %r517;
	mov.pred 	%p373, 0;
	@%p176 bra 	$L__BB19_353;
	setp.ge.s32 	%p178, %r566, %r516;
	mov.pred 	%p373, -1;
	@%p178 bra 	$L__BB19_353;
	setp.eq.s32 	%p179, %r1448, %r1454;
	selp.b32 	%r816, %r1449, %r1448, %p179;
	setp.lt.s32 	%p373, %r816, %r1455;
$L__BB19_353:
	selp.b32 	%r1419, %r1449, %r1455, %p373;
	selp.b32 	%r1420, %r1448, %r1454, %p373;
	selp.u32 	%r817, 1, 0, %p373;
	add.s32 	%r577, %r565, %r817;
	not.pred 	%p180, %p373;
	selp.u32 	%r818, 1, 0, %p180;
	add.s32 	%r578, %r566, %r818;
	@%p373 bra 	$L__BB19_355;
	shl.b32 	%r819, %r578, 3;
	mov.u32 	%r820, _ZZN3cub18CUB_300001_SM_10006detail10merge_sort30DeviceMergeSortBlockSortKernelINS2_10policy_hubIN6thrust24THRUST_300001_SM_1000_NS6detail15normal_iteratorINS6_10device_ptrI4edgeEEEEE9Policy600ESC_PNS0_8NullTypeESC_SG_mN4cuda3std3__44lessISA_EESA_SF_EEvbT0_T1_T2_T3_T4_PT6_PT7_T5_NS1_7vsmem_tEE19static_temp_storage;
	add.s32 	%r821, %r820, %r819;
	ld.shared.v2.u32 	{%r1454, %r1455}, [%r821];
	bra.uni 	$L__BB19_356;
$L__BB19_355:
	shl.b32 	%r822, %r577, 3;
	mov.u32 	%r823, _ZZN3cub18CUB_300001_SM_10006detail10merge_sort30DeviceMergeSortBlockSortKernelINS2_10policy_hubIN6thrust24THRUST_300001_SM_1000_NS6detail15normal_iteratorINS6_10device_ptrI4edgeEEEEE9Policy600ESC_PNS0_8NullTypeESC_SG_mN4cuda3std3__44lessISA_EESA_SF_EEvbT0_T1_T2_T3_T4_PT6_PT7_T5_NS1_7vsmem_tEE19static_temp_storage;
	add.s32 	%r824, %r823, %r822;
	ld.shared.v2.u32 	{%r1448, %r1449}, [%r824];
$L__BB19_356:
	setp.ge.s32 	%p182, %r577, %r517;
	mov.pred 	%p374, 0;
	@%p182 bra 	$L__BB19_359;
	setp.ge.s32 	%p184, %r578, %r516;
	mov.pred 	%p374, -1;
	@%p184 bra 	$L__BB19_359;
	setp.eq.s32 	%p185, %r1448, %r1454;
	selp.b32 	%r825, %r1449, %r1448, %p185;
	setp.lt.s32 	%p374, %r825, %r1455;
$L__BB19_359:
	selp.b32 	%r1417, %r1449, %r1455, %p374;
	selp.b32 	%r1418, %r1448, %r1454, %p374;
	selp.u32 	%r826, 1, 0, %p374;
	add.s32 	%r589, %r577, %r826;
	not.pred 	%p186, %p374;
	selp.u32 	%r827, 1, 0, %p186;
	add.s32 	%r590, %r578, %r827;
	@%p374 bra 	$L__BB19_361;
	shl.b32 	%r828, %r590, 3;
	mov.u32 	%r829, _ZZN3cub18CUB_300001_SM_10006detail10merge_sort30DeviceMergeSortBlockSortKernelINS2_10policy_hubIN6thrust24THRUST_300001_SM_1000_NS6detail15normal_iteratorINS6_10device_ptrI4edgeEEEEE9Policy600ESC_PNS0_8NullTypeESC_SG_mN4cuda3std3__44lessISA_EESA_SF_EEvbT0_T1_T2_T3_T4_PT6_PT7_T5_NS1_7vsmem_tEE19static_temp_storage;
	add.s32 	%r830, %r829, %r828;
	ld.shared.v2.u32 	{%r1454, %r1455}, [%r830];
	bra.uni 	$L__BB19_362;
$L__BB19_361:
	shl.b32 	%r831, %r589, 3;
	mov.u32 	%r832, _ZZN3cub18CUB_300001_SM_10006detail10merge_sort30DeviceMergeSortBlockSortKernelINS2_10policy_hubIN6thrust24THRUST_300001_SM_1000_NS6detail15normal_iteratorINS6_10device_ptrI4edgeEEEEE9Policy600ESC_PNS0_8NullTypeESC_SG_mN4cuda3std3__44lessISA_EESA_SF_EEvbT0_T1_T2_T3_T4_PT6_PT7_T5_NS1_7vsmem_tEE19static_temp_storage;
	add.s32 	%r833, %r832, %r831;
	ld.shared.v2.u32 	{%r1448, %r1449}, [%r833];
$L__BB19_362:
	setp.ge.s32 	%p188, %r589, %r517;
	mov.pred 	%p375, 0;
	@%p188 bra 	$L__BB19_365;
	setp.ge.s32 	%p190, %r590, %r516;
	mov.pred 	%p375, -1;
	@%p190 bra 	$L__BB19_365;
	setp.eq.s32 	%p191, %r1448, %r1454;
	selp.b32 	%r834, %r1449, %r1448, %p191;
	setp.lt.s32 	%p375, %r834, %r1455;
$L__BB19_365:
	selp.b32 	%r1415, %r1449, %r1455, %p375;
	selp.b32 	%r1416, %r1448, %r1454, %p375;
	selp.u32 	%r835, 1, 0, %p375;
	add.s32 	%r601, %r589, %r835;
	not.pred 	%p192, %p375;
	selp.u32 	%r836, 1, 0, %p192;
	add.s32 	%r602, %r590, %r836;
	@%p375 bra 	$L__BB19_367;
	shl.b32 	%r837, %r602, 3;
	mov.u32 	%r838, _ZZN3cub18CUB_300001_SM_10006detail10merge_sort30DeviceMergeSortBlockSortKernelINS2_10policy_hubIN6thrust24THRUST_300001_SM_1000_NS6detail15normal_iteratorINS6_10device_ptrI4edgeEEEEE9Policy600ESC_PNS0_8NullTypeESC_SG_mN4cuda3std3__44lessISA_EESA_SF_EEvbT0_T1_T2_T3_T4_PT6_PT7_T5_NS1_7vsmem_tEE19static_temp_storage;
	add.s32 	%r839, %r838, %r837;
	ld.shared.v2.u32 	{%r1454, %r1455}, [%r839];
	bra.uni 	$L__BB19_368;
$L__BB19_367:
	shl.b32 	%r840, %r601, 3;
	mov.u32 	%r841, _ZZN3cub18CUB_300001_SM_10006detail10merge_sort30DeviceMergeSortBlockSortKernelINS2_10policy_hubIN6thrust24THRUST_300001_SM_1000_NS6detail15normal_iteratorINS6_10device_ptrI4edgeEEEEE9Policy600ESC_PNS0_8NullTypeESC_SG_mN4cuda3std3__44lessISA_EESA_SF_EEvbT0_T1_T2_T3_T4_PT6_PT7_T5_NS1_7vsmem_tEE19static_temp_storage;
	add.s32 	%r842, %r841, %r840;
	ld.shared.v2.u32 	{%r1448, %r1449}, [%r842];
$L__BB19_368:
	setp.ge.s32 	%p194, %r601, %r517;
	mov.pred 	%p376, 0;
	@%p194 bra 	$L__BB19_371;
	setp.ge.s32 	%p196, %r602, %r516;
	mov.pred 	%p376, -1;
	@%p196 bra 	$L__BB19_371;
	setp.eq.s32 	%p197, %r1448, %r1454;
	selp.b32 	%r843, %r1449, %r1448, %p197;
	setp.lt.s32 	%p376, %r843, %r1455;
$L__BB19_371:
	selp.b32 	%r1413, %r1449, %r1455, %p376;
	selp.b32 	%r1414, %r1448, %r1454, %p376;
	selp.u32 	%r844, 1, 0, %p376;
	add.s32 	%r613, %r601, %r844;
	not.pred 	%p198, %p376;
	selp.u32 	%r845, 1, 0, %p198;
	add.s32 	%r614, %r602, %r845;
	@%p376 bra 	$L__BB19_373;
	shl.b32 	%r846, %r614, 3;
	mov.u32 	%r847, _ZZN3cub18CUB_300001_SM_10006detail10merge_sort30DeviceMergeSortBlockSortKernelINS2_10policy_hubIN6thrust24THRUST_300001_SM_1000_NS6detail15normal_iteratorINS6_10device_ptrI4edgeEEEEE9Policy600ESC_PNS0_8NullTypeESC_SG_mN4cuda3std3__44lessISA_EESA_SF_EEvbT0_T1_T2_T3_T4_PT6_PT7_T5_NS1_7vsmem_tEE19static_temp_storage;
	add.s32 	%r848, %r847, %r846;
	ld.shared.v2.u32 	{%r1454, %r1455}, [%r848];
	bra.uni 	$L__BB19_374;
$L__BB19_373:
	shl.b32 	%r849, %r613, 3;
	mov.u32 	%r850, _ZZN3cub18CUB_300001_SM_10006detail10merge_sort30DeviceMergeSortBlockSortKernelINS2_10policy_hubIN6thrust24THRUST_300001_SM_1000_NS6detail15normal_iteratorINS6_10device_ptrI4edgeEEEEE9Policy600ESC_PNS0_8NullTypeESC_SG_mN4cuda3std3__44lessISA_EESA_SF_EEvbT0_T1_T2_T3_T4_PT6_PT7_T5_NS1_7vsmem_tEE19static_temp_storage;
	add.s32 	%r851, %r850, %r849;
	ld.shared.v2.u32 	{%r1448, %r1449}, [%r851];
$L__BB19_374:
	setp.ge.s32 	%p200, %r613, %r517;
	mov.pred 	%p377, 0;
	@%p200 bra 	$L__BB19_377;
	setp.ge.s32 	%p202, %r614, %r516;
	mov.pred 	%p377, -1;
	@%p202 bra 	$L__BB19_377;
	setp.eq.s32 	%p203, %r1448, %r1454;
	selp.b32 	%r852, %r1449, %r1448, %p203;
	setp.lt.s32 	%p377, %r852, %r1455;
$L__BB19_377:
	selp.b32 	%r1411, %r1449, %r1455, %p377;
	selp.b32 	%r1412, %r1448, %r1454, %p377;
	shl.b32 	%r1443, %r513, 1;
	setp.lt.u32 	%p204, %r513, 129;
	@%p204 bra 	$L__BB19_328;
	ld.param.s8 	%rs2, [_ZN3cub18CUB_300001_SM_10006detail10merge_sort30DeviceMergeSortBlockSortKernelINS2_10policy_hubIN6thrust24THRUST_300001_SM_1000_NS6detail15normal_iteratorINS6_10device_ptrI4edgeEEEEE9Policy600ESC_PNS0_8NullTypeESC_SG_mN4cuda3std3__44lessISA_EESA_SF_EEvbT0_T1_T2_T3_T4_PT6_PT7_T5_NS1_7vsmem_tE_param_0];
	mov.u32 	%r853, %ctaid.x;
	mul.wide.u32 	%rd6, %r853, 2048;
	add.s32 	%r626, %r282, 192;
	add.s32 	%r627, %r282, 32;
	add.s32 	%r628, %r282, 96;
	add.s32 	%r629, %r282, 64;
	bar.sync 	0;
	setp.eq.s16 	%p205, %rs2, 0;
	@%p205 bra 	$L__BB19_397;
	st.shared.v2.u32 	[%r323], {%r1426, %r1425};
	st.shared.v2.u32 	[%r326+8], {%r1424, %r1423};
	st.shared.v2.u32 	[%r329+16], {%r1422, %r1421};
	st.shared.v2.u32 	[%r332+24], {%r1420, %r1419};
	st.shared.v2.u32 	[%r335+32], {%r1418, %r1417};
	st.shared.v2.u32 	[%r338+40], {%r1416, %r1415};
	st.shared.v2.u32 	[%r341+48], {%r1414, %r1413};
	st.shared.v2.u32 	[%r344+56], {%r1412, %r1411};
	bar.warp.sync 	-1;
	ld.shared.v2.u32 	{%r631, %r630}, [%r315];
	ld.shared.v2.u32 	{%r633, %r632}, [%r316+256];
	ld.shared.v2.u32 	{%r635, %r634}, [%r317+512];
	ld.shared.v2.u32 	{%r637, %r636}, [%r318+768];
	ld.shared.v2.u32 	{%r639, %r638}, [%r319+1024];
	ld.shared.v2.u32 	{%r641, %r640}, [%r320+1280];
	ld.shared.v2.u32 	{%r643, %r642}, [%r321+1536];
	ld.shared.v2.u32 	{%r645, %r644}, [%r322+1792];
	setp.eq.s32 	%p206, %r279, 0;
	@%p206 bra 	$L__BB19_380;
	bra.uni 	$L__BB19_381;
$L__BB19_380:
	st.volatile.shared.u32 	[_ZZN3cub18CUB_300001_SM_10006detail10merge_sort30DeviceMergeSortBlockSortKernelINS2_10policy_hubIN6thrust24THRUST_300001_SM_1000_NS6detail15normal_iteratorINS6_10device_ptrI4edgeEEEEE9Policy600ESC_PNS0_8NullTypeESC_SG_mN4cuda3std3__44lessISA_EESA_SF_EEvbT0_T1_T2_T3_T4_PT6_PT7_T5_NS1_7vsmem_tEE19static_temp_storage+16896], %r278;
$L__BB19_381:
	bar.sync 	0;
	ld.volatile.shared.u32 	%r662, [_ZZN3cub18CUB_300001_SM_10006detail10merge_sort30DeviceMergeSortBlockSortKernelINS2_10policy_hubIN6thrust24THRUST_300001_SM_1000_NS6detail15normal_iteratorINS6_10device_ptrI4edgeEEEEE9Policy600ESC_PNS0_8NullTypeESC_SG_mN4cuda3std3__44lessISA_EESA_SF_EEvbT0_T1_T2_T3_T4_PT6_PT7_T5_NS1_7vsmem_tEE19static_temp_storage+16896];
	mov.u32 	%r854, %tid.x;
	shl.b32 	%r855, %r854, 3;
	and.b32  	%r856, %r855, 7936;
	cvt.u64.u32 	%rd19, %r856;
	and.b32  	%r857, %r854, 31;
	cvt.u64.u32 	%rd20, %r857;
	add.s64 	%rd21, %rd6, %rd20;
	add.s64 	%rd22, %rd21, %rd19;
	setp.ge.s32 	%p207, %r282, %r662;
	shl.b64 	%rd23, %rd22, 3;
	add.s64 	%rd7, %rd2, %rd23;
	@%p207 bra 	$L__BB19_383;
	st.global.u32 	[%rd7], %r631;
	st.global.u32 	[%rd7+4], %r630;
$L__BB19_383:
	setp.ge.s32 	%p208, %r627, %r662;
	@%p208 bra 	$L__BB19_385;
	st.global.u32 	[%rd7+256], %r633;
	st.global.u32 	[%rd7+260], %r632;
$L__BB19_385:
	setp.ge.s32 	%p209, %r629, %r662;
	@%p209 bra 	$L__BB19_387;
	st.global.u32 	[%rd7+512], %r635;
	st.global.u32 	[%rd7+516], %r634;
$L__BB19_387:
	setp.ge.s32 	%p210, %r628, %r662;
	@%p210 bra 	$L__BB19_389;
	st.global.u32 	[%rd7+768], %r637;
	st.global.u32 	[%rd7+772], %r636;
$L__BB19_389:
	or.b32  	%r862, %r856, %r857;
	or.b32  	%r863, %r862, 128;
	setp.ge.s32 	%p211, %r863, %r662;
	@%p211 bra 	$L__BB19_391;
	st.global.u32 	[%rd7+1024], %r639;
	st.global.u32 	[%rd7+1028], %r638;
$L__BB19_391:
	or.b32  	%r869, %r862, 160;
	setp.ge.s32 	%p212, %r869, %r662;
	@%p212 bra 	$L__BB19_393;
	st.global.u32 	[%rd7+1280], %r641;
	st.global.u32 	[%rd7+1284], %r640;
$L__BB19_393:
	setp.ge.s32 	%p213, %r626, %r662;
	@%p213 bra 	$L__BB19_395;
	st.global.u32 	[%rd7+1536], %r643;
	st.global.u32 	[%rd7+1540], %r642;
$L__BB19_395:
	or.b32  	%r875, %r862, 224;
	setp.ge.s32 	%p214, %r875, %r662;
	@%p214 bra 	$L__BB19_415;
	st.global.u32 	[%rd7+1792], %r645;
	st.global.u32 	[%rd7+1796], %r644;
	bra.uni 	$L__BB19_415;
$L__BB19_397:
	st.shared.v2.u32 	[%r323], {%r1426, %r1425};
	st.shared.v2.u32 	[%r326+8], {%r1424, %r1423};
	st.shared.v2.u32 	[%r329+16], {%r1422, %r1421};
	st.shared.v2.u32 	[%r332+24], {%r1420, %r1419};
	st.shared.v2.u32 	[%r335+32], {%r1418, %r1417};
	st.shared.v2.u32 	[%r338+40], {%r1416, %r1415};
	st.shared.v2.u32 	[%r341+48], {%r1414, %r1413};
	st.shared.v2.u32 	[%r344+56], {%r1412, %r1411};
	bar.warp.sync 	-1;
	ld.shared.v2.u32 	{%r647, %r646}, [%r315];
	ld.shared.v2.u32 	{%r649, %r648}, [%r316+256];
	ld.shared.v2.u32 	{%r651, %r650}, [%r317+512];
	ld.shared.v2.u32 	{%r653, %r652}, [%r318+768];
	ld.shared.v2.u32 	{%r655, %r654}, [%r319+1024];
	ld.shared.v2.u32 	{%r657, %r656}, [%r320+1280];
	ld.shared.v2.u32 	{%r659, %r658}, [%r321+1536];
	ld.shared.v2.u32 	{%r661, %r660}, [%r322+1792];
	setp.eq.s32 	%p215, %r279, 0;
	@%p215 bra 	$L__BB19_398;
	bra.uni 	$L__BB19_399;
$L__BB19_398:
	st.volatile.shared.u32 	[_ZZN3cub18CUB_300001_SM_10006detail10merge_sort30DeviceMergeSortBlockSortKernelINS2_10policy_hubIN6thrust24THRUST_300001_SM_1000_NS6detail15normal_iteratorINS6_10device_ptrI4edgeEEEEE9Policy600ESC_PNS0_8NullTypeESC_SG_mN4cuda3std3__44lessISA_EESA_SF_EEvbT0_T1_T2_T3_T4_PT6_PT7_T5_NS1_7vsmem_tEE19static_temp_storage+16896], %r278;
$L__BB19_399:
	ld.param.u64 	%rd41, [_ZN3cub18CUB_300001_SM_10006detail10merge_sort30DeviceMergeSortBlockSortKernelINS2_10policy_hubIN6thrust24THRUST_300001_SM_1000_NS6detail15normal_iteratorINS6_10device_ptrI4edgeEEEEE9Policy600ESC_PNS0_8NullTypeESC_SG_mN4cuda3std3__44lessISA_EESA_SF_EEvbT0_T1_T2_T3_T4_PT6_PT7_T5_NS1_7vsmem_tE_param_6];
	bar.sync 	0;
	ld.volatile.shared.u32 	%r663, [_ZZN3cub18CUB_300001_SM_10006detail10merge_sort30DeviceMergeSortBlockSortKernelINS2_10policy_hubIN6thrust24THRUST_300001_SM_1000_NS6detail15normal_iteratorINS6_10device_ptrI4edgeEEEEE9Policy600ESC_PNS0_8NullTypeESC_SG_mN4cuda3std3__44lessISA_EESA_SF_EEvbT0_T1_T2_T3_T4_PT6_PT7_T5_NS1_7vsmem_tEE19static_temp_storage+16896];
	setp.ge.s32 	%p216, %r282, %r663;
	cvt.u64.u32 	%rd24, %r282;
	add.s64 	%rd25, %rd6, %rd24;
	cvta.to.global.u64 	%rd26, %rd41;
	shl.b64 	%rd27, %rd25, 3;
	add.s64 	%rd8, %rd26, %rd27;
	@%p216 bra 	$L__BB19_401;
	st.global.u32 	[%rd8], %r647;
	st.global.u32 	[%rd8+4], %r646;
$L__BB19_401:
	setp.ge.s32 	%p217, %r627, %r663;
	@%p217 bra 	$L__BB19_403;
	st.global.u32 	[%rd8+256], %r649;
	st.global.u32 	[%rd8+260], %r648;
$L__BB19_403:
	setp.ge.s32 	%p218, %r629, %r663;
	@%p218 bra 	$L__BB19_405;
	st.global.u32 	[%rd8+512], %r651;
	st.global.u32 	[%rd8+516], %r650;
$L__BB19_405:
	setp.ge.s32 	%p219, %r628, %r663;
	@%p219 bra 	$L__BB19_407;
	st.global.u32 	[%rd8+768], %r653;
	st.global.u32 	[%rd8+772], %r652;
$L__BB19_407:
	mov.u32 	%r876, %tid.x;
	shl.b32 	%r877, %r876, 3;
	and.b32  	%r878, %r877, 7936;
	and.b32  	%r879, %r876, 31;
	or.b32  	%r880, %r878, %r879;
	or.b32  	%r881, %r880, 128;
	setp.ge.s32 	%p220, %r881, %r663;
	@%p220 bra 	$L__BB19_409;
	st.global.u32 	[%rd8+1024], %r655;
	st.global.u32 	[%rd8+1028], %r654;
$L__BB19_409:
	or.b32  	%r887, %r880, 160;
	setp.ge.s32 	%p221, %r887, %r663;
	@%p221 bra 	$L__BB19_411;
	st.global.u32 	[%rd8+1280], %r657;
	st.global.u32 	[%rd8+1284], %r656;
$L__BB19_411:
	setp.ge.s32 	%p222, %r626, %r663;
	@%p222 bra 	$L__BB19_413;
	st.global.u32 	[%rd8+1536], %r659;
	st.global.u32 	[%rd8+1540], %r658;
$L__BB19_413:
	or.b32  	%r893, %r880, 224;
	setp.ge.s32 	%p223, %r893, %r663;
	@%p223 bra 	$L__BB19_415;
	st.global.u32 	[%rd8+1792], %r661;
	st.global.u32 	[%rd8+1796], %r660;
$L__BB19_415:
	ret;

}
	// .globl	_ZN3cub18CUB_300001_SM_10006detail10merge_sort30DeviceMergeSortPartitionKernelIN6thrust24THRUST_300001_SM_1000_NS6detail15normal_iteratorINS5_10device_ptrI4edgeEEEEmN4cuda3std3__44lessIS9_EES9_EEvbT_PT2_T0_SK_PSK_T1_SK_i
.visible .entry _ZN3cub18CUB_300001_SM_10006detail10merge_sort30DeviceMergeSortPartitionKernelIN6thrust24THRUST_300001_SM_1000_NS6detail15normal_iteratorINS5_10device_ptrI4edgeEEEEmN4cuda3std3__44lessIS9_EES9_EEvbT_PT2_T0_SK_PSK_T1_SK_i(
	.param .u8 _ZN3cub18CUB_300001_SM_10006detail10merge_sort30DeviceMergeSortPartitionKernelIN6thrust24THRUST_300001_SM_1000_NS6detail15normal_iteratorINS5_10device_ptrI4edgeEEEEmN4cuda3std3__44lessIS9_EES9_EEvbT_PT2_T0_SK_PSK_T1_SK_i_param_0,
	.param .align 8 .b8 _ZN3cub18CUB_300001_SM_10006detail10merge_sort30DeviceMergeSortPartitionKernelIN6thrust24THRUST_300001_SM_1000_NS6detail15normal_iteratorINS5_10device_ptrI4edgeEEEEmN4cuda3std3__44lessIS9_EES9_EEvbT_PT2_T0_SK_PSK_T1_SK_i_param_1[8],
	.param .u64 .ptr .align 1 _ZN3cub18CUB_300001_SM_10006detail10merge_sort30DeviceMergeSortPartitionKernelIN6thrust24THRUST_300001_SM_1000_NS6detail15normal_iteratorINS5_10device_ptrI4edgeEEEEmN4cuda3std3__44lessIS9_EES9_EEvbT_PT2_T0_SK_PSK_T1_SK_i_param_2,
	.param .u64 _ZN3cub18CUB_300001_SM_10006detail10merge_sort30DeviceMergeSortPartitionKernelIN6thrust24THRUST_300001_SM_1000_NS6detail15normal_iteratorINS5_10device_ptrI4edgeEEEEmN4cuda3std3__44lessIS9_EES9_EEvbT_PT2_T0_SK_PSK_T1_SK_i_param_3,
	.param .u64 _ZN3cub18CUB_300001_SM_10006detail10merge_sort30DeviceMergeSortPartitionKernelIN6thrust24THRUST_300001_SM_1000_NS6detail15normal_iteratorINS5_10device_ptrI4edgeEEEEmN4cuda3std3__44lessIS9_EES9_EEvbT_PT2_T0_SK_PSK_T1_SK_i_param_4,
	.param .u64 .ptr .align 1 _ZN3cub18CUB_300001_SM_10006detail10merge_sort30DeviceMergeSortPartitionKernelIN6thrust24THRUST_300001_SM_1000_NS6detail15normal_iteratorINS5_10device_ptrI4edgeEEEEmN4cuda3std3__44lessIS9_EES9_EEvbT_PT2_T0_SK_PSK_T1_SK_i_param_5,
	.param .align 1 .b8 _ZN3cub18CUB_300001_SM_10006detail10merge_sort30DeviceMergeSortPartitionKernelIN6thrust24THRUST_300001_SM_1000_NS6detail15normal_iteratorINS5_10device_ptrI4edgeEEEEmN4cuda3std3__44lessIS9_EES9_EEvbT_PT2_T0_SK_PSK_T1_SK_i_param_6[1],
	.param .u64 _ZN3cub18CUB_300001_SM_10006detail10merge_sort30DeviceMergeSortPartitionKernelIN6thrust24THRUST_300001_SM_1000_NS6detail15normal_iteratorINS5_10device_ptrI4edgeEEEEmN4cuda3std3__44lessIS9_EES9_EEvbT_PT2_T0_SK_PSK_T1_SK_i_param_7,
	.param .u32 _ZN3cub18CUB_300001_SM_10006detail10merge_sort30DeviceMergeSortPartitionKernelIN6thrust24THRUST_300001_SM_1000_NS6detail15normal_iteratorINS5_10device_ptrI4edgeEEEEmN4cuda3std3__44lessIS9_EES9_EEvbT_PT2_T0_SK_PSK_T1_SK_i_param_8
)
{
	.reg .pred 	%p<12>;
	.reg .b16 	%rs<2>;
	.reg .b32 	%r<18>;
	.reg .b64 	%rd<86>;

	ld.param.u64 	%rd31, [_ZN3cub18CUB_300001_SM_10006detail10merge_sort30DeviceMergeSortPartitionKernelIN6thrust24THRUST_300001_SM_1000_NS6detail15normal_iteratorINS5_10device_ptrI4edgeEEEEmN4cuda3std3__44lessIS9_EES9_EEvbT_PT2_T0_SK_PSK_T1_SK_i_param_1];
	ld.param.s8 	%rs1, [_ZN3cub18CUB_300001_SM_10006detail10merge_sort30DeviceMergeSortPartitionKernelIN6thrust24THRUST_300001_SM_1000_NS6detail15normal_iteratorINS5_10device_ptrI4edgeEEEEmN4cuda3std3__44lessIS9_EES9_EEvbT_PT2_T0_SK_PSK_T1_SK_i_param_0];
	ld.param.u64 	%rd32, [_ZN3cub18CUB_300001_SM_10006detail10merge_sort30DeviceMergeSortPartitionKernelIN6thrust24THRUST_300001_SM_1000_NS6detail15normal_iteratorINS5_10device_ptrI4edgeEEEEmN4cuda3std3__44lessIS9_EES9_EEvbT_PT2_T0_SK_PSK_T1_SK_i_param_2];
	ld.param.u64 	%rd33, [_ZN3cub18CUB_300001_SM_10006detail10merge_sort30DeviceMergeSortPartitionKernelIN6thrust24THRUST_300001_SM_1000_NS6detail15normal_iteratorINS5_10device_ptrI4edgeEEEEmN4cuda3std3__44lessIS9_EES9_EEvbT_PT2_T0_SK_PSK_T1_SK_i_param_3];
	ld.param.u64 	%rd34, [_ZN3cub18CUB_300001_SM_10006detail10merge_sort30DeviceMergeSortPartitionKernelIN6thrust24THRUST_300001_SM_1000_NS6detail15normal_iteratorINS5_10device_ptrI4edgeEEEEmN4cuda3std3__44lessIS9_EES9_EEvbT_PT2_T0_SK_PSK_T1_SK_i_param_4];
	ld.param.u64 	%rd36, [_ZN3cub18CUB_300001_SM_10006detail10merge_sort30DeviceMergeSortPartitionKernelIN6thrust24THRUST_300001_SM_1000_NS6detail15normal_iteratorINS5_10device_ptrI4edgeEEEEmN4cuda3std3__44lessIS9_EES9_EEvbT_PT2_T0_SK_PSK_T1_SK_i_param_5];
	ld.param.u64 	%rd35, [_ZN3cub18CUB_300001_SM_10006detail10merge_sort30DeviceMergeSortPartitionKernelIN6thrust24THRUST_300001_SM_1000_NS6detail15normal_iteratorINS5_10device_ptrI4edgeEEEEmN4cuda3std3__44lessIS9_EES9_EEvbT_PT2_T0_SK_PSK_T1_SK_i_param_7];
	ld.param.u32 	%r9, [_ZN3cub18CUB_300001_SM_10006detail10merge_sort30DeviceMergeSortPartitionKernelIN6thrust24THRUST_300001_SM_1000_NS6detail15normal_iteratorINS5_10device_ptrI4edgeEEEEmN4cuda3std3__44lessIS9_EES9_EEvbT_PT2_T0_SK_PSK_T1_SK_i_param_8];
	cvta.to.global.u64 	%rd1, %rd36;
	mov.u32 	%r10, %ntid.x;
	mov.u32 	%r11, %ctaid.x;
	mov.u32 	%r12, %tid.x;
	mad.lo.s32 	%r13, %r10, %r11, %r12;
	cvt.u64.u32 	%rd2, %r13;
	setp.le.u64 	%p1, %rd34, %rd2;
	@%p1 bra 	$L__BB20_15;
	shr.u64 	%rd37, %rd35, 1;
	add.s64 	%rd4, %rd35, 4294967295;
	neg.s64 	%rd38, %rd35;
	and.b64  	%rd39, %rd38, %rd2;
	cvt.s64.s32 	%rd5, %r9;
	mul.lo.s64 	%rd40, %rd39, %rd5;
	mul.lo.s64 	%rd41, %rd37, %rd5;
	min.u64 	%rd6, %rd40, %rd33;
	not.b64 	%rd42, %rd40;
	min.u64 	%rd43, %rd41, %rd42;
	add.s64 	%rd44, %rd43, %rd40;
	min.u64 	%rd7, %rd44, %rd33;
	not.b64 	%rd45, %rd7;
	min.u64 	%rd46, %rd41, %rd45;
	add.s64 	%rd47, %rd46, %rd7;
	min.u64 	%rd8, %rd47, %rd33;
	// begin inline asm
	griddepcontrol.wait;
	// end inline asm
	add.s64 	%rd48, %rd2, 1;
	setp.ne.s64 	%p2, %rd48, %rd34;
	@%p2 bra 	$L__BB20_3;
	shl.b64 	%rd79, %rd2, 3;
	add.s64 	%rd80, %rd1, %rd79;
	st.global.u64 	[%rd80], %rd7;
	bra.uni 	$L__BB20_15;
$L__BB20_3:
	sub.s64 	%rd49, %rd8, %rd6;
	and.b64  	%rd50, %rd4, %rd2;
	mul.lo.s64 	%rd51, %rd50, %rd5;
	min.u64 	%rd9, %rd51, %rd49;
	setp.eq.s16 	%p3, %rs1, 0;
	@%p3 bra 	$L__BB20_9;
	sub.s64 	%rd52, %rd7, %rd6;
	sub.s64 	%rd53, %rd8, %rd7;
	max.u64 	%rd54, %rd9, %rd53;
	sub.s64 	%rd85, %rd54, %rd53;
	min.u64 	%rd81, %rd52, %rd9;
	setp.ge.u64 	%p4, %rd85, %rd81;
	@%p4 bra 	$L__BB20_14;
	cvta.to.global.u64 	%rd12, %rd31;
	add.s64 	%rd13, %rd9, %rd7;
$L__BB20_6:
	sub.s64 	%rd55, %rd81, %rd85;
	shr.u64 	%rd56, %rd55, 1;
	add.s64 	%rd16, %rd56, %rd85;
	add.s64 	%rd57, %rd16, %rd6;
	shl.b64 	%rd58, %rd57, 3;
	add.s64 	%rd59, %rd12, %rd58;
	ld.global.u32 	%r14, [%rd59];
	ld.global.u32 	%r1, [%rd59+4];
	not.b64 	%rd60, %rd16;
	add.s64 	%rd61, %rd13, %rd60;
	shl.b64 	%rd62, %rd61, 3;
	add.s64 	%rd17, %rd12, %rd62;
	ld.global.u32 	%r16, [%rd17];
	setp.ne.s32 	%p5, %r16, %r14;
	@%p5 bra 	$L__BB20_8;
	ld.global.u32 	%r16, [%rd17+4];
$L__BB20_8:
	setp.lt.s32 	%p6, %r16, %r1;
	add.s64 	%rd63, %rd16, 1;
	selp.b64 	%rd85, %rd85, %rd63, %p6;
	selp.b64 	%rd81, %rd16, %rd81, %p6;
	setp.lt.u64 	%p7, %rd85, %rd81;
	@%p7 bra 	$L__BB20_6;
	bra.uni 	$L__BB20_14;
$L__BB20_9:
	sub.s64 	%rd64, %rd7, %rd6;
	sub.s64 	%rd65, %rd8, %rd7;
	max.u64 	%rd66, %rd9, %rd65;
	sub.s64 	%rd85, %rd66, %rd65;
	min.u64 	%rd83, %rd64, %rd9;
	setp.ge.u64 	%p8, %rd85, %rd83;
	@%p8 bra 	$L__BB20_14;
	cvta.to.global.u64 	%rd22, %rd32;
	add.s64 	%rd23, %rd9, %rd7;
$L__BB20_11:
	sub.s64 	%rd67, %rd83, %rd85;
	shr.u64 	%rd68, %rd67, 1;
	add.s64 	%rd26, %rd68, %rd85;
	add.s64 	%rd69, %rd26, %rd6;
	shl.b64 	%rd70, %rd69, 3;
	add.s64 	%rd71, %rd22, %rd70;
	ld.global.u32 	%r15, [%rd71];
	ld.global.u32 	%r5, [%rd71+4];
	not.b64 	%rd72, %rd26;
	add.s64 	%rd73, %rd23, %rd72;
	shl.b64 	%rd74, %rd73, 3;
	add.s64 	%rd27, %rd22, %rd74;
	ld.global.u32 	%r17, [%rd27];
	setp.ne.s32 	%p9, %r17, %r15;
	@%p9 bra 	$L__BB20_13;
	ld.global.u32 	%r17, [%rd27+4];
$L__BB20_13:
	setp.lt.s32 	%p10, %r17, %r5;
	add.s64 	%rd75, %rd26, 1;
	selp.b64 	%rd85, %rd85, %rd75, %p10;
	selp.b64 	%rd83, %rd26, %rd83, %p10;
	setp.lt.u64 	%p11, %rd85, %rd83;
	@%p11 bra 	$L__BB20_11;
$L__BB20_14:
	add.s64 	%rd76, %rd85, %rd6;
	shl.b64 	%rd77, %rd2, 3;
	add.s64 	%rd78, %rd1, %rd77;
	st.global.u64 	[%rd78], %rd76;
$L__BB20_15:
	ret;

}
	// .globl	_ZN3cub18CUB_300001_SM_10006detail10merge_sort26DeviceMergeSortMergeKernelINS2_10policy_hubIN6thrust24THRUST_300001_SM_1000_NS6detail15normal_iteratorINS6_10device_ptrI4edgeEEEEE9Policy600ESC_PNS0_8NullTypeESC_SG_mN4cuda3std3__44lessISA_EESA_SF_EEvbT2_T3_T4_PT6_PT7_T5_PSO_SO_NS1_7vsmem_tE
.visible .entry _ZN3cub18CUB_300001_SM_10006detail10merge_sort26DeviceMergeSortMergeKernelINS2_10policy_hubIN6thrust24THRUST_300001_SM_1000_NS6detail15normal_iteratorINS6_10device_ptrI4edgeEEEEE9Policy600ESC_PNS0_8NullTypeESC_SG_mN4cuda3std3__44lessISA_EESA_SF_EEvbT2_T3_T4_PT6_PT7_T5_PSO_SO_NS1_7vsmem_tE(
	.param .u8 _ZN3cub18CUB_300001_SM_10006detail10merge_sort26DeviceMergeSortMergeKernelINS2_10policy_hubIN6thrust24THRUST_300001_SM_1000_NS6detail15normal_iteratorINS6_10device_ptrI4edgeEEEEE9Policy600ESC_PNS0_8NullTypeESC_SG_mN4cuda3std3__44lessISA_EESA_SF_EEvbT2_T3_T4_PT6_PT7_T5_PSO_SO_NS1_7vsmem_tE_param_0,
	.param .align 8 .b8 _ZN3cub18CUB_300001_SM_10006detail10merge_sort26DeviceMergeSortMergeKernelINS2_10policy_hubIN6thrust24THRUST_300001_SM_1000_NS6detail15normal_iteratorINS6_10device_ptrI4edgeEEEEE9Policy600ESC_PNS0_8NullTypeESC_SG_mN4cuda3std3__44lessISA_EESA_SF_EEvbT2_T3_T4_PT6_PT7_T5_PSO_SO_NS1_7vsmem_tE_param_1[8],
	.param .u64 .ptr .align 1 _ZN3cub18CUB_300001_SM_10006detail10merge_sort26DeviceMergeSortMergeKernelINS2_10policy_hubIN6thrust24THRUST_300001_SM_1000_NS6detail15normal_iteratorINS6_10device_ptrI4edgeEEEEE9Policy600ESC_PNS0_8NullTypeESC_SG_mN4cuda3std3__44lessISA_EESA_SF_EEvbT2_T3_T4_PT6_PT7_T5_PSO_SO_NS1_7vsmem_tE_param_2,
	.param .u64 _ZN3cub18CUB_300001_SM_10006detail10merge_sort26DeviceMergeSortMergeKernelINS2_10policy_hubIN6thrust24THRUST_300001_SM_1000_NS6detail15normal_iteratorINS6_10device_ptrI4edgeEEEEE9Policy600ESC_PNS0_8NullTypeESC_SG_mN4cuda3std3__44lessISA_EESA_SF_EEvbT2_T3_T4_PT6_PT7_T5_PSO_SO_NS1_7vsmem_tE_param_3,
	.param .u64 .ptr .align 1 _ZN3cub18CUB_300001_SM_10006detail10merge_sort26DeviceMergeSortMergeKernelINS2_10policy_hubIN6thrust24THRUST_300001_SM_1000_NS6detail15normal_iteratorINS6_10device_ptrI4edgeEEEEE9Policy600ESC_PNS0_8NullTypeESC_SG_mN4cuda3std3__44lessISA_EESA_SF_EEvbT2_T3_T4_PT6_PT7_T5_PSO_SO_NS1_7vsmem_tE_param_4,
	.param .u64 .ptr .align 1 _ZN3cub18CUB_300001_SM_10006detail10merge_sort26DeviceMergeSortMergeKernelINS2_10policy_hubIN6thrust24THRUST_300001_SM_1000_NS6detail15normal_iteratorINS6_10device_ptrI4edgeEEEEE9Policy600ESC_PNS0_8NullTypeESC_SG_mN4cuda3std3__44lessISA_EESA_SF_EEvbT2_T3_T4_PT6_PT7_T5_PSO_SO_NS1_7vsmem_tE_param_5,
	.param .align 1 .b8 _ZN3cub18CUB_300001_SM_10006detail10merge_sort26DeviceMergeSortMergeKernelINS2_10policy_hubIN6thrust24THRUST_300001_SM_1000_NS6detail15normal_iteratorINS6_10device_ptrI4edgeEEEEE9Policy600ESC_PNS0_8NullTypeESC_SG_mN4cuda3std3__44lessISA_EESA_SF_EEvbT2_T3_T4_PT6_PT7_T5_PSO_SO_NS1_7vsmem_tE_param_6[1],
	.param .u64 .ptr .align 1 _ZN3cub18CUB_300001_SM_10006detail10merge_sort26DeviceMergeSortMergeKernelINS2_10policy_hubIN6thrust24THRUST_300001_SM_1000_NS6detail15normal_iteratorINS6_10device_ptrI4edgeEEEEE9Policy600ESC_PNS0_8NullTypeESC_SG_mN4cuda3std3__44lessISA_EESA_SF_EEvbT2_T3_T4_PT6_PT7_T5_PSO_SO_NS1_7vsmem_tE_param_7,
	.param .u64 _ZN3cub18CUB_300001_SM_10006detail10merge_sort26DeviceMergeSortMergeKernelINS2_10policy_hubIN6thrust24THRUST_300001_SM_1000_NS6detail15normal_iteratorINS6_10device_ptrI4edgeEEEEE9Policy600ESC_PNS0_8NullTypeESC_SG_mN4cuda3std3__44lessISA_EESA_SF_EEvbT2_T3_T4_PT6_PT7_T5_PSO_SO_NS1_7vsmem_tE_param_8,
	.param .align 8 .b8 _ZN3cub18CUB_300001_SM_10006detail10merge_sort26DeviceMergeSortMergeKernelINS2_10policy_hubIN6thrust24THRUST_300001_SM_1000_NS6detail15normal_iteratorINS6_10device_ptrI4edgeEEEEE9Policy600ESC_PNS0_8NullTypeESC_SG_mN4cuda3std3__44lessISA_EESA_SF_EEvbT2_T3_T4_PT6_PT7_T5_PSO_SO_NS1_7vsmem_tE_param_9[8]
)
.maxntid 256
{
	.reg .pred 	%p<228>;
	.reg .b16 	%rs<6>;
	.reg .b32 	%r<1094>;
	.reg .b64 	%rd<130>;
	// demoted variable
	.shared .align 16 .b8 _ZZN3cub18CUB_300001_SM_10006detail10merge_sort26DeviceMergeSortMergeKernelINS2_10policy_hubIN6thrust24THRUST_300001_SM_1000_NS6detail15normal_iteratorINS6_10device_ptrI4edgeEEEEE9Policy600ESC_PNS0_8NullTypeESC_SG_mN4cuda3std3__44lessISA_EESA_SF_EEvbT2_T3_T4_PT6_PT7_T5_PSO_SO_NS1_7vsmem_tEE19static_temp_storage[16912];
	ld.param.u64 	%rd26, [_ZN3cub18CUB_300001_SM_10006detail10merge_sort26DeviceMergeSortMergeKernelINS2_10policy_hubIN6thrust24THRUST_300001_SM_1000_NS6detail15normal_iteratorINS6_10device_ptrI4edgeEEEEE9Policy600ESC_PNS0_8NullTypeESC_SG_mN4cuda3std3__44lessISA_EESA_SF_EEvbT2_T3_T4_PT6_PT7_T5_PSO_SO_NS1_7vsmem_tE_param_1];
	ld.param.u64 	%rd27, [_ZN3cub18CUB_300001_SM_10006detail10merge_sort26DeviceMergeSortMergeKernelINS2_10policy_hubIN6thrust24THRUST_300001_SM_1000_NS6detail15normal_iteratorINS6_10device_ptrI4edgeEEEEE9Policy600ESC_PNS0_8NullTypeESC_SG_mN4cuda3std3__44lessISA_EESA_SF_EEvbT2_T3_T4_PT6_PT7_T5_PSO_SO_NS1_7vsmem_tE_param_4];
	cvta.to.global.u64 	%rd1, %rd27;
	cvta.to.global.u64 	%rd2, %rd26;
	mov.u32 	%r496, %ctaid.x;
	mov.u32 	%r497, %nctaid.x;
	cvt.u64.u32 	%rd3, %r496;
	mul.wide.u32 	%rd4, %r496, 2048;
	mov.u32 	%r1, %tid.x;
	add.s32 	%r498, %r497, -1;
	setp.ge.u32 	%p33, %r496, %r498;
	@%p33 bra 	$L__BB21_102;
	ld.param.u64 	%rd129, [_ZN3cub18CUB_300001_SM_10006detail10merge_sort26DeviceMergeSortMergeKernelINS2_10policy_hubIN6thrust24THRUST_300001_SM_1000_NS6detail15normal_iteratorINS6_10device_ptrI4edgeEEEEE9Policy600ESC_PNS0_8NullTypeESC_SG_mN4cuda3std3__44lessISA_EESA_SF_EEvbT2_T3_T4_PT6_PT7_T5_PSO_SO_NS1_7vsmem_tE_param_8];
	ld.param.u64 	%rd127, [_ZN3cub18CUB_300001_SM_10006detail10merge_sort26DeviceMergeSortMergeKernelINS2_10policy_hubIN6thrust24THRUST_300001_SM_1000_NS6detail15normal_iteratorINS6_10device_ptrI4edgeEEEEE9Policy600ESC_PNS0_8NullTypeESC_SG_mN4cuda3std3__44lessISA_EESA_SF_EEvbT2_T3_T4_PT6_PT7_T5_PSO_SO_NS1_7vsmem_tE_param_7];
	ld.param.u64 	%rd125, [_ZN3cub18CUB_300001_SM_10006detail10merge_sort26DeviceMergeSortMergeKernelINS2_10policy_hubIN6thrust24THRUST_300001_SM_1000_NS6detail15normal_iteratorINS6_10device_ptrI4edgeEEEEE9Policy600ESC_PNS0_8NullTypeESC_SG_mN4cuda3std3__44lessISA_EESA_SF_EEvbT2_T3_T4_PT6_PT7_T5_PSO_SO_NS1_7vsmem_tE_param_3];
	ld.param.s8 	%rs4, [_ZN3cub18CUB_300001_SM_10006detail10merge_sort26DeviceMergeSortMergeKernelINS2_10policy_hubIN6thrust24THRUST_300001_SM_1000_NS6detail15normal_iteratorINS6_10device_ptrI4edgeEEEEE9Policy600ESC_PNS0_8NullTypeESC_SG_mN4cuda3std3__44lessISA_EESA_SF_EEvbT2_T3_T4_PT6_PT7_T5_PSO_SO_NS1_7vsmem_tE_param_0];
	cvta.to.global.u64 	%rd75, %rd127;
	shl.b64 	%rd76, %rd3, 3;
	add.s64 	%rd77, %rd75, %rd76;
	ld.global.u64 	%rd5, [%rd77];
	ld.global.u64 	%rd78, [%rd77+8];
	neg.s64 	%rd79, %rd129;
	and.b64  	%rd80, %rd79, %rd3;
	shl.b64 	%rd6, %rd80, 11;
	shl.b64 	%rd81, %rd129, 10;
	and.b64  	%rd7, %rd81, -2048;
	sub.s64 	%rd82, %rd3, %rd80;
	shl.b64 	%rd83, %rd82, 11;
	sub.s64 	%rd84, %rd5, %rd6;
	sub.s64 	%rd85, %rd78, %rd6;
	sub.s64 	%rd86, %rd125, %rd6;
	max.u64 	%rd87, %rd86, %rd7;
	sub.s64 	%rd88, %rd87, %rd7;
	sub.s64 	%rd89, %rd83, %rd84;
	min.u64 	%rd8, %rd89, %rd88;
	setp.eq.s64 	%p140, %rd82, -1;
	selp.b64 	%rd90, 2047, 2048, %p140;
	add.s64 	%rd91, %rd90, %rd83;
	sub.s64 	%rd92, %rd91, %rd85;
	or.b64  	%rd93, %rd79, %rd3;
	setp.eq.s64 	%p141, %rd93, -1;
	min.u64 	%rd94, %rd7, %rd86;
	selp.b64 	%rd95, %rd94, %rd85, %p141;
	selp.b64 	%rd96, %rd7, %rd92, %p141;
	min.u64 	%rd97, %rd96, %rd88;
	cvt.u32.u64 	%r711, %rd84;
	cvt.u32.u64 	%r712, %rd95;
	sub.s32 	%r2, %r712, %r711;
	cvt.u32.u64 	%r713, %rd97;
	cvt.u32.u64 	%r714, %rd8;
	sub.s32 	%r3, %r713, %r714;
	// begin inline asm
	griddepcontrol.wait;
	// end inline asm
	setp.eq.s16 	%p142, %rs4, 0;
	@%p142 bra 	$L__BB21_26;
	add.s64 	%rd98, %rd6, %rd7;
	add.s64 	%rd99, %rd98, %rd8;
	setp.ge.s32 	%p143, %r1, %r2;
	cvt.u64.u32 	%rd100, %r1;
	add.s64 	%rd101, %rd5, %rd100;
	shl.b64 	%rd102, %rd101, 3;
	add.s64 	%rd9, %rd2, %rd102;
	sub.s32 	%r715, %r1, %r2;
	cvt.s64.s32 	%rd103, %r715;
	add.s64 	%rd104, %rd99, %rd103;
	shl.b64 	%rd105, %rd104, 3;
	add.s64 	%rd10, %rd2, %rd105;
	@%p143 bra 	$L__BB21_4;
	ld.global.u32 	%r985, [%rd9];
	ld.global.u32 	%r984, [%rd9+4];
	bra.uni 	$L__BB21_5;
$L__BB21_4:
	ld.global.u32 	%r985, [%rd10];
	ld.global.u32 	%r984, [%rd10+4];
$L__BB21_5:
	add.s32 	%r716, %r1, 256;
	setp.lt.s32 	%p144, %r716, %r2;
	@%p144 bra 	$L__BB21_7;
	ld.global.u32 	%r983, [%rd10+2048];
	ld.global.u32 	%r982, [%rd10+2052];
	bra.uni 	$L__BB21_8;
$L__BB21_7:
	ld.global.u32 	%r983, [%rd9+2048];
	ld.global.u32 	%r982, [%rd9+2052];
$L__BB21_8:
	add.s32 	%r717, %r1, 512;
	setp.lt.s32 	%p145, %r717, %r2;
	@%p145 bra 	$L__BB21_10;
	ld.global.u32 	%r981, [%rd10+4096];
	ld.global.u32 	%r980, [%rd10+4100];
	bra.uni 	$L__BB21_11;
$L__BB21_10:
	ld.global.u32 	%r981, [%rd9+4096];
	ld.global.u32 	%r980, [%rd9+4100];
$L__BB21_11:
	add.s32 	%r718, %r1, 768;
	setp.lt.s32 	%p146, %r718, %r2;
	@%p146 bra 	$L__BB21_13;
	ld.global.u32 	%r979, [%rd10+6144];
	ld.global.u32 	%r978, [%rd10+6148];
	bra.uni 	$L__BB21_14;
$L__BB21_13:
	ld.global.u32 	%r979, [%rd9+6144];
	ld.global.u32 	%r978, [%rd9+6148];
$L__BB21_14:
	or.b32  	%r719, %r1, 1024;
	setp.lt.s32 	%p147, %r719, %r2;
	@%p147 bra 	$L__BB21_16;
	ld.global.u32 	%r977, [%rd10+8192];
	ld.global.u32 	%r976, [%rd10+8196];
	bra.uni 	$L__BB21_17;
$L__BB21_16:
	ld.global.u32 	%r977, [%rd9+8192];
	ld.global.u32 	%r976, [%rd9+8196];
$L__BB21_17:
	add.s32 	%r720, %r1, 1280;
	setp.lt.s32 	%p148, %r720, %r2;
	@%p148 bra 	$L__BB21_19;
	ld.global.u32 	%r975, [%rd10+10240];
	ld.global.u32 	%r974, [%rd10+10244];
	bra.uni 	$L__BB21_20;
$L__BB21_19:
	ld.global.u32 	%r975, [%rd9+10240];
	ld.global.u32 	%r974, [%rd9+10244];
$L__BB21_20:
	add.s32 	%r721, %r1, 1536;
	setp.lt.s32 	%p149, %r721, %r2;
	@%p149 bra 	$L__BB21_22;
	ld.global.u32 	%r973, [%rd10+12288];
	ld.global.u32 	%r972, [%rd10+12292];
	bra.uni 	$L__BB21_23;
$L__BB21_22:
	ld.global.u32 	%r973, [%rd9+12288];
	ld.global.u32 	%r972, [%rd9+12292];
$L__BB21_23:
	add.s32 	%r722, %r1, 1792;
	setp.lt.s32 	%p150, %r722, %r2;
	@%p150 bra 	$L__BB21_25;
	ld.global.u32 	%r971, [%rd10+14336];
	ld.global.u32 	%r970, [%rd10+14340];
	bra.uni 	$L__BB21_50;
$L__BB21_25:
	ld.global.u32 	%r971, [%rd9+14336];
	ld.global.u32 	%r970, [%rd9+14340];
	bra.uni 	$L__BB21_50;
$L__BB21_26:
	add.s64 	%rd106, %rd6, %rd7;
	add.s64 	%rd107, %rd106, %rd8;
	setp.ge.s32 	%p151, %r1, %r2;
	cvt.u64.u32 	%rd108, %r1;
	add.s64 	%rd109, %rd5, %rd108;
	shl.b64 	%rd110, %rd109, 3;
	add.s64 	%rd11, %rd1, %rd110;
	sub.s32 	%r723, %r1, %r2;
	cvt.s64.s32 	%rd111, %r723;
	add.s64 	%rd112, %rd107, %rd111;
	shl.b64 	%rd113, %rd112, 3;
	add.s64 	%rd12, %rd1, %rd113;
	@%p151 bra 	$L__BB21_28;
	ld.global.u32 	%r985, [%rd11];
	ld.global.u32 	%r984, [%rd11+4];
	bra.uni 	$L__BB21_29;
$L__BB21_28:
	ld.global.u32 	%r985, [%rd12];
	ld.global.u32 	%r984, [%rd12+4];
$L__BB21_29:
	add.s32 	%r724, %r1, 256;
	setp.lt.s32 	%p152, %r724, %r2;
	@%p152 bra 	$L__BB21_31;
	ld.global.u32 	%r983, [%rd12+2048];
	ld.global.u32 	%r982, [%rd12+2052];
	bra.uni 	$L__BB21_32;
$L__BB21_31:
	ld.global.u32 	%r983, [%rd11+2048];
	ld.global.u32 	%r982, [%rd11+2052];
$L__BB21_32:
	add.s32 	%r725, %r1, 512;
	setp.lt.s32 	%p153, %r725, %r2;
	@%p153 bra 	$L__BB21_34;
	ld.global.u32 	%r981, [%rd12+4096];
	ld.global.u32 	%r980, [%rd12+4100];
	bra.uni 	$L__BB21_35;
$L__BB21_34:
	ld.global.u32 	%r981, [%rd11+4096];
	ld.global.u32 	%r980, [%rd11+4100];
$L__BB21_35:
	add.s32 	%r726, %r1, 768;
	setp.lt.s32 	%p154, %r726, %r2;
	@%p154 bra 	$L__BB21_37;
	ld.global.u32 	%r979, [%rd12+6144];
	ld.global.u32 	%r978, [%rd12+6148];
	bra.uni 	$L__BB21_38;
$L__BB21_37:
	ld.global.u32 	%r979, [%rd11+6144];
	ld.global.u32 	%r978, [%rd11+6148];
$L__BB21_38:
	or.b32  	%r727, %r1, 1024;
	setp.lt.s32 	%p155, %r727, %r2;
	@%p155 bra 	$L__BB21_40;
	ld.global.u32 	%r977, [%rd12+8192];
	ld.global.u32 	%r976, [%rd12+8196];
	bra.uni 	$L__BB21_41;
$L__BB21_40:
	ld.global.u32 	%r977, [%rd11+8192];
	ld.global.u32 	%r976, [%rd11+8196];
$L__BB21_41:
	add.s32 	%r728, %r1, 1280;
	setp.lt.s32 	%p156, %r728, %r2;
	@%p156 bra 	$L__BB21_43;
	ld.global.u32 	%r975, [%rd12+10240];
	ld.global.u32 	%r974, [%rd12+10244];
	bra.uni 	$L__BB21_44;
$L__BB21_43:
	ld.global.u32 	%r975, [%rd11+10240];
	ld.global.u32 	%r974, [%rd11+10244];
$L__BB21_44:
	add.s32 	%r729, %r1, 1536;
	setp.lt.s32 	%p157, %r729, %r2;
	@%p157 bra 	$L__BB21_46;
	ld.global.u32 	%r973, [%rd12+12288];
	ld.global.u32 	%r972, [%rd12+12292];
	bra.uni 	$L__BB21_47;
$L__BB21_46:
	ld.global.u32 	%r973, [%rd11+12288];
	ld.global.u32 	%r972, [%rd11+12292];
$L__BB21_47:
	add.s32 	%r730, %r1, 1792;
	setp.lt.s32 	%p158, %r730, %r2;
	@%p158 bra 	$L__BB21_49;
	ld.global.u32 	%r971, [%rd12+14336];
	ld.global.u32 	%r970, [%rd12+14340];
	bra.uni 	$L__BB21_50;
$L__BB21_49:
	ld.global.u32 	%r971, [%rd11+14336];
	ld.global.u32 	%r970, [%rd11+14340];
$L__BB21_50:
	shl.b32 	%r113, %r1, 3;
	mov.u32 	%r731, _ZZN3cub18CUB_300001_SM_10006detail10merge_sort26DeviceMergeSortMergeKernelINS2_10policy_hubIN6thrust24THRUST_300001_SM_1000_NS6detail15normal_iteratorINS6_10device_ptrI4edgeEEEEE9Policy600ESC_PNS0_8NullTypeESC_SG_mN4cuda3std3__44lessISA_EESA_SF_EEvbT2_T3_T4_PT6_PT7_T5_PSO_SO_NS1_7vsmem_tEE19static_temp_storage;
	add.s32 	%r732, %r731, %r113;
	st.shared.v2.u32 	[%r732], {%r985, %r984};
	st.shared.v2.u32 	[%r732+2048], {%r983, %r982};
	st.shared.v2.u32 	[%r732+4096], {%r981, %r980};
	st.shared.v2.u32 	[%r732+6144], {%r979, %r978};
	st.shared.v2.u32 	[%r732+8192], {%r977, %r976};
	st.shared.v2.u32 	[%r732+10240], {%r975, %r974};
	st.shared.v2.u32 	[%r732+12288], {%r973, %r972};
	st.shared.v2.u32 	[%r732+14336], {%r971, %r970};
	bar.sync 	0;
	// begin inline asm
	griddepcontrol.launch_dependents;
	// end inline asm
	add.s32 	%r112, %r3, %r2;
	min.s32 	%r114, %r113, %r112;
	shl.b32 	%r733, %r2, 3;
	add.s32 	%r115, %r731, %r733;
	setp.lt.s32 	%p159, %r114, %r3;
	sub.s32 	%r734, %r114, %r3;
	selp.b32 	%r989, 0, %r734, %p159;
	min.s32 	%r986, %r114, %r2;
	setp.ge.s32 	%p160, %r989, %r986;
	@%p160 bra 	$L__BB21_54;
$L__BB21_51:
	sub.s32 	%r735, %r986, %r989;
	shr.u32 	%r736, %r735, 31;
	add.s32 	%r737, %r735, %r736;
	shr.s32 	%r738, %r737, 1;
	add.s32 	%r120, %r738, %r989;
	shl.b32 	%r739, %r120, 3;
	add.s32 	%r741, %r731, %r739;
	ld.shared.v2.u32 	{%r742, %r121}, [%r741];
	not.b32 	%r743, %r120;
	add.s32 	%r744, %r114, %r743;
	shl.b32 	%r745, %r744, 3;
	add.s32 	%r122, %r115, %r745;
	ld.shared.u32 	%r988, [%r122];
	setp.ne.s32 	%p161, %r988, %r742;
	@%p161 bra 	$L__BB21_53;
	ld.shared.u32 	%r988, [%r122+4];
$L__BB21_53:
	setp.lt.s32 	%p162, %r988, %r121;
	add.s32 	%r746, %r120, 1;
	selp.b32 	%r989, %r989, %r746, %p162;
	selp.b32 	%r986, %r120, %r986, %p162;
	setp.lt.s32 	%p163, %r989, %r986;
	@%p163 bra 	$L__BB21_51;
$L__BB21_54:
	sub.s32 	%r747, %r114, %r989;
	add.s32 	%r129, %r747, %r2;
	shl.b32 	%r748, %r747, 3;
	add.s32 	%r130, %r115, %r748;
	ld.shared.v2.u32 	{%r990, %r991}, [%r130];
	shl.b32 	%r749, %r989, 3;
	add.s32 	%r133, %r731, %r749;
	ld.shared.v2.u32 	{%r996, %r997}, [%r133];
	setp.ge.s32 	%p165, %r129, %r112;
	mov.pred 	%p212, 0;
	@%p165 bra 	$L__BB21_57;
	setp.ge.s32 	%p167, %r989, %r2;
	mov.pred 	%p212, -1;
	@%p167 bra 	$L__BB21_57;
	setp.eq.s32 	%p168, %r990, %r996;
	selp.b32 	%r751, %r991, %r990, %p168;
	setp.lt.s32 	%p212, %r751, %r997;
$L__BB21_57:
	selp.b32 	%r136, %r991, %r997, %p212;
	selp.b32 	%r137, %r990, %r996, %p212;
	selp.u32 	%r752, 1, 0, %p212;
	add.s32 	%r138, %r129, %r752;
	not.pred 	%p169, %p212;
	selp.u32 	%r753, 1, 0, %p169;
	add.s32 	%r139, %r989, %r753;
	@%p169 bra 	$L__BB21_59;
	ld.shared.v2.u32 	{%r990, %r991}, [%r130+8];
	bra.uni 	$L__BB21_60;
$L__BB21_59:
	ld.shared.v2.u32 	{%r996, %r997}, [%r133+8];
$L__BB21_60:
	setp.ge.s32 	%p171, %r138, %r112;
	mov.pred 	%p213, 0;
	@%p171 bra 	$L__BB21_63;
	setp.ge.s32 	%p173, %r139, %r2;
	mov.pred 	%p213, -1;
	@%p173 bra 	$L__BB21_63;
	setp.eq.s32 	%p174, %r990, %r996;
	selp.b32 	%r754, %r991, %r990, %p174;
	setp.lt.s32 	%p213, %r754, %r997;
$L__BB21_63:
	selp.b32 	%r148, %r991, %r997, %p213;
	selp.b32 	%r149, %r990, %r996, %p213;
	selp.u32 	%r755, 1, 0, %p213;
	add.s32 	%r150, %r138, %r755;
	not.pred 	%p175, %p213;
	selp.u32 	%r756, 1, 0, %p175;
	add.s32 	%r151, %r139, %r756;
	@%p213 bra 	$L__BB21_65;
	shl.b32 	%r757, %r151, 3;
	add.s32 	%r759, %r731, %r757;
	ld.shared.v2.u32 	{%r996, %r997}, [%r759];
	bra.uni 	$L__BB21_66;
$L__BB21_65:
	shl.b32 	%r760, %r150, 3;
	add.s32 	%r762, %r731, %r760;
	ld.shared.v2.u32 	{%r990, %r991}, [%r762];
$L__BB21_66:
	setp.ge.s32 	%p177, %r150, %r112;
	mov.pred 	%p214, 0;
	@%p177 bra 	$L__BB21_69;
	setp.ge.s32 	%p179, %r151, %r2;
	mov.pred 	%p214, -1;
	@%p179 bra 	$L__BB21_69;
	setp.eq.s32 	%p180, %r990, %r996;
	selp.b32 	%r763, %r991, %r990, %p180;
	setp.lt.s32 	%p214, %r763, %r997;
$L__BB21_69:
	selp.b32 	%r160, %r991, %r997, %p214;
	selp.b32 	%r161, %r990, %r996, %p214;
	selp.u32 	%r764, 1, 0, %p214;
	add.s32 	%r162, %r150, %r764;
	not.pred 	%p181, %p214;
	selp.u32 	%r765, 1, 0, %p181;
	add.s32 	%r163, %r151, %r765;
	@%p214 bra 	$L__BB21_71;
	shl.b32 	%r766, %r163, 3;
	add.s32 	%r768, %r731, %r766;
	ld.shared.v2.u32 	{%r996, %r997}, [%r768];
	bra.uni 	$L__BB21_72;
$L__BB21_71:
	shl.b32 	%r769, %r162, 3;
	add.s32 	%r771, %r731, %r769;
	ld.shared.v2.u32 	{%r990, %r991}, [%r771];
$L__BB21_72:
	setp.ge.s32 	%p183, %r162, %r112;
	mov.pred 	%p215, 0;
	@%p183 bra 	$L__BB21_75;
	setp.ge.s32 	%p185, %r163, %r2;
	mov.pred 	%p215, -1;
	@%p185 bra 	$L__BB21_75;
	setp.eq.s32 	%p186, %r990, %r996;
	selp.b32 	%r772, %r991, %r990, %p186;
	setp.lt.s32 	%p215, %r772, %r997;
$L__BB21_75:
	selp.b32 	%r172, %r991, %r997, %p215;
	selp.b32 	%r173, %r990, %r996, %p215;
	selp.u32 	%r773, 1, 0, %p215;
	add.s32 	%r174, %r162, %r773;
	not.pred 	%p187, %p215;
	selp.u32 	%r774, 1, 0, %p187;
	add.s32 	%r175, %r163, %r774;
	@%p215 bra 	$L__BB21_77;
	shl.b32 	%r775, %r175, 3;
	add.s32 	%r777, %r731, %r775;
	ld.shared.v2.u32 	{%r996, %r997}, [%r777];
	bra.uni 	$L__BB21_78;
$L__BB21_77:
	shl.b32 	%r778, %r174, 3;
	add.s32 	%r780, %r731, %r778;
	ld.shared.v2.u32 	{%r990, %r991}, [%r780];
$L__BB21_78:
	setp.ge.s32 	%p189, %r174, %r112;
	mov.pred 	%p216, 0;
	@%p189 bra 	$L__BB21_81;
	setp.ge.s32 	%p191, %r175, %r2;
	mov.pred 	%p216, -1;
	@%p191 bra 	$L__BB21_81;
	setp.eq.s32 	%p192, %r990, %r996;
	selp.b32 	%r781, %r991, %r990, %p192;
	setp.lt.s32 	%p216, %r781, %r997;
$L__BB21_81:
	selp.b32 	%r184, %r991, %r997, %p216;
	selp.b32 	%r185, %r990, %r996, %p216;
	selp.u32 	%r782, 1, 0, %p216;
	add.s32 	%r186, %r174, %r782;
	not.pred 	%p193, %p216;
	selp.u32 	%r783, 1, 0, %p193;
	add.s32 	%r187, %r175, %r783;
	@%p216 bra 	$L__BB21_83;
	shl.b32 	%r784, %r187, 3;
	add.s32 	%r786, %r731, %r784;
	ld.shared.v2.u32 	{%r996, %r997}, [%r786];
	bra.uni 	$L__BB21_84;
$L__BB21_83:
	shl.b32 	%r787, %r186, 3;
	add.s32 	%r789, %r731, %r787;
	ld.shared.v2.u32 	{%r990, %r991}, [%r789];
$L__BB21_84:
	setp.ge.s32 	%p195, %r186, %r112;
	mov.pred 	%p217, 0;
	@%p195 bra 	$L__BB21_87;
	setp.ge.s32 	%p197, %r187, %r2;
	mov.pred 	%p217, -1;
	@%p197 bra 	$L__BB21_87;
	setp.eq.s32 	%p198, %r990, %r996;
	selp.b32 	%r790, %r991, %r990, %p198;
	setp.lt.s32 	%p217, %r790, %r997;
$L__BB21_87:
	selp.b32 	%r196, %r991, %r997, %p217;
	selp.b32 	%r197, %r990, %r996, %p217;
	selp.u32 	%r791, 1, 0, %p217;
	add.s32 	%r198, %r186, %r791;
	not.pred 	%p199, %p217;
	selp.u32 	%r792, 1, 0, %p199;
	add.s32 	%r199, %r187, %r792;
	@%p217 bra 	$L__BB21_89;
	shl.b32 	%r793, %r199, 3;
	add.s32 	%r795, %r731, %r793;
	ld.shared.v2.u32 	{%r996, %r997}, [%r795];
	bra.uni 	$L__BB21_90;
$L__BB21_89:
	shl.b32 	%r796, %r198, 3;
	add.s32 	%r798, %r731, %r796;
	ld.shared.v2.u32 	{%r990, %r991}, [%r798];
$L__BB21_90:
	setp.ge.s32 	%p201, %r198, %r112;
	mov.pred 	%p218, 0;
	@%p201 bra 	$L__BB21_93;
	setp.ge.s32 	%p203, %r199, %r2;
	mov.pred 	%p218, -1;
	@%p203 bra 	$L__BB21_93;
	setp.eq.s32 	%p204, %r990, %r996;
	selp.b32 	%r799, %r991, %r990, %p204;
	setp.lt.s32 	%p218, %r799, %r997;
$L__BB21_93:
	selp.b32 	%r208, %r991, %r997, %p218;
	selp.b32 	%r209, %r990, %r996, %p218;
	selp.u32 	%r800, 1, 0, %p218;
	add.s32 	%r210, %r198, %r800;
	not.pred 	%p205, %p218;
	selp.u32 	%r801, 1, 0, %p205;
	add.s32 	%r211, %r199, %r801;
	@%p218 bra 	$L__BB21_95;
	shl.b32 	%r802, %r211, 3;
	mov.u32 	%r803, _ZZN3cub18CUB_300001_SM_10006detail10merge_sort26DeviceMergeSortMergeKernelINS2_10policy_hubIN6thrust24THRUST_300001_SM_1000_NS6detail15normal_iteratorINS6_10device_ptrI4edgeEEEEE9Policy600ESC_PNS0_8NullTypeESC_SG_mN4cuda3std3__44lessISA_EESA_SF_EEvbT2_T3_T4_PT6_PT7_T5_PSO_SO_NS1_7vsmem_tEE19static_temp_storage;
	add.s32 	%r804, %r803, %r802;
	ld.shared.v2.u32 	{%r996, %r997}, [%r804];
	bra.uni 	$L__BB21_96;
$L__BB21_95:
	shl.b32 	%r805, %r210, 3;
	mov.u32 	%r806, _ZZN3cub18CUB_300001_SM_10006detail10merge_sort26DeviceMergeSortMergeKernelINS2_10policy_hubIN6thrust24THRUST_300001_SM_1000_NS6detail15normal_iteratorINS6_10device_ptrI4edgeEEEEE9Policy600ESC_PNS0_8NullTypeESC_SG_mN4cuda3std3__44lessISA_EESA_SF_EEvbT2_T3_T4_PT6_PT7_T5_PSO_SO_NS1_7vsmem_tEE19static_temp_storage;
	add.s32 	%r807, %r806, %r805;
	ld.shared.v2.u32 	{%r990, %r991}, [%r807];
$L__BB21_96:
	setp.ge.s32 	%p207, %r210, %r112;
	mov.pred 	%p219, 0;
	@%p207 bra 	$L__BB21_99;
	setp.ge.s32 	%p209, %r211, %r2;
	mov.pred 	%p219, -1;
	@%p209 bra 	$L__BB21_99;
	setp.eq.s32 	%p210, %r990, %r996;
	selp.b32 	%r808, %r991, %r990, %p210;
	setp.lt.s32 	%p219, %r808, %r997;
$L__BB21_99:
	ld.param.s8 	%rs5, [_ZN3cub18CUB_300001_SM_10006detail10merge_sort26DeviceMergeSortMergeKernelINS2_10policy_hubIN6thrust24THRUST_300001_SM_1000_NS6detail15normal_iteratorINS6_10device_ptrI4edgeEEEEE9Policy600ESC_PNS0_8NullTypeESC_SG_mN4cuda3std3__44lessISA_EESA_SF_EEvbT2_T3_T4_PT6_PT7_T5_PSO_SO_NS1_7vsmem_tE_param_0];
	setp.eq.s16 	%p211, %rs5, 0;
	selp.b32 	%r220, %r991, %r997, %p219;
	selp.b32 	%r221, %r990, %r996, %p219;
	bar.sync 	0;
	@%p211 bra 	$L__BB21_101;
	// begin inline asm
	mov.u32 %r809, %laneid;
	// end inline asm
	and.b32  	%r810, %r113, 7936;
	shl.b32 	%r811, %r809, 3;
	add.s32 	%r812, %r811, %r810;
	shr.s32 	%r813, %r812, 5;
	add.s32 	%r814, %r813, %r812;
	shl.b32 	%r815, %r814, 3;
	mov.u32 	%r816, _ZZN3cub18CUB_300001_SM_10006detail10merge_sort26DeviceMergeSortMergeKernelINS2_10policy_hubIN6thrust24THRUST_300001_SM_1000_NS6detail15normal_iteratorINS6_10device_ptrI4edgeEEEEE9Policy600ESC_PNS0_8NullTypeESC_SG_mN4cuda3std3__44lessISA_EESA_SF_EEvbT2_T3_T4_PT6_PT7_T5_PSO_SO_NS1_7vsmem_tEE19static_temp_storage;
	add.s32 	%r817, %r816, %r815;
	st.shared.v2.u32 	[%r817], {%r137, %r136};
	st.shared.v2.u32 	[%r817+8], {%r149, %r148};
	st.shared.v2.u32 	[%r817+16], {%r161, %r160};
	st.shared.v2.u32 	[%r817+24], {%r173, %r172};
	st.shared.v2.u32 	[%r817+32], {%r185, %r184};
	st.shared.v2.u32 	[%r817+40], {%r197, %r196};
	st.shared.v2.u32 	[%r817+48], {%r209, %r208};
	st.shared.v2.u32 	[%r817+56], {%r221, %r220};
	bar.warp.sync 	-1;
	mad.lo.s32 	%r818, %r809, -7, %r812;
	shr.s32 	%r819, %r818, 5;
	add.s32 	%r820, %r819, %r818;
	shl.b32 	%r821, %r820, 3;
	add.s32 	%r822, %r816, %r821;
	ld.shared.v2.u32 	{%r823, %r824}, [%r822];
	add.s32 	%r825, %r818, 32;
	shr.s32 	%r826, %r825, 5;
	add.s32 	%r827, %r826, %r818;
	shl.b32 	%r828, %r827, 3;
	add.s32 	%r829, %r816, %r828;
	ld.shared.v2.u32 	{%r830, %r831}, [%r829+256];
	add.s32 	%r832, %r818, 64;
	shr.s32 	%r833, %r832, 5;
	add.s32 	%r834, %r833, %r818;
	shl.b32 	%r835, %r834, 3;
	add.s32 	%r836, %r816, %r835;
	ld.shared.v2.u32 	{%r837, %r838}, [%r836+512];
	add.s32 	%r839, %r818, 96;
	shr.s32 	%r840, %r839, 5;
	add.s32 	%r841, %r840, %r818;
	shl.b32 	%r842, %r841, 3;
	add.s32 	%r843, %r816, %r842;
	ld.shared.v2.u32 	{%r844, %r845}, [%r843+768];
	add.s32 	%r846, %r818, 128;
	shr.s32 	%r847, %r846, 5;
	add.s32 	%r848, %r847, %r818;
	shl.b32 	%r849, %r848, 3;
	add.s32 	%r850, %r816, %r849;
	ld.shared.v2.u32 	{%r851, %r852}, [%r850+1024];
	add.s32 	%r853, %r818, 160;
	shr.s32 	%r854, %r853, 5;
	add.s32 	%r855, %r854, %r818;
	shl.b32 	%r856, %r855, 3;
	add.s32 	%r857, %r816, %r856;
	ld.shared.v2.u32 	{%r858, %r859}, [%r857+1280];
	add.s32 	%r860, %r818, 192;
	shr.s32 	%r861, %r860, 5;
	add.s32 	%r862, %r861, %r818;
	shl.b32 	%r863, %r862, 3;
	add.s32 	%r864, %r816, %r863;
	ld.shared.v2.u32 	{%r865, %r866}, [%r864+1536];
	add.s32 	%r867, %r818, 224;
	shr.s32 	%r868, %r867, 5;
	add.s32 	%r869, %r868, %r818;
	shl.b32 	%r870, %r869, 3;
	add.s32 	%r871, %r816, %r870;
	ld.shared.v2.u32 	{%r872, %r873}, [%r871+1792];
	and.b32  	%r874, %r1, 31;
	or.b32  	%r875, %r810, %r874;
	cvt.u64.u32 	%rd114, %r875;
	add.s64 	%rd115, %rd4, %rd114;
	shl.b64 	%rd116, %rd115, 3;
	add.s64 	%rd117, %rd1, %rd116;
	st.global.u32 	[%rd117], %r823;
	st.global.u32 	[%rd117+4], %r824;
	st.global.u32 	[%rd117+256], %r830;
	st.global.u32 	[%rd117+260], %r831;
	st.global.u32 	[%rd117+512], %r837;
	st.global.u32 	[%rd117+516], %r838;
	st.global.u32 	[%rd117+768], %r844;
	st.global.u32 	[%rd117+772], %r845;
	st.global.u32 	[%rd117+1024], %r851;
	st.global.u32 	[%rd117+1028], %r852;
	st.global.u32 	[%rd117+1280], %r858;
	st.global.u32 	[%rd117+1284], %r859;
	st.global.u32 	[%rd117+1536], %r865;
	st.global.u32 	[%rd117+1540], %r866;
	st.global.u32 	[%rd117+1792], %r872;
	st.global.u32 	[%rd117+1796], %r873;
	bra.uni 	$L__BB21_253;
$L__BB21_101:
	// begin inline asm
	mov.u32 %r876, %laneid;
	// end inline asm
	and.b32  	%r877, %r113, 7936;
	shl.b32 	%r878, %r876, 3;
	add.s32 	%r879, %r878, %r877;
	shr.s32 	%r880, %r879, 5;
	add.s32 	%r881, %r880, %r879;
	shl.b32 	%r882, %r881, 3;
	mov.u32 	%r883, _ZZN3cub18CUB_300001_SM_10006detail10merge_sort26DeviceMergeSortMergeKernelINS2_10policy_hubIN6thrust24THRUST_300001_SM_1000_NS6detail15normal_iteratorINS6_10device_ptrI4edgeEEEEE9Policy600ESC_PNS0_8NullTypeESC_SG_mN4cuda3std3__44lessISA_EESA_SF_EEvbT2_T3_T4_PT6_PT7_T5_PSO_SO_NS1_7vsmem_tEE19static_temp_storage;
	add.s32 	%r884, %r883, %r882;
	st.shared.v2.u32 	[%r884], {%r137, %r136};
	st.shared.v2.u32 	[%r884+8], {%r149, %r148};
	st.shared.v2.u32 	[%r884+16], {%r161, %r160};
	st.shared.v2.u32 	[%r884+24], {%r173, %r172};
	st.shared.v2.u32 	[%r884+32], {%r185, %r184};
	st.shared.v2.u32 	[%r884+40], {%r197, %r196};
	st.shared.v2.u32 	[%r884+48], {%r209, %r208};
	st.shared.v2.u32 	[%r884+56], {%r221, %r220};
	bar.warp.sync 	-1;
	mad.lo.s32 	%r885, %r876, -7, %r879;
	shr.s32 	%r886, %r885, 5;
	add.s32 	%r887, %r886, %r885;
	shl.b32 	%r888, %r887, 3;
	add.s32 	%r889, %r883, %r888;
	ld.shared.v2.u32 	{%r890, %r891}, [%r889];
	add.s32 	%r892, %r885, 32;
	shr.s32 	%r893, %r892, 5;
	add.s32 	%r894, %r893, %r885;
	shl.b32 	%r895, %r894, 3;
	add.s32 	%r896, %r883, %r895;
	ld.shared.v2.u32 	{%r897, %r898}, [%r896+256];
	add.s32 	%r899, %r885, 64;
	shr.s32 	%r900, %r899, 5;
	add.s32 	%r901, %r900, %r885;
	shl.b32 	%r902, %r901, 3;
	add.s32 	%r903, %r883, %r902;
	ld.shared.v2.u32 	{%r904, %r905}, [%r903+512];
	add.s32 	%r906, %r885, 96;
	shr.s32 	%r907, %r906, 5;
	add.s32 	%r908, %r907, %r885;
	shl.b32 	%r909, %r908, 3;
	add.s32 	%r910, %r883, %r909;
	ld.shared.v2.u32 	{%r911, %r912}, [%r910+768];
	add.s32 	%r913, %r885, 128;
	shr.s32 	%r914, %r913, 5;
	add.s32 	%r915, %r914, %r885;
	shl.b32 	%r916, %r915, 3;
	add.s32 	%r917, %r883, %r916;
	ld.shared.v2.u32 	{%r918, %r919}, [%r917+1024];
	add.s32 	%r920, %r885, 160;
	shr.s32 	%r921, %r920, 5;
	add.s32 	%r922, %r921, %r885;
	shl.b32 	%r923, %r922, 3;
	add.s32 	%r924, %r883, %r923;
	ld.shared.v2.u32 	{%r925, %r926}, [%r924+1280];
	add.s32 	%r927, %r885, 192;
	shr.s32 	%r928, %r927, 5;
	add.s32 	%r929, %r928, %r885;
	shl.b32 	%r930, %r929, 3;
	add.s32 	%r931, %r883, %r930;
	ld.shared.v2.u32 	{%r932, %r933}, [%r931+1536];
	add.s32 	%r934, %r885, 224;
	shr.s32 	%r935, %r934, 5;
	add.s32 	%r936, %r935, %r885;
	shl.b32 	%r937, %r936, 3;
	add.s32 	%r938, %r883, %r937;
	ld.shared.v2.u32 	{%r939, %r940}, [%r938+1792];
	and.b32  	%r941, %r1, 31;
	cvt.u64.u32 	%rd118, %r877;
	cvt.u64.u32 	%rd119, %r941;
	add.s64 	%rd120, %rd4, %rd119;
	add.s64 	%rd121, %rd120, %rd118;
	shl.b64 	%rd122, %rd121, 3;
	add.s64 	%rd123, %rd2, %rd122;
	st.global.u32 	[%rd123], %r890;
	st.global.u32 	[%rd123+4], %r891;
	st.global.u32 	[%rd123+256], %r897;
	st.global.u32 	[%rd123+260], %r898;
	st.global.u32 	[%rd123+512], %r904;
	st.global.u32 	[%rd123+516], %r905;
	st.global.u32 	[%rd123+768], %r911;
	st.global.u32 	[%rd123+772], %r912;
	st.global.u32 	[%rd123+1024], %r918;
	st.global.u32 	[%rd123+1028], %r919;
	st.global.u32 	[%rd123+1280], %r925;
	st.global.u32 	[%rd123+1284], %r926;
	st.global.u32 	[%rd123+1536], %r932;
	st.global.u32 	[%rd123+1540], %r933;
	st.global.u32 	[%rd123+1792], %r939;
	st.global.u32 	[%rd123+1796], %r940;
	bra.uni 	$L__BB21_253;
$L__BB21_102:
	ld.param.u64 	%rd128, [_ZN3cub18CUB_300001_SM_10006detail10merge_sort26DeviceMergeSortMergeKernelINS2_10policy_hubIN6thrust24THRUST_300001_SM_1000_NS6detail15normal_iteratorINS6_10device_ptrI4edgeEEEEE9Policy600ESC_PNS0_8NullTypeESC_SG_mN4cuda3std3__44lessISA_EESA_SF_EEvbT2_T3_T4_PT6_PT7_T5_PSO_SO_NS1_7vsmem_tE_param_8];
	ld.param.u64 	%rd126, [_ZN3cub18CUB_300001_SM_10006detail10merge_sort26DeviceMergeSortMergeKernelINS2_10policy_hubIN6thrust24THRUST_300001_SM_1000_NS6detail15normal_iteratorINS6_10device_ptrI4edgeEEEEE9Policy600ESC_PNS0_8NullTypeESC_SG_mN4cuda3std3__44lessISA_EESA_SF_EEvbT2_T3_T4_PT6_PT7_T5_PSO_SO_NS1_7vsmem_tE_param_7];
	ld.param.u64 	%rd124, [_ZN3cub18CUB_300001_SM_10006detail10merge_sort26DeviceMergeSortMergeKernelINS2_10policy_hubIN6thrust24THRUST_300001_SM_1000_NS6detail15normal_iteratorINS6_10device_ptrI4edgeEEEEE9Policy600ESC_PNS0_8NullTypeESC_SG_mN4cuda3std3__44lessISA_EESA_SF_EEvbT2_T3_T4_PT6_PT7_T5_PSO_SO_NS1_7vsmem_tE_param_3];
	ld.param.s8 	%rs2, [_ZN3cub18CUB_300001_SM_10006detail10merge_sort26DeviceMergeSortMergeKernelINS2_10policy_hubIN6thrust24THRUST_300001_SM_1000_NS6detail15normal_iteratorINS6_10device_ptrI4edgeEEEEE9Policy600ESC_PNS0_8NullTypeESC_SG_mN4cuda3std3__44lessISA_EESA_SF_EEvbT2_T3_T4_PT6_PT7_T5_PSO_SO_NS1_7vsmem_tE_param_0];
	cvta.to.global.u64 	%rd28, %rd126;
	shl.b64 	%rd29, %rd3, 3;
	add.s64 	%rd30, %rd28, %rd29;
	ld.global.u64 	%rd13, [%rd30];
	ld.global.u64 	%rd31, [%rd30+8];
	neg.s64 	%rd32, %rd128;
	and.b64  	%rd33, %rd32, %rd3;
	shl.b64 	%rd14, %rd33, 11;
	shl.b64 	%rd34, %rd128, 10;
	and.b64  	%rd15, %rd34, -2048;
	sub.s64 	%rd35, %rd3, %rd33;
	shl.b64 	%rd36, %rd35, 11;
	sub.s64 	%rd37, %rd13, %rd14;
	sub.s64 	%rd38, %rd31, %rd14;
	sub.s64 	%rd39, %rd124, %rd14;
	max.u64 	%rd40, %rd39, %rd15;
	sub.s64 	%rd41, %rd40, %rd15;
	sub.s64 	%rd42, %rd36, %rd37;
	min.u64 	%rd16, %rd42, %rd41;
	setp.eq.s64 	%p34, %rd35, -1;
	selp.b64 	%rd43, 2047, 2048, %p34;
	add.s64 	%rd44, %rd43, %rd36;
	sub.s64 	%rd45, %rd44, %rd38;
	or.b64  	%rd46, %rd32, %rd3;
	setp.eq.s64 	%p35, %rd46, -1;
	min.u64 	%rd47, %rd15, %rd39;
	selp.b64 	%rd48, %rd47, %rd38, %p35;
	selp.b64 	%rd49, %rd15, %rd45, %p35;
	min.u64 	%rd50, %rd49, %rd41;
	cvt.u32.u64 	%r499, %rd37;
	cvt.u32.u64 	%r500, %rd48;
	sub.s32 	%r222, %r500, %r499;
	cvt.u32.u64 	%r501, %rd50;
	cvt.u32.u64 	%r502, %rd16;
	sub.s32 	%r223, %r501, %r502;
	// begin inline asm
	griddepcontrol.wait;
	// end inline asm
	setp.eq.s16 	%p36, %rs2, 0;
	@%p36 bra 	$L__BB21_135;
	add.s64 	%rd51, %rd14, %rd15;
	add.s64 	%rd52, %rd51, %rd16;
	add.s32 	%r224, %r223, %r222;
	setp.ge.s32 	%p37, %r1, %r224;
	cvt.u64.u32 	%rd53, %r1;
	add.s64 	%rd54, %rd13, %rd53;
	shl.b64 	%rd55, %rd54, 3;
	add.s64 	%rd17, %rd2, %rd55;
	sub.s32 	%r504, %r1, %r222;
	cvt.s64.s32 	%rd56, %r504;
	add.s64 	%rd57, %rd52, %rd56;
	shl.b64 	%rd58, %rd57, 3;
	add.s64 	%rd18, %rd2, %rd58;
	@%p37 bra 	$L__BB21_107;
	setp.ge.s32 	%p38, %r1, %r222;
	@%p38 bra 	$L__BB21_106;
	ld.global.u32 	%r1061, [%rd17];
	ld.global.u32 	%r1060, [%rd17+4];
	bra.uni 	$L__BB21_107;
$L__BB21_106:
	ld.global.u32 	%r1061, [%rd18];
	ld.global.u32 	%r1060, [%rd18+4];
$L__BB21_107:
	add.s32 	%r231, %r1, 256;
	setp.ge.s32 	%p39, %r231, %r224;
	@%p39 bra 	$L__BB21_111;
	setp.lt.s32 	%p40, %r231, %r222;
	@%p40 bra 	$L__BB21_110;
	ld.global.u32 	%r1059, [%rd18+2048];
	ld.global.u32 	%r1058, [%rd18+2052];
	bra.uni 	$L__BB21_111;
$L__BB21_110:
	ld.global.u32 	%r1059, [%rd17+2048];
	ld.global.u32 	%r1058, [%rd17+2052];
$L__BB21_111:
	add.s32 	%r238, %r1, 512;
	setp.ge.s32 	%p41, %r238, %r224;
	@%p41 bra 	$L__BB21_115;
	setp.lt.s32 	%p42, %r238, %r222;
	@%p42 bra 	$L__BB21_114;
	ld.global.u32 	%r1057, [%rd18+4096];
	ld.global.u32 	%r1056, [%rd18+4100];
	bra.uni 	$L__BB21_115;
$L__BB21_114:
	ld.global.u32 	%r1057, [%rd17+4096];
	ld.global.u32 	%r1056, [%rd17+4100];
$L__BB21_115:
	add.s32 	%r245, %r1, 768;
	setp.ge.s32 	%p43, %r245, %r224;
	@%p43 bra 	$L__BB21_119;
	setp.lt.s32 	%p44, %r245, %r222;
	@%p44 bra 	$L__BB21_118;
	ld.global.u32 	%r1055, [%rd18+6144];
	ld.global.u32 	%r1054, [%rd18+6148];
	bra.uni 	$L__BB21_119;
$L__BB21_118:
	ld.global.u32 	%r1055, [%rd17+6144];
	ld.global.u32 	%r1054, [%rd17+6148];
$L__BB21_119:
	or.b32  	%r252, %r1, 1024;
	setp.ge.s32 	%p45, %r252, %r224;
	@%p45 bra 	$L__BB21_123;
	setp.lt.s32 	%p46, %r252, %r222;
	@%p46 bra 	$L__BB21_122;
	ld.global.u32 	%r1053, [%rd18+8192];
	ld.global.u32 	%r1052, [%rd18+8196];
	bra.uni 	$L__BB21_123;
$L__BB21_122:
	ld.global.u32 	%r1053, [%rd17+8192];
	ld.global.u32 	%r1052, [%rd17+8196];
$L__BB21_123:
	add.s32 	%r259, %r1, 1280;
	setp.ge.s32 	%p47, %r259, %r224;
	@%p47 bra 	$L__BB21_127;
	setp.lt.s32 	%p48, %r259, %r222;
	@%p48 bra 	$L__BB21_126;
	ld.global.u32 	%r1051, [%rd18+10240];
	ld.global.u32 	%r1050, [%rd18+10244];
	bra.uni 	$L__BB21_127;
$L__BB21_126:
	ld.global.u32 	%r1051, [%rd17+10240];
	ld.global.u32 	%r1050, [%rd17+10244];
$L__BB21_127:
	add.s32 	%r266, %r1, 1536;
	setp.ge.s32 	%p49, %r266, %r224;
	@%p49 bra 	$L__BB21_131;
	setp.lt.s32 	%p50, %r266, %r222;
	@%p50 bra 	$L__BB21_130;
	ld.global.u32 	%r1049, [%rd18+12288];
	ld.global.u32 	%r1048, [%rd18+12292];
	bra.uni 	$L__BB21_131;
$L__BB21_130:
	ld.global.u32 	%r1049, [%rd17+12288];
	ld.global.u32 	%r1048, [%rd17+12292];
$L__BB21_131:
	add.s32 	%r273, %r1, 1792;
	setp.ge.s32 	%p51, %r273, %r224;
	@%p51 bra 	$L__BB21_167;
	setp.lt.s32 	%p52, %r273, %r222;
	@%p52 bra 	$L__BB21_134;
	ld.global.u32 	%r1047, [%rd18+14336];
	ld.global.u32 	%r1046, [%rd18+14340];
	bra.uni 	$L__BB21_167;
$L__BB21_134:
	ld.global.u32 	%r1047, [%rd17+14336];
	ld.global.u32 	%r1046, [%rd17+14340];
	bra.uni 	$L__BB21_167;
$L__BB21_135:
	add.s64 	%rd59, %rd14, %rd15;
	add.s64 	%rd60, %rd59, %rd16;
	add.s32 	%r278, %r223, %r222;
	setp.ge.s32 	%p53, %r1, %r278;
	cvt.u64.u32 	%rd61, %r1;
	add.s64 	%rd62, %rd13, %rd61;
	shl.b64 	%rd63, %rd62, 3;
	add.s64 	%rd19, %rd1, %rd63;
	sub.s32 	%r513, %r1, %r222;
	cvt.s64.s32 	%rd64, %r513;
	add.s64 	%rd65, %rd60, %rd64;
	shl.b64 	%rd66, %rd65, 3;
	add.s64 	%rd20, %rd1, %rd66;
	@%p53 bra 	$L__BB21_139;
	setp.ge.s32 	%p54, %r1, %r222;
	@%p54 bra 	$L__BB21_138;
	ld.global.u32 	%r1061, [%rd19];
	ld.global.u32 	%r1060, [%rd19+4];
	bra.uni 	$L__BB21_139;
$L__BB21_138:
	ld.global.u32 	%r1061, [%rd20];
	ld.global.u32 	%r1060, [%rd20+4];
$L__BB21_139:
	add.s32 	%r285, %r1, 256;
	setp.ge.s32 	%p55, %r285, %r278;
	@%p55 bra 	$L__BB21_143;
	setp.lt.s32 	%p56, %r285, %r222;
	@%p56 bra 	$L__BB21_142;
	ld.global.u32 	%r1059, [%rd20+2048];
	ld.global.u32 	%r1058, [%rd20+2052];
	bra.uni 	$L__BB21_143;
$L__BB21_142:
	ld.global.u32 	%r1059, [%rd19+2048];
	ld.global.u32 	%r1058, [%rd19+2052];
$L__BB21_143:
	add.s32 	%r292, %r1, 512;
	setp.ge.s32 	%p57, %r292, %r278;
	@%p57 bra 	$L__BB21_147;
	setp.lt.s32 	%p58, %r292, %r222;
	@%p58 bra 	$L__BB21_146;
	ld.global.u32 	%r1057, [%rd20+4096];
	ld.global.u32 	%r1056, [%rd20+4100];
	bra.uni 	$L__BB21_147;
$L__BB21_146:
	ld.global.u32 	%r1057, [%rd19+4096];
	ld.global.u32 	%r1056, [%rd19+4100];
$L__BB21_147:
	add.s32 	%r299, %r1, 768;
	setp.ge.s32 	%p59, %r299, %r278;
	@%p59 bra 	$L__BB21_151;
	setp.lt.s32 	%p60, %r299, %r222;
	@%p60 bra 	$L__BB21_150;
	ld.global.u32 	%r1055, [%rd20+6144];
	ld.global.u32 	%r1054, [%rd20+6148];
	bra.uni 	$L__BB21_151;
$L__BB21_150:
	ld.global.u32 	%r1055, [%rd19+6144];
	ld.global.u32 	%r1054, [%rd19+6148];
$L__BB21_151:
	or.b32  	%r306, %r1, 1024;
	setp.ge.s32 	%p61, %r306, %r278;
	@%p61 bra 	$L__BB21_155;
	setp.lt.s32 	%p62, %r306, %r222;
	@%p62 bra 	$L__BB21_154;
	ld.global.u32 	%r1053, [%rd20+8192];
	ld.global.u32 	%r1052, [%rd20+8196];
	bra.uni 	$L__BB21_155;
$L__BB21_154:
	ld.global.u32 	%r1053, [%rd19+8192];
	ld.global.u32 	%r1052, [%rd19+8196];
$L__BB21_155:
	add.s32 	%r313, %r1, 1280;
	setp.ge.s32 	%p63, %r313, %r278;
	@%p63 bra 	$L__BB21_159;
	setp.lt.s32 	%p64, %r313, %r222;
	@%p64 bra 	$L__BB21_158;
	ld.global.u32 	%r1051, [%rd20+10240];
	ld.global.u32 	%r1050, [%rd20+10244];
	bra.uni 	$L__BB21_159;
$L__BB21_158:
	ld.global.u32 	%r1051, [%rd19+10240];
	ld.global.u32 	%r1050, [%rd19+10244];
$L__BB21_159:
	add.s32 	%r320, %r1, 1536;
	setp.ge.s32 	%p65, %r320, %r278;
	@%p65 bra 	$L__BB21_163;
	setp.lt.s32 	%p66, %r320, %r222;
	@%p66 bra 	$L__BB21_162;
	ld.global.u32 	%r1049, [%rd20+12288];
	ld.global.u32 	%r1048, [%rd20+12292];
	bra.uni 	$L__BB21_163;
$L__BB21_162:
	ld.global.u32 	%r1049, [%rd19+12288];
	ld.global.u32 	%r1048, [%rd19+12292];
$L__BB21_163:
	add.s32 	%r327, %r1, 1792;
	setp.ge.s32 	%p67, %r327, %r278;
	@%p67 bra 	$L__BB21_167;
	setp.lt.s32 	%p68, %r327, %r222;
	@%p68 bra 	$L__BB21_166;
	ld.global.u32 	%r1047, [%rd20+14336];
	ld.global.u32 	%r1046, [%rd20+14340];
	bra.uni 	$L__BB21_167;
$L__BB21_166:
	ld.global.u32 	%r1047, [%rd19+14336];
	ld.global.u32 	%r1046, [%rd19+14340];
$L__BB21_167:
	shl.b32 	%r349, %r1, 3;
	mov.u32 	%r521, _ZZN3cub18CUB_300001_SM_10006detail10merge_sort26DeviceMergeSortMergeKernelINS2_10policy_hubIN6thrust24THRUST_300001_SM_1000_NS6detail15normal_iteratorINS6_10device_ptrI4edgeEEEEE9Policy600ESC_PNS0_8NullTypeESC_SG_mN4cuda3std3__44lessISA_EESA_SF_EEvbT2_T3_T4_PT6_PT7_T5_PSO_SO_NS1_7vsmem_tEE19static_temp_storage;
	add.s32 	%r522, %r521, %r349;
	st.shared.v2.u32 	[%r522], {%r1061, %r1060};
	st.shared.v2.u32 	[%r522+2048], {%r1059, %r1058};
	st.shared.v2.u32 	[%r522+4096], {%r1057, %r1056};
	st.shared.v2.u32 	[%r522+6144], {%r1055, %r1054};
	st.shared.v2.u32 	[%r522+8192], {%r1053, %r1052};
	st.shared.v2.u32 	[%r522+10240], {%r1051, %r1050};
	st.shared.v2.u32 	[%r522+12288], {%r1049, %r1048};
	st.shared.v2.u32 	[%r522+14336], {%r1047, %r1046};
	bar.sync 	0;
	// begin inline asm
	griddepcontrol.launch_dependents;
	// end inline asm
	add.s32 	%r348, %r223, %r222;
	min.s32 	%r350, %r349, %r348;
	shl.b32 	%r523, %r222, 3;
	add.s32 	%r351, %r521, %r523;
	setp.lt.s32 	%p69, %r350, %r223;
	sub.s32 	%r524, %r350, %r223;
	selp.b32 	%r1065, 0, %r524, %p69;
	min.s32 	%r1062, %r350, %r222;
	setp.ge.s32 	%p70, %r1065, %r1062;
	@%p70 bra 	$L__BB21_171;
$L__BB21_168:
	sub.s32 	%r525, %r1062, %r1065;
	shr.u32 	%r526, %r525, 31;
	add.s32 	%r527, %r525, %r526;
	shr.s32 	%r528, %r527, 1;
	add.s32 	%r356, %r528, %r1065;
	shl.b32 	%r529, %r356, 3;
	add.s32 	%r531, %r521, %r529;
	ld.shared.v2.u32 	{%r532, %r357}, [%r531];
	not.b32 	%r533, %r356;
	add.s32 	%r534, %r350, %r533;
	shl.b32 	%r535, %r534, 3;
	add.s32 	%r358, %r351, %r535;
	ld.shared.u32 	%r1064, [%r358];
	setp.ne.s32 	%p71, %r1064, %r532;
	@%p71 bra 	$L__BB21_170;
	ld.shared.u32 	%r1064, [%r358+4];
$L__BB21_170:
	setp.lt.s32 	%p72, %r1064, %r357;
	add.s32 	%r536, %r356, 1;
	selp.b32 	%r1065, %r1065, %r536, %p72;
	selp.b32 	%r1062, %r356, %r1062, %p72;
	setp.lt.s32 	%p73, %r1065, %r1062;
	@%p73 bra 	$L__BB21_168;
$L__BB21_171:
	sub.s32 	%r537, %r350, %r1065;
	add.s32 	%r365, %r537, %r222;
	shl.b32 	%r538, %r537, 3;
	add.s32 	%r366, %r351, %r538;
	ld.shared.v2.u32 	{%r1066, %r1067}, [%r366];
	shl.b32 	%r539, %r1065, 3;
	add.s32 	%r369, %r521, %r539;
	ld.shared.v2.u32 	{%r1072, %r1073}, [%r369];
	setp.ge.s32 	%p75, %r365, %r348;
	mov.pred 	%p220, 0;
	@%p75 bra 	$L__BB21_174;
	setp.ge.s32 	%p77, %r1065, %r222;
	mov.pred 	%p220, -1;
	@%p77 bra 	$L__BB21_174;
	setp.eq.s32 	%p78, %r1066, %r1072;
	selp.b32 	%r541, %r1067, %r1066, %p78;
	setp.lt.s32 	%p220, %r541, %r1073;
$L__BB21_174:
	selp.b32 	%r372, %r1067, %r1073, %p220;
	selp.b32 	%r373, %r1066, %r1072, %p220;
	selp.u32 	%r542, 1, 0, %p220;
	add.s32 	%r374, %r365, %r542;
	not.pred 	%p79, %p220;
	selp.u32 	%r543, 1, 0, %p79;
	add.s32 	%r375, %r1065, %r543;
	@%p79 bra 	$L__BB21_176;
	ld.shared.v2.u32 	{%r1066, %r1067}, [%r366+8];
	bra.uni 	$L__BB21_177;
$L__BB21_176:
	ld.shared.v2.u32 	{%r1072, %r1073}, [%r369+8];
$L__BB21_177:
	setp.ge.s32 	%p81, %r374, %r348;
	mov.pred 	%p221, 0;
	@%p81 bra 	$L__BB21_180;
	setp.ge.s32 	%p83, %r375, %r222;
	mov.pred 	%p221, -1;
	@%p83 bra 	$L__BB21_180;
	setp.eq.s32 	%p84, %r1066, %r1072;
	selp.b32 	%r544, %r1067, %r1066, %p84;
	setp.lt.s32 	%p221, %r544, %r1073;
$L__BB21_180:
	selp.b32 	%r384, %r1067, %r1073, %p221;
	selp.b32 	%r385, %r1066, %r1072, %p221;
	selp.u32 	%r545, 1, 0, %p221;
	add.s32 	%r386, %r374, %r545;
	not.pred 	%p85, %p221;
	selp.u32 	%r546, 1, 0, %p85;
	add.s32 	%r387, %r375, %r546;
	@%p221 bra 	$L__BB21_182;
	shl.b32 	%r547, %r387, 3;
	add.s32 	%r549, %r521, %r547;
	ld.shared.v2.u32 	{%r1072, %r1073}, [%r549];
	bra.uni 	$L__BB21_183;
$L__BB21_182:
	shl.b32 	%r550, %r386, 3;
	add.s32 	%r552, %r521, %r550;
	ld.shared.v2.u32 	{%r1066, %r1067}, [%r552];
$L__BB21_183:
	setp.ge.s32 	%p87, %r386, %r348;
	mov.pred 	%p222, 0;
	@%p87 bra 	$L__BB21_186;
	setp.ge.s32 	%p89, %r387, %r222;
	mov.pred 	%p222, -1;
	@%p89 bra 	$L__BB21_186;
	setp.eq.s32 	%p90, %r1066, %r1072;
	selp.b32 	%r553, %r1067, %r1066, %p90;
	setp.lt.s32 	%p222, %r553, %r1073;
$L__BB21_186:
	selp.b32 	%r396, %r1067, %r1073, %p222;
	selp.b32 	%r397, %r1066, %r1072, %p222;
	selp.u32 	%r554, 1, 0, %p222;
	add.s32 	%r398, %r386, %r554;
	not.pred 	%p91, %p222;
	selp.u32 	%r555, 1, 0, %p91;
	add.s32 	%r399, %r387, %r555;
	@%p222 bra 	$L__BB21_188;
	shl.b32 	%r556, %r399, 3;
	add.s32 	%r558, %r521, %r556;
	ld.shared.v2.u32 	{%r1072, %r1073}, [%r558];
	bra.uni 	$L__BB21_189;
$L__BB21_188:
	shl.b32 	%r559, %r398, 3;
	add.s32 	%r561, %r521, %r559;
	ld.shared.v2.u32 	{%r1066, %r1067}, [%r561];
$L__BB21_189:
	setp.ge.s32 	%p93, %r398, %r348;
	mov.pred 	%p223, 0;
	@%p93 bra 	$L__BB21_192;
	setp.ge.s32 	%p95, %r399, %r222;
	mov.pred 	%p223, -1;
	@%p95 bra 	$L__BB21_192;
	setp.eq.s32 	%p96, %r1066, %r1072;
	selp.b32 	%r562, %r1067, %r1066, %p96;
	setp.lt.s32 	%p223, %r562, %r1073;
$L__BB21_192:
	selp.b32 	%r408, %r1067, %r1073, %p223;
	selp.b32 	%r409, %r1066, %r1072, %p223;
	selp.u32 	%r563, 1, 0, %p223;
	add.s32 	%r410, %r398, %r563;
	not.pred 	%p97, %p223;
	selp.u32 	%r564, 1, 0, %p97;
	add.s32 	%r411, %r399, %r564;
	@%p223 bra 	$L__BB21_194;
	shl.b32 	%r565, %r411, 3;
	add.s32 	%r567, %r521, %r565;
	ld.shared.v2.u32 	{%r1072, %r1073}, [%r567];
	bra.uni 	$L__BB21_195;
$L__BB21_194:
	shl.b32 	%r568, %r410, 3;
	add.s32 	%r570, %r521, %r568;
	ld.shared.v2.u32 	{%r1066, %r1067}, [%r570];
$L__BB21_195:
	setp.ge.s32 	%p99, %r410, %r348;
	mov.pred 	%p224, 0;
	@%p99 bra 	$L__BB21_198;
	setp.ge.s32 	%p101, %r411, %r222;
	mov.pred 	%p224, -1;
	@%p101 bra 	$L__BB21_198;
	setp.eq.s32 	%p102, %r1066, %r1072;
	selp.b32 	%r571, %r1067, %r1066, %p102;
	setp.lt.s32 	%p224, %r571, %r1073;
$L__BB21_198:
	selp.b32 	%r420, %r1067, %r1073, %p224;
	selp.b32 	%r421, %r1066, %r1072, %p224;
	selp.u32 	%r572, 1, 0, %p224;
	add.s32 	%r422, %r410, %r572;
	not.pred 	%p103, %p224;
	selp.u32 	%r573, 1, 0, %p103;
	add.s32 	%r423, %r411, %r573;
	@%p224 bra 	$L__BB21_200;
	shl.b32 	%r574, %r423, 3;
	add.s32 	%r576, %r521, %r574;
	ld.shared.v2.u32 	{%r1072, %r1073}, [%r576];
	bra.uni 	$L__BB21_201;
$L__BB21_200:
	shl.b32 	%r577, %r422, 3;
	add.s32 	%r579, %r521, %r577;
	ld.shared.v2.u32 	{%r1066, %r1067}, [%r579];
$L__BB21_201:
	setp.ge.s32 	%p105, %r422, %r348;
	mov.pred 	%p225, 0;
	@%p105 bra 	$L__BB21_204;
	setp.ge.s32 	%p107, %r423, %r222;
	mov.pred 	%p225, -1;
	@%p107 bra 	$L__BB21_204;
	setp.eq.s32 	%p108, %r1066, %r1072;
	selp.b32 	%r580, %r1067, %r1066, %p108;
	setp.lt.s32 	%p225, %r580, %r1073;
$L__BB21_204:
	selp.b32 	%r432, %r1067, %r1073, %p225;
	selp.b32 	%r433, %r1066, %r1072, %p225;
	selp.u32 	%r581, 1, 0, %p225;
	add.s32 	%r434, %r422, %r581;
	not.pred 	%p109, %p225;
	selp.u32 	%r582, 1, 0, %p109;
	add.s32 	%r435, %r423, %r582;
	@%p225 bra 	$L__BB21_206;
	shl.b32 	%r583, %r435, 3;
	add.s32 	%r585, %r521, %r583;
	ld.shared.v2.u32 	{%r1072, %r1073}, [%r585];
	bra.uni 	$L__BB21_207;
$L__BB21_206:
	shl.b32 	%r586, %r434, 3;
	add.s32 	%r588, %r521, %r586;
	ld.shared.v2.u32 	{%r1066, %r1067}, [%r588];
$L__BB21_207:
	setp.ge.s32 	%p111, %r434, %r348;
	mov.pred 	%p226, 0;
	@%p111 bra 	$L__BB21_210;
	setp.ge.s32 	%p113, %r435, %r222;
	mov.pred 	%p226, -1;
	@%p113 bra 	$L__BB21_210;
	setp.eq.s32 	%p114, %r1066, %r1072;
	selp.b32 	%r589, %r1067, %r1066, %p114;
	setp.lt.s32 	%p226, %r589, %r1073;
$L__BB21_210:
	selp.b32 	%r444, %r1067, %r1073, %p226;
	selp.b32 	%r445, %r1066, %r1072, %p226;
	selp.u32 	%r590, 1, 0, %p226;
	add.s32 	%r446, %r434, %r590;
	not.pred 	%p115, %p226;
	selp.u32 	%r591, 1, 0, %p115;
	add.s32 	%r447, %r435, %r591;
	@%p226 bra 	$L__BB21_212;
	shl.b32 	%r592, %r447, 3;
	mov.u32 	%r593, _ZZN3cub18CUB_300001_SM_10006detail10merge_sort26DeviceMergeSortMergeKernelINS2_10policy_hubIN6thrust24THRUST_300001_SM_1000_NS6detail15normal_iteratorINS6_10device_ptrI4edgeEEEEE9Policy600ESC_PNS0_8NullTypeESC_SG_mN4cuda3std3__44lessISA_EESA_SF_EEvbT2_T3_T4_PT6_PT7_T5_PSO_SO_NS1_7vsmem_tEE19static_temp_storage;
	add.s32 	%r594, %r593, %r592;
	ld.shared.v2.u32 	{%r1072, %r1073}, [%r594];
	bra.uni 	$L__BB21_213;
$L__BB21_212:
	shl.b32 	%r595, %r446, 3;
	mov.u32 	%r596, _ZZN3cub18CUB_300001_SM_10006detail10merge_sort26DeviceMergeSortMergeKernelINS2_10policy_hubIN6thrust24THRUST_300001_SM_1000_NS6detail15normal_iteratorINS6_10device_ptrI4edgeEEEEE9Policy600ESC_PNS0_8NullTypeESC_SG_mN4cuda3std3__44lessISA_EESA_SF_EEvbT2_T3_T4_PT6_PT7_T5_PSO_SO_NS1_7vsmem_tEE19static_temp_storage;
	add.s32 	%r597, %r596, %r595;
	ld.shared.v2.u32 	{%r1066, %r1067}, [%r597];
$L__BB21_213:
	setp.ge.s32 	%p117, %r446, %r348;
	mov.pred 	%p227, 0;
	@%p117 bra 	$L__BB21_216;
	setp.ge.s32 	%p119, %r447, %r222;
	mov.pred 	%p227, -1;
	@%p119 bra 	$L__BB21_216;
	setp.eq.s32 	%p120, %r1066, %r1072;
	selp.b32 	%r598, %r1067, %r1066, %p120;
	setp.lt.s32 	%p227, %r598, %r1073;
$L__BB21_216:
	ld.param.s8 	%rs3, [_ZN3cub18CUB_300001_SM_10006detail10merge_sort26DeviceMergeSortMergeKernelINS2_10policy_hubIN6thrust24THRUST_300001_SM_1000_NS6detail15normal_iteratorINS6_10device_ptrI4edgeEEEEE9Policy600ESC_PNS0_8NullTypeESC_SG_mN4cuda3std3__44lessISA_EESA_SF_EEvbT2_T3_T4_PT6_PT7_T5_PSO_SO_NS1_7vsmem_tE_param_0];
	setp.eq.s16 	%p121, %rs3, 0;
	selp.b32 	%r456, %r1067, %r1073, %p227;
	selp.b32 	%r457, %r1066, %r1072, %p227;
	bar.sync 	0;
	@%p121 bra 	$L__BB21_235;
	// begin inline asm
	mov.u32 %r599, %laneid;
	// end inline asm
	and.b32  	%r458, %r349, 7936;
	shl.b32 	%r600, %r599, 3;
	add.s32 	%r601, %r600, %r458;
	shr.s32 	%r602, %r601, 5;
	add.s32 	%r603, %r602, %r601;
	shl.b32 	%r604, %r603, 3;
	mov.u32 	%r605, _ZZN3cub18CUB_300001_SM_10006detail10merge_sort26DeviceMergeSortMergeKernelINS2_10policy_hubIN6thrust24THRUST_300001_SM_1000_NS6detail15normal_iteratorINS6_10device_ptrI4edgeEEEEE9Policy600ESC_PNS0_8NullTypeESC_SG_mN4cuda3std3__44lessISA_EESA_SF_EEvbT2_T3_T4_PT6_PT7_T5_PSO_SO_NS1_7vsmem_tEE19static_temp_storage;
	add.s32 	%r606, %r605, %r604;
	st.shared.v2.u32 	[%r606], {%r373, %r372};
	st.shared.v2.u32 	[%r606+8], {%r385, %r384};
	st.shared.v2.u32 	[%r606+16], {%r397, %r396};
	st.shared.v2.u32 	[%r606+24], {%r409, %r408};
	st.shared.v2.u32 	[%r606+32], {%r421, %r420};
	st.shared.v2.u32 	[%r606+40], {%r433, %r432};
	st.shared.v2.u32 	[%r606+48], {%r445, %r444};
	st.shared.v2.u32 	[%r606+56], {%r457, %r456};
	bar.warp.sync 	-1;
	mad.lo.s32 	%r607, %r599, -7, %r601;
	shr.s32 	%r608, %r607, 5;
	add.s32 	%r609, %r608, %r607;
	shl.b32 	%r610, %r609, 3;
	add.s32 	%r611, %r605, %r610;
	ld.shared.v2.u32 	{%r460, %r459}, [%r611];
	add.s32 	%r612, %r607, 32;
	shr.s32 	%r613, %r612, 5;
	add.s32 	%r614, %r613, %r607;
	shl.b32 	%r615, %r614, 3;
	add.s32 	%r616, %r605, %r615;
	ld.shared.v2.u32 	{%r462, %r461}, [%r616+256];
	add.s32 	%r617, %r607, 64;
	shr.s32 	%r618, %r617, 5;
	add.s32 	%r619, %r618, %r607;
	shl.b32 	%r620, %r619, 3;
	add.s32 	%r621, %r605, %r620;
	ld.shared.v2.u32 	{%r464, %r463}, [%r621+512];
	add.s32 	%r622, %r607, 96;
	shr.s32 	%r623, %r622, 5;
	add.s32 	%r624, %r623, %r607;
	shl.b32 	%r625, %r624, 3;
	add.s32 	%r626, %r605, %r625;
	ld.shared.v2.u32 	{%r466, %r465}, [%r626+768];
	add.s32 	%r627, %r607, 128;
	shr.s32 	%r628, %r627, 5;
	add.s32 	%r629, %r628, %r607;
	shl.b32 	%r630, %r629, 3;
	add.s32 	%r631, %r605, %r630;
	ld.shared.v2.u32 	{%r468, %r467}, [%r631+1024];
	add.s32 	%r632, %r607, 160;
	shr.s32 	%r633, %r632, 5;
	add.s32 	%r634, %r633, %r607;
	shl.b32 	%r635, %r634, 3;
	add.s32 	%r636, %r605, %r635;
	ld.shared.v2.u32 	{%r470, %r469}, [%r636+1280];
	add.s32 	%r637, %r607, 192;
	shr.s32 	%r638, %r637, 5;
	add.s32 	%r639, %r638, %r607;
	shl.b32 	%r640, %r639, 3;
	add.s32 	%r641, %r605, %r640;
	ld.shared.v2.u32 	{%r472, %r471}, [%r641+1536];
	add.s32 	%r642, %r607, 224;
	shr.s32 	%r643, %r642, 5;
	add.s32 	%r644, %r643, %r607;
	shl.b32 	%r645, %r644, 3;
	add.s32 	%r646, %r605, %r645;
	ld.shared.v2.u32 	{%r474, %r473}, [%r646+1792];
	setp.ne.s32 	%p122, %r1, 0;
	@%p122 bra 	$L__BB21_219;
	st.volatile.shared.u32 	[_ZZN3cub18CUB_300001_SM_10006detail10merge_sort26DeviceMergeSortMergeKernelINS2_10policy_hubIN6thrust24THRUST_300001_SM_1000_NS6detail15normal_iteratorINS6_10device_ptrI4edgeEEEEE9Policy600ESC_PNS0_8NullTypeESC_SG_mN4cuda3std3__44lessISA_EESA_SF_EEvbT2_T3_T4_PT6_PT7_T5_PSO_SO_NS1_7vsmem_tEE19static_temp_storage+16896], %r348;
$L__BB21_219:
	bar.sync 	0;
	ld.volatile.shared.u32 	%r475, [_ZZN3cub18CUB_300001_SM_10006detail10merge_sort26DeviceMergeSortMergeKernelINS2_10policy_hubIN6thrust24THRUST_300001_SM_1000_NS6detail15normal_iteratorINS6_10device_ptrI4edgeEEEEE9Policy600ESC_PNS0_8NullTypeESC_SG_mN4cuda3std3__44lessISA_EESA_SF_EEvbT2_T3_T4_PT6_PT7_T5_PSO_SO_NS1_7vsmem_tEE19static_temp_storage+16896];
	and.b32  	%r647, %r1, 31;
	add.s32 	%r476, %r458, %r647;
	setp.ge.s32 	%p123, %r476, %r475;
	cvt.u64.u32 	%rd67, %r476;
	add.s64 	%rd68, %rd4, %rd67;
	shl.b64 	%rd69, %rd68, 3;
	add.s64 	%rd21, %rd1, %rd69;
	@%p123 bra 	$L__BB21_221;
	st.global.u32 	[%rd21], %r460;
	st.global.u32 	[%rd21+4], %r459;
$L__BB21_221:
	add.s32 	%r648, %r476, 32;
	setp.ge.s32 	%p124, %r648, %r475;
	@%p124 bra 	$L__BB21_223;
	st.global.u32 	[%rd21+256], %r462;
	st.global.u32 	[%rd21+260], %r461;
$L__BB21_223:
	add.s32 	%r649, %r476, 64;
	setp.ge.s32 	%p125, %r649, %r475;
	@%p125 bra 	$L__BB21_225;
	st.global.u32 	[%rd21+512], %r464;
	st.global.u32 	[%rd21+516], %r463;
$L__BB21_225:
	add.s32 	%r650, %r476, 96;
	setp.ge.s32 	%p126, %r650, %r475;
	@%p126 bra 	$L__BB21_227;
	st.global.u32 	[%rd21+768], %r466;
	st.global.u32 	[%rd21+772], %r465;
$L__BB21_227:
	add.s32 	%r651, %r476, 128;
	setp.ge.s32 	%p127, %r651, %r475;
	@%p127 bra 	$L__BB21_229;
	st.global.u32 	[%rd21+1024], %r468;
	st.global.u32 	[%rd21+1028], %r467;
$L__BB21_229:
	add.s32 	%r652, %r476, 160;
	setp.ge.s32 	%p128, %r652, %r475;
	@%p128 bra 	$L__BB21_231;
	st.global.u32 	[%rd21+1280], %r470;
	st.global.u32 	[%rd21+1284], %r469;
$L__BB21_231:
	add.s32 	%r653, %r476, 192;
	setp.ge.s32 	%p129, %r653, %r475;
	@%p129 bra 	$L__BB21_233;
	st.global.u32 	[%rd21+1536], %r472;
	st.global.u32 	[%rd21+1540], %r471;
$L__BB21_233:
	add.s32 	%r654, %r476, 224;
	setp.ge.s32 	%p130, %r654, %r475;
	@%p130 bra 	$L__BB21_253;
	st.global.u32 	[%rd21+1792], %r474;
	st.global.u32 	[%rd21+1796], %r473;
	bra.uni 	$L__BB21_253;
$L__BB21_235:
	// begin inline asm
	mov.u32 %r655, %laneid;
	// end inline asm
	and.b32  	%r477, %r349, 7936;
	shl.b32 	%r656, %r655, 3;
	add.s32 	%r657, %r656, %r477;
	shr.s32 	%r658, %r657, 5;
	add.s32 	%r659, %r658, %r657;
	shl.b32 	%r660, %r659, 3;
	mov.u32 	%r661, _ZZN3cub18CUB_300001_SM_10006detail10merge_sort26DeviceMergeSortMergeKernelINS2_10policy_hubIN6thrust24THRUST_300001_SM_1000_NS6detail15normal_iteratorINS6_10device_ptrI4edgeEEEEE9Policy600ESC_PNS0_8NullTypeESC_SG_mN4cuda3std3__44lessISA_EESA_SF_EEvbT2_T3_T4_PT6_PT7_T5_PSO_SO_NS1_7vsmem_tEE19static_temp_storage;
	add.s32 	%r662, %r661, %r660;
	st.shared.v2.u32 	[%r662], {%r373, %r372};
	st.shared.v2.u32 	[%r662+8], {%r385, %r384};
	st.shared.v2.u32 	[%r662+16], {%r397, %r396};
	st.shared.v2.u32 	[%r662+24], {%r409, %r408};
	st.shared.v2.u32 	[%r662+32], {%r421, %r420};
	st.shared.v2.u32 	[%r662+40], {%r433, %r432};
	st.shared.v2.u32 	[%r662+48], {%r445, %r444};
	st.shared.v2.u32 	[%r662+56], {%r457, %r456};
	bar.warp.sync 	-1;
	mad.lo.s32 	%r663, %r655, -7, %r657;
	shr.s32 	%r664, %r663, 5;
	add.s32 	%r665, %r664, %r663;
	shl.b32 	%r666, %r665, 3;
	add.s32 	%r667, %r661, %r666;
	ld.shared.v2.u32 	{%r479, %r478}, [%r667];
	add.s32 	%r668, %r663, 32;
	shr.s32 	%r669, %r668, 5;
	add.s32 	%r670, %r669, %r663;
	shl.b32 	%r671, %r670, 3;
	add.s32 	%r672, %r661, %r671;
	ld.shared.v2.u32 	{%r481, %r480}, [%r672+256];
	add.s32 	%r673, %r663, 64;
	shr.s32 	%r674, %r673, 5;
	add.s32 	%r675, %r674, %r663;
	shl.b32 	%r676, %r675, 3;
	add.s32 	%r677, %r661, %r676;
	ld.shared.v2.u32 	{%r483, %r482}, [%r677+512];
	add.s32 	%r678, %r663, 96;
	shr.s32 	%r679, %r678, 5;
	add.s32 	%r680, %r679, %r663;
	shl.b32 	%r681, %r680, 3;
	add.s32 	%r682, %r661, %r681;
	ld.shared.v2.u32 	{%r485, %r484}, [%r682+768];
	add.s32 	%r683, %r663, 128;
	shr.s32 	%r684, %r683, 5;
	add.s32 	%r685, %r684, %r663;
	shl.b32 	%r686, %r685, 3;
	add.s32 	%r687, %r661, %r686;
	ld.shared.v2.u32 	{%r487, %r486}, [%r687+1024];
	add.s32 	%r688, %r663, 160;
	shr.s32 	%r689, %r688, 5;
	add.s32 	%r690, %r689, %r663;
	shl.b32 	%r691, %r690, 3;
	add.s32 	%r692, %r661, %r691;
	ld.shared.v2.u32 	{%r489, %r488}, [%r692+1280];
	add.s32 	%r693, %r663, 192;
	shr.s32 	%r694, %r693, 5;
	add.s32 	%r695, %r694, %r663;
	shl.b32 	%r696, %r695, 3;
	add.s32 	%r697, %r661, %r696;
	ld.shared.v2.u32 	{%r491, %r490}, [%r697+1536];
	add.s32 	%r698, %r663, 224;
	shr.s32 	%r699, %r698, 5;
	add.s32 	%r700, %r699, %r663;
	shl.b32 	%r701, %r700, 3;
	add.s32 	%r702, %r661, %r701;
	ld.shared.v2.u32 	{%r493, %r492}, [%r702+1792];
	setp.ne.s32 	%p131, %r1, 0;
	@%p131 bra 	$L__BB21_237;
	st.volatile.shared.u32 	[_ZZN3cub18CUB_300001_SM_10006detail10merge_sort26DeviceMergeSortMergeKernelINS2_10policy_hubIN6thrust24THRUST_300001_SM_1000_NS6detail15normal_iteratorINS6_10device_ptrI4edgeEEEEE9Policy600ESC_PNS0_8NullTypeESC_SG_mN4cuda3std3__44lessISA_EESA_SF_EEvbT2_T3_T4_PT6_PT7_T5_PSO_SO_NS1_7vsmem_tEE19static_temp_storage+16896], %r348;
$L__BB21_237:
	bar.sync 	0;
	ld.volatile.shared.u32 	%r494, [_ZZN3cub18CUB_300001_SM_10006detail10merge_sort26DeviceMergeSortMergeKernelINS2_10policy_hubIN6thrust24THRUST_300001_SM_1000_NS6detail15normal_iteratorINS6_10device_ptrI4edgeEEEEE9Policy600ESC_PNS0_8NullTypeESC_SG_mN4cuda3std3__44lessISA_EESA_SF_EEvbT2_T3_T4_PT6_PT7_T5_PSO_SO_NS1_7vsmem_tEE19static_temp_storage+16896];
	and.b32  	%r703, %r1, 31;
	cvt.u64.u32 	%rd70, %r477;
	cvt.u64.u32 	%rd71, %r703;
	add.s32 	%r495, %r477, %r703;
	add.s64 	%rd72, %rd4, %rd71;
	add.s64 	%rd73, %rd72, %rd70;
	setp.ge.s32 	%p132, %r495, %r494;
	shl.b64 	%rd74, %rd73, 3;
	add.s64 	%rd22, %rd2, %rd74;
	@%p132 bra 	$L__BB21_239;
	st.global.u32 	[%rd22], %r479;
	st.global.u32 	[%rd22+4], %r478;
$L__BB21_239:
	add.s32 	%r704, %r495, 32;
	setp.ge.s32 	%p133, %r704, %r494;
	@%p133 bra 	$L__BB21_241;
	st.global.u32 	[%rd22+256], %r481;
	st.global.u32 	[%rd22+260], %r480;
$L__BB21_241:
	add.s32 	%r705, %r495, 64;
	setp.ge.s32 	%p134, %r705, %r494;
	@%p134 bra 	$L__BB21_243;
	st.global.u32 	[%rd22+512], %r483;
	st.global.u32 	[%rd22+516], %r482;
$L__BB21_243:
	add.s32 	%r706, %r495, 96;
	setp.ge.s32 	%p135, %r706, %r494;
	@%p135 bra 	$L__BB21_245;
	st.global.u32 	[%rd22+768], %r485;
	st.global.u32 	[%rd22+772], %r484;
$L__BB21_245:
	add.s32 	%r707, %r495, 128;
	setp.ge.s32 	%p136, %r707, %r494;
	@%p136 bra 	$L__BB21_247;
	st.global.u32 	[%rd22+1024], %r487;
	st.global.u32 	[%rd22+1028], %r486;
$L__BB21_247:
	add.s32 	%r708, %r495, 160;
	setp.ge.s32 	%p137, %r708, %r494;
	@%p137 bra 	$L__BB21_249;
	st.global.u32 	[%rd22+1280], %r489;
	st.global.u32 	[%rd22+1284], %r488;
$L__BB21_249:
	add.s32 	%r709, %r495, 192;
	setp.ge.s32 	%p138, %r709, %r494;
	@%p138 bra 	$L__BB21_251;
	st.global.u32 	[%rd22+1536], %r491;
	st.global.u32 	[%rd22+1540], %r490;
$L__BB21_251:
	add.s32 	%r710, %r495, 224;
	setp.ge.s32 	%p139, %r710, %r494;
	@%p139 bra 	$L__BB21_253;
	st.global.u32 	[%rd22+1792], %r493;
	st.global.u32 	[%rd22+1796], %r492;
$L__BB21_253:
	ret;

}


// ===== COMPILED SASS (sm_100) =====

	.target	sm_100

	.elftype	@"ET_EXEC"


//--------------------- .note.nv.tkinfo           --------------------------
	.section	.note.nv.tkinfo,"",@"SHT_NOTE"
	.sectionflags	@"SHF_NOTE_NV_TKINFO"
	.tkinfo
        /*0018*/ 	.word	0x00000002
        /*0030*/ 	.string	""
        /*0030*/ 	.string	"ptxas"
        /*0030*/ 	.string	"Cuda compilation tools, release 13.0, V13.0.88"
        /*0030*/ 	.string	"Build cuda_13.0.r13.0/compiler.36424714_0"
        /*0030*/ 	.string	"-arch sm_100 -m 64 "



//--------------------- .note.nv.cuinfo           --------------------------
	.section	.note.nv.cuinfo,"",@"SHT_NOTE"
	.sectionflags	@"SHF_NOTE_NV_CUINFO"
        /*0018*/ 	.short	0x0002
        /*001a*/ 	.short	0x0064
        /*001c*/ 	.short	0x0082
	.zero		2


//--------------------- .nv.info                  --------------------------
	.section	.nv.info,"",@"SHT_CUDA_INFO"
	.align	4


	//----- nvinfo : EIATTR_REGCOUNT
	.align		4
        /*0000*/ 	.byte	0x04, 0x2f
        /*0002*/ 	.short	(.L_46 - .L_45)
	.align		4
.L_45:
        /*0004*/ 	.word	index@(_Z4diffP4edgePi)
        /*0008*/ 	.word	0x0000000a


	//----- nvinfo : EIATTR_FRAME_SIZE
	.align		4
.L_46:
        /*000c*/ 	.byte	0x04, 0x11
        /*000e*/ 	.short	(.L_48 - .L_47)
	.align		4
.L_47:
        /*0010*/ 	.word	index@(_Z4diffP4edgePi)
        /*0014*/ 	.word	0x00000000


	//----- nvinfo : EIATTR_REGCOUNT
	.align		4
.L_48:
        /*0018*/ 	.byte	0x04, 0x2f
        /*001a*/ 	.short	(.L_50 - .L_49)
	.align		4
.L_49:
        /*001c*/ 	.word	index@(_Z15populate_offsetP4edgePiS1_S1_S1_)
        /*0020*/ 	.word	0x00000010


	//----- nvinfo : EIATTR_FRAME_SIZE
	.align		4
.L_50:
        /*0024*/ 	.byte	0x04, 0x11
        /*0026*/ 	.short	(.L_52 - .L_51)
	.align		4
.L_51:
        /*0028*/ 	.word	index@(_Z15populate_offsetP4edgePiS1_S1_S1_)
        /*002c*/ 	.word	0x00000000


	//----- nvinfo : EIATTR_REGCOUNT
	.align		4
.L_52:
        /*0030*/ 	.byte	0x04, 0x2f
        /*0032*/ 	.short	(.L_54 - .L_53)
	.align		4
.L_53:
        /*0034*/ 	.word	index@(_Z12diff_offsetsPi)
        /*0038*/ 	.word	0x00000008


	//----- nvinfo : EIATTR_FRAME_SIZE
	.align		4
.L_54:
        /*003c*/ 	.byte	0x04, 0x11
        /*003e*/ 	.short	(.L_56 - .L_55)
	.align		4
.L_55:
        /*0040*/ 	.word	index@(_Z12diff_offsetsPi)
        /*0044*/ 	.word	0x00000000


	//----- nvinfo : EIATTR_REGCOUNT
	.align		4
.L_56:
        /*0048*/ 	.byte	0x04, 0x2f
        /*004a*/ 	.short	(.L_58 - .L_57)
	.align		4
.L_57:
        /*004c*/ 	.word	index@(_Z20populate_node_degreePiS_S_)
        /*0050*/ 	.word	0x0000000a


	//----- nvinfo : EIATTR_FRAME_SIZE
	.align		4
.L_58:
        /*0054*/ 	.byte	0x04, 0x11
        /*0056*/ 	.short	(.L_60 - .L_59)
	.align		4
.L_59:
        /*0058*/ 	.word	index@(_Z20populate_node_degreePiS_S_)
        /*005c*/ 	.word	0x00000000


	//----- nvinfo : EIATTR_REGCOUNT
	.align		4
.L_60:
        /*0060*/ 	.byte	0x04, 0x2f
        /*0062*/ 	.short	(.L_62 - .L_61)
	.align		4
.L_61:
        /*0064*/ 	.word	index@(_ZN3cub18CUB_300001_SM_10006detail11EmptyKernelIvEEvv)
        /*0068*/ 	.word	0x00000004


	//----- nvinfo : EIATTR_FRAME_SIZE
	.align		4
.L_62:
        /*006c*/ 	.byte	0x04, 0x11
        /*006e*/ 	.short	(.L_64 - .L_63)
	.align		4
.L_63:
        /*0070*/ 	.word	index@(_ZN3cub18CUB_300001_SM_10006detail11EmptyKernelIvEEvv)
        /*0074*/ 	.word	0x00000000


	//----- nvinfo : EIATTR_REGCOUNT
	.align		4
.L_64:
        /*0078*/ 	.byte	0x04, 0x2f
        /*007a*/ 	.short	(.L_66 - .L_65)
	.align		4
.L_65:
        /*007c*/ 	.word	index@(_ZN3cub18CUB_300001_SM_10006detail8for_each13static_kernelINS2_12policy_hub_t12policy_500_tEmN6thrust24THRUST_300001_SM_1000_NS8cuda_cub20__uninitialized_fill7functorINS7_10device_ptrIiEEiEEEEvT0_T1_)
        /*0080*/ 	.word	0x00000008


	//----- nvinfo : EIATTR_FRAME_SIZE
	.align		4
.L_66:
        /*0084*/ 	.byte	0x04, 0x11
        /*0086*/ 	.short	(.L_68 - .L_67)
	.align		4
.L_67:
        /*0088*/ 	.word	index@(_ZN3cub18CUB_300001_SM_10006detail8for_each13static_kernelINS2_12policy_hub_t12policy_500_tEmN6thrust24THRUST_300001_SM_1000_NS8cuda_cub20__uninitialized_fill7functorINS7_10device_ptrIiEEiEEEEvT0_T1_)
        /*008c*/ 	.word	0x00000000


	//----- nvinfo : EIATTR_REGCOUNT
	.align		4
.L_68:
        /*0090*/ 	.byte	0x04, 0x2f
        /*0092*/ 	.short	(.L_70 - .L_69)
	.align		4
.L_69:
        /*0094*/ 	.word	index@(_ZN3cub18CUB_300001_SM_10006detail8for_each13static_kernelINS2_12policy_hub_t12policy_500_tElN6thrust24THRUST_300001_SM_1000_NS8cuda_cub6__fill7functorINS7_6detail15normal_iteratorINS7_10device_ptrIiEEEEiEEEEvT0_T1_)
        /*0098*/ 	.word	0x00000008


	//----- nvinfo : EIATTR_FRAME_SIZE
	.align		4
.L_70:
        /*009c*/ 	.byte	0x04, 0x11
        /*009e*/ 	.short	(.L_72 - .L_71)
	.align		4
.L_71:
        /*00a0*/ 	.word	index@(_ZN3cub18CUB_300001_SM_10006detail8for_each13static_kernelINS2_12policy_hub_t12policy_500_tElN6thrust24THRUST_300001_SM_1000_NS8cuda_cub6__fill7functorINS7_6detail15normal_iteratorINS7_10device_ptrIiEEEEiEEEEvT0_T1_)
        /*00a4*/ 	.word	0x00000000


	//----- nvinfo : EIATTR_REGCOUNT
	.align		4
.L_72:
        /*00a8*/ 	.byte	0x04, 0x2f
        /*00aa*/ 	.short	(.L_74 - .L_73)
	.align		4
.L_73:
        /*00ac*/ 	.word	index@(_ZN3cub18CUB_300001_SM_10006detail6reduce28DeviceReduceSingleTileKernelINS2_10policy_hubIijN4cuda3std3__44plusIiEEE10Policy1000EN6thrust24THRUST_300001_SM_1000_NS6detail15normal_iteratorINSD_10device_ptrIiEEEEPijS9_iiNS7_10__identityEEEvT0_T1_T2_T3_T4_T6_)
        /*00b0*/ 	.word	0x00000020


	//----- nvinfo : EIATTR_FRAME_SIZE
	.align		4
.L_74:
        /*00b4*/ 	.byte	0x04, 0x11
        /*00b6*/ 	.short	(.L_76 - .L_75)
	.align		4
.L_75:
        /*00b8*/ 	.word	index@(_ZN3cub18CUB_300001_SM_10006detail6reduce28DeviceReduceSingleTileKernelINS2_10policy_hubIijN4cuda3std3__44plusIiEEE10Policy1000EN6thrust24THRUST_300001_SM_1000_NS6detail15normal_iteratorINSD_10device_ptrIiEEEEPijS9_iiNS7_10__identityEEEvT0_T1_T2_T3_T4_T6_)
        /*00bc*/ 	.word	0x00000000


	//----- nvinfo : EIATTR_REGCOUNT
	.align		4
.L_76:
        /*00c0*/ 	.byte	0x04, 0x2f
        /*00c2*/ 	.short	(.L_78 - .L_77)
	.align		4
.L_77:
        /*00c4*/ 	.word	index@(_ZN3cub18CUB_300001_SM_10006detail6reduce18DeviceReduceKernelINS2_10policy_hubIijN4cuda3std3__44plusIiEEE10Policy1000EN6thrust24THRUST_300001_SM_1000_NS6detail15normal_iteratorINSD_10device_ptrIiEEEEjS9_iNS7_10__identityEEEvT0_PT3_T1_NS0_13GridEvenShareISN_EET2_T4_)
        /*00c8*/ 	.word	0x00000020


	//----- nvinfo : EIATTR_FRAME_SIZE
	.align		4
.L_78:
        /*00cc*/ 	.byte	0x04, 0x11
        /*00ce*/ 	.short	(.L_80 - .L_79)
	.align		4
.L_79:
        /*00d0*/ 	.word	index@(_ZN3cub18CUB_300001_SM_10006detail6reduce18DeviceReduceKernelINS2_10policy_hubIijN4cuda3std3__44plusIiEEE10Policy1000EN6thrust24THRUST_300001_SM_1000_NS6detail15normal_iteratorINSD_10device_ptrIiEEEEjS9_iNS7_10__identityEEEvT0_PT3_T1_NS0_13GridEvenShareISN_EET2_T4_)
        /*00d4*/ 	.word	0x00000000


	//----- nvinfo : EIATTR_REGCOUNT
	.align		4
.L_80:
        /*00d8*/ 	.byte	0x04, 0x2f
        /*00da*/ 	.short	(.L_82 - .L_81)
	.align		4
.L_81:
        /*00dc*/ 	.word	index@(_ZN3cub18CUB_300001_SM_10006detail6reduce28DeviceReduceSingleTileKernelINS2_10policy_hubIijN4cuda3std3__44plusIiEEE10Policy1000EPiSC_iS9_iiNS7_10__identityEEEvT0_T1_T2_T3_T4_T6_)
        /*00e0*/ 	.word	0x00000020


	//----- nvinfo : EIATTR_FRAME_SIZE
	.align		4
.L_82:
        /*00e4*/ 	.byte	0x04, 0x11
        /*00e6*/ 	.short	(.L_84 - .L_83)
	.align		4
.L_83:
        /*00e8*/ 	.word	index@(_ZN3cub18CUB_300001_SM_10006detail6reduce28DeviceReduceSingleTileKernelINS2_10policy_hubIijN4cuda3std3__44plusIiEEE10Policy1000EPiSC_iS9_iiNS7_10__identityEEEvT0_T1_T2_T3_T4_T6_)
        /*00ec*/ 	.word	0x00000000


	//----- nvinfo : EIATTR_REGCOUNT
	.align		4
.L_84:
        /*00f0*/ 	.byte	0x04, 0x2f
        /*00f2*/ 	.short	(.L_86 - .L_85)
	.align		4
.L_85:
        /*00f4*/ 	.word	index@(_ZN3cub18CUB_300001_SM_10006detail6reduce28DeviceReduceSingleTileKernelINS2_10policy_hubIiyN4cuda3std3__44plusIiEEE10Policy1000EN6thrust24THRUST_300001_SM_1000_NS6detail15normal_iteratorINSD_10device_ptrIiEEEEPiyS9_iiNS7_10__identityEEEvT0_T1_T2_T3_T4_T6_)
        /*00f8*/ 	.word	0x0000001f


	//----- nvinfo : EIATTR_FRAME_SIZE
	.align		4
.L_86:
        /*00fc*/ 	.byte	0x04, 0x11
        /*00fe*/ 	.short	(.L_88 - .L_87)
	.align		4
.L_87:
        /*0100*/ 	.word	index@(_ZN3cub18CUB_300001_SM_10006detail6reduce28DeviceReduceSingleTileKernelINS2_10policy_hubIiyN4cuda3std3__44plusIiEEE10Policy1000EN6thrust24THRUST_300001_SM_1000_NS6detail15normal_iteratorINSD_10device_ptrIiEEEEPiyS9_iiNS7_10__identityEEEvT0_T1_T2_T3_T4_T6_)
        /*0104*/ 	.word	0x00000000


	//----- nvinfo : EIATTR_REGCOUNT
	.align		4
.L_88:
        /*0108*/ 	.byte	0x04, 0x2f
        /*010a*/ 	.short	(.L_90 - .L_89)
	.align		4
.L_89:
        /*010c*/ 	.word	index@(_ZN3cub18CUB_300001_SM_10006detail6reduce18DeviceReduceKernelINS2_10policy_hubIiyN4cuda3std3__44plusIiEEE10Policy1000EN6thrust24THRUST_300001_SM_1000_NS6detail15normal_iteratorINSD_10device_ptrIiEEEEyS9_iNS7_10__identityEEEvT0_PT3_T1_NS0_13GridEvenShareISN_EET2_T4_)
        /*0110*/ 	.word	0x0000001e


	//----- nvinfo : EIATTR_FRAME_SIZE
	.align		4
.L_90:
        /*0114*/ 	.byte	0x04, 0x11
        /*0116*/ 	.short	(.L_92 - .L_91)
	.align		4
.L_91:
        /*0118*/ 	.word	index@(_ZN3cub18CUB_300001_SM_10006detail6reduce18DeviceReduceKernelINS2_10policy_hubIiyN4cuda3std3__44plusIiEEE10Policy1000EN6thrust24THRUST_300001_SM_1000_NS6detail15normal_iteratorINSD_10device_ptrIiEEEEyS9_iNS7_10__identityEEEvT0_PT3_T1_NS0_13GridEvenShareISN_EET2_T4_)
        /*011c*/ 	.word	0x00000000


	//----- nvinfo : EIATTR_REGCOUNT
	.align		4
.L_92:
        /*0120*/ 	.byte	0x04, 0x2f
        /*0122*/ 	.short	(.L_94 - .L_93)
	.align		4
.L_93:
        /*0124*/ 	.word	index@(_ZN3cub18CUB_300001_SM_10006detail6reduce28DeviceReduceSingleTileKernelINS2_10policy_hubIiyN4cuda3std3__44plusIiEEE10Policy1000EPiSC_iS9_iiNS7_10__identityEEEvT0_T1_T2_T3_T4_T6_)
        /*0128*/ 	.word	0x00000020


	//----- nvinfo : EIATTR_FRAME_SIZE
	.align		4
.L_94:
        /*012c*/ 	.byte	0x04, 0x11
        /*012e*/ 	.short	(.L_96 - .L_95)
	.align		4
.L_95:
        /*0130*/ 	.word	index@(_ZN3cub18CUB_300001_SM_10006detail6reduce28DeviceReduceSingleTileKernelINS2_10policy_hubIiyN4cuda3std3__44plusIiEEE10Policy1000EPiSC_iS9_iiNS7_10__identityEEEvT0_T1_T2_T3_T4_T6_)
        /*0134*/ 	.word	0x00000000


	//----- nvinfo : EIATTR_REGCOUNT
	.align		4
.L_96:
        /*0138*/ 	.byte	0x04, 0x2f
        /*013a*/ 	.short	(.L_98 - .L_97)
	.align		4
.L_97:
        /*013c*/ 	.word	index@(_ZN3cub18CUB_300001_SM_10006detail4scan20DeviceScanInitKernelINS0_13ScanTileStateIiLb1EEEEEvT_i)
        /*0140*/ 	.word	0x00000008


	//----- nvinfo : EIATTR_FRAME_SIZE
	.align		4
.L_98:
        /*0144*/ 	.byte	0x04, 0x11
        /*0146*/ 	.short	(.L_100 - .L_99)
	.align		4
.L_99:
        /*0148*/ 	.word	index@(_ZN3cub18CUB_300001_SM_10006detail4scan20DeviceScanInitKernelINS0_13ScanTileStateIiLb1EEEEEvT_i)
        /*014c*/ 	.word	0x00000000


	//----- nvinfo : EIATTR_REGCOUNT
	.align		4
.L_100:
        /*0150*/ 	.byte	0x04, 0x2f
        /*0152*/ 	.short	(.L_102 - .L_101)
	.align		4
.L_101:
        /*0154*/ 	.word	index@(_ZN3cub18CUB_300001_SM_10006detail4scan16DeviceScanKernelINS2_10policy_hubIiiijN4cuda3std3__44plusIvEEE10Policy1000EN6thrust24THRUST_300001_SM_1000_NS6detail15normal_iteratorINSD_10device_ptrIiEEEESI_NS0_13ScanTileStateIiLb1EEES9_NS1_10InputValueIiPiEEjiLb0EiEEvT0_T1_T2_iT3_T4_T5_)
        /*0158*/ 	.word	0x00000038


	//----- nvinfo : EIATTR_FRAME_SIZE
	.align		4
.L_102:
        /*015c*/ 	.byte	0x04, 0x11
        /*015e*/ 	.short	(.L_104 - .L_103)
	.align		4
.L_103:
        /*0160*/ 	.word	index@(_ZN3cub18CUB_300001_SM_10006detail4scan16DeviceScanKernelINS2_10policy_hubIiiijN4cuda3std3__44plusIvEEE10Policy1000EN6thrust24THRUST_300001_SM_1000_NS6detail15normal_iteratorINSD_10device_ptrIiEEEESI_NS0_13ScanTileStateIiLb1EEES9_NS1_10InputValueIiPiEEjiLb0EiEEvT0_T1_T2_iT3_T4_T5_)
        /*0164*/ 	.word	0x00000000


	//----- nvinfo : EIATTR_REGCOUNT
	.align		4
.L_104:
        /*0168*/ 	.byte	0x04, 0x2f
        /*016a*/ 	.short	(.L_106 - .L_105)
	.align		4
.L_105:
        /*016c*/ 	.word	index@(_ZN3cub18CUB_300001_SM_10006detail4scan16DeviceScanKernelINS2_10policy_hubIiiimN4cuda3std3__44plusIvEEE10Policy1000EN6thrust24THRUST_300001_SM_1000_NS6detail15normal_iteratorINSD_10device_ptrIiEEEESI_NS0_13ScanTileStateIiLb1EEES9_NS1_10InputValueIiPiEEmiLb0EiEEvT0_T1_T2_iT3_T4_T5_)
        /*0170*/ 	.word	0x00000030


	//----- nvinfo : EIATTR_FRAME_SIZE
	.align		4
.L_106:
        /*0174*/ 	.byte	0x04, 0x11
        /*0176*/ 	.short	(.L_108 - .L_107)
	.align		4
.L_107:
        /*0178*/ 	.word	index@(_ZN3cub18CUB_300001_SM_10006detail4scan16DeviceScanKernelINS2_10policy_hubIiiimN4cuda3std3__44plusIvEEE10Policy1000EN6thrust24THRUST_300001_SM_1000_NS6detail15normal_iteratorINSD_10device_ptrIiEEEESI_NS0_13ScanTileStateIiLb1EEES9_NS1_10InputValueIiPiEEmiLb0EiEEvT0_T1_T2_iT3_T4_T5_)
        /*017c*/ 	.word	0x00000000


	//----- nvinfo : EIATTR_REGCOUNT
	.align		4
.L_108:
        /*0180*/ 	.byte	0x04, 0x2f
        /*0182*/ 	.short	(.L_110 - .L_109)
	.align		4
.L_109:
        /*0184*/ 	.word	index@(_ZN3cub18CUB_300001_SM_10006detail10merge_sort30DeviceMergeSortBlockSortKernelINS2_10policy_hubIN6thrust24THRUST_300001_SM_1000_NS6detail15normal_iteratorINS6_10device_ptrI4edgeEEEEE9Policy600ESC_PNS0_8NullTypeESC_SG_jN4cuda3std3__44lessISA_EESA_SF_EEvbT0_T1_T2_T3_T4_PT6_PT7_T5_NS1_7vsmem_tE)
        /*0188*/ 	.word	0x00000030


	//----- nvinfo : EIATTR_FRAME_SIZE
	.align		4
.L_110:
        /*018c*/ 	.byte	0x04, 0x11
        /*018e*/ 	.short	(.L_112 - .L_111)
	.align		4
.L_111:
        /*0190*/ 	.word	index@(_ZN3cub18CUB_300001_SM_10006detail10merge_sort30DeviceMergeSortBlockSortKernelINS2_10policy_hubIN6thrust24THRUST_300001_SM_1000_NS6detail15normal_iteratorINS6_10device_ptrI4edgeEEEEE9Policy600ESC_PNS0_8NullTypeESC_SG_jN4cuda3std3__44lessISA_EESA_SF_EEvbT0_T1_T2_T3_T4_PT6_PT7_T5_NS1_7vsmem_tE)
        /*0194*/ 	.word	0x00000000


	//----- nvinfo : EIATTR_REGCOUNT
	.align		4
.L_112:
        /*0198*/ 	.byte	0x04, 0x2f
        /*019a*/ 	.short	(.L_114 - .L_113)
	.align		4
.L_113:
        /*019c*/ 	.word	index@(_ZN3cub18CUB_300001_SM_10006detail10merge_sort30DeviceMergeSortPartitionKernelIN6thrust24THRUST_300001_SM_1000_NS6detail15normal_iteratorINS5_10device_ptrI4edgeEEEEjN4cuda3std3__44lessIS9_EES9_EEvbT_PT2_T0_SK_PSK_T1_SK_i)
        /*01a0*/ 	.word	0x00000013


	//----- nvinfo : EIATTR_FRAME_SIZE
	.align		4
.L_114:
        /*01a4*/ 	.byte	0x04, 0x11
        /*01a6*/ 	.short	(.L_116 - .L_115)
	.align		4
.L_115:
        /*01a8*/ 	.word	index@(_ZN3cub18CUB_300001_SM_10006detail10merge_sort30DeviceMergeSortPartitionKernelIN6thrust24THRUST_300001_SM_1000_NS6detail15normal_iteratorINS5_10device_ptrI4edgeEEEEjN4cuda3std3__44lessIS9_EES9_EEvbT_PT2_T0_SK_PSK_T1_SK_i)
        /*01ac*/ 	.word	0x00000000


	//----- nvinfo : EIATTR_REGCOUNT
	.align		4
.L_116:
        /*01b0*/ 	.byte	0x04, 0x2f
        /*01b2*/ 	.short	(.L_118 - .L_117)
	.align		4
.L_117:
        /*01b4*/ 	.word	index@(_ZN3cub18CUB_300001_SM_10006detail10merge_sort26DeviceMergeSortMergeKernelINS2_10policy_hubIN6thrust24THRUST_300001_SM_1000_NS6detail15normal_iteratorINS6_10device_ptrI4edgeEEEEE9Policy600ESC_PNS0_8NullTypeESC_SG_jN4cuda3std3__44lessISA_EESA_SF_EEvbT2_T3_T4_PT6_PT7_T5_PSO_SO_NS1_7vsmem_tE)
        /*01b8*/ 	.word	0x00000020


	//----- nvinfo : EIATTR_FRAME_SIZE
	.align		4
.L_118:
        /*01bc*/ 	.byte	0x04, 0x11
        /*01be*/ 	.short	(.L_120 - .L_119)
	.align		4
.L_119:
        /*01c0*/ 	.word	index@(_ZN3cub18CUB_300001_SM_10006detail10merge_sort26DeviceMergeSortMergeKernelINS2_10policy_hubIN6thrust24THRUST_300001_SM_1000_NS6detail15normal_iteratorINS6_10device_ptrI4edgeEEEEE9Policy600ESC_PNS0_8NullTypeESC_SG_jN4cuda3std3__44lessISA_EESA_SF_EEvbT2_T3_T4_PT6_PT7_T5_PSO_SO_NS1_7vsmem_tE)
        /*01c4*/ 	.word	0x00000000


	//----- nvinfo : EIATTR_REGCOUNT
	.align		4
.L_120:
        /*01c8*/ 	.byte	0x04, 0x2f
        /*01ca*/ 	.short	(.L_122 - .L_121)
	.align		4
.L_121:
        /*01cc*/ 	.word	index@(_ZN3cub18CUB_300001_SM_10006detail10merge_sort30DeviceMergeSortBlockSortKernelINS2_10policy_hubIN6thrust24THRUST_300001_SM_1000_NS6detail15normal_iteratorINS6_10device_ptrI4edgeEEEEE9Policy600ESC_PNS0_8NullTypeESC_SG_mN4cuda3std3__44lessISA_EESA_SF_EEvbT0_T1_T2_T3_T4_PT6_PT7_T5_NS1_7vsmem_tE)
        /*01d0*/ 	.word	0x00000030


	//----- nvinfo : EIATTR_FRAME_SIZE
	.align		4
.L_122:
        /*01d4*/ 	.byte	0x04, 0x11
        /*01d6*/ 	.short	(.L_124 - .L_123)
	.align		4
.L_123:
        /*01d8*/ 	.word	index@(_ZN3cub18CUB_300001_SM_10006detail10merge_sort30DeviceMergeSortBlockSortKernelINS2_10policy_hubIN6thrust24THRUST_300001_SM_1000_NS6detail15normal_iteratorINS6_10device_ptrI4edgeEEEEE9Policy600ESC_PNS0_8NullTypeESC_SG_mN4cuda3std3__44lessISA_EESA_SF_EEvbT0_T1_T2_T3_T4_PT6_PT7_T5_NS1_7vsmem_tE)
        /*01dc*/ 	.word	0x00000000


	//----- nvinfo : EIATTR_REGCOUNT
	.align		4
.L_124:
        /*01e0*/ 	.byte	0x04, 0x2f
        /*01e2*/ 	.short	(.L_126 - .L_125)
	.align		4
.L_125:
        /*01e4*/ 	.word	index@(_ZN3cub18CUB_300001_SM_10006detail10merge_sort30DeviceMergeSortPartitionKernelIN6thrust24THRUST_300001_SM_1000_NS6detail15normal_iteratorINS5_10device_ptrI4edgeEEEEmN4cuda3std3__44lessIS9_EES9_EEvbT_PT2_T0_SK_PSK_T1_SK_i)
        /*01e8*/ 	.word	0x00000017


	//----- nvinfo : EIATTR_FRAME_SIZE
	.align		4
.L_126:
        /*01ec*/ 	.byte	0x04, 0x11
        /*01ee*/ 	.short	(.L_128 - .L_127)
	.align		4
.L_127:
        /*01f0*/ 	.word	index@(_ZN3cub18CUB_300001_SM_10006detail10merge_sort30DeviceMergeSortPartitionKernelIN6thrust24THRUST_300001_SM_1000_NS6detail15normal_iteratorINS5_10device_ptrI4edgeEEEEmN4cuda3std3__44lessIS9_EES9_EEvbT_PT2_T0_SK_PSK_T1_SK_i)
        /*01f4*/ 	.word	0x00000000


	//----- nvinfo : EIATTR_REGCOUNT
	.align		4
.L_128:
        /*01f8*/ 	.byte	0x04, 0x2f
        /*01fa*/ 	.short	(.L_130 - .L_129)
	.align		4
.L_129:
        /*01fc*/ 	.word	index@(_ZN3cub18CUB_300001_SM_10006detail10merge_sort26DeviceMergeSortMergeKernelINS2_10policy_hubIN6thrust24THRUST_300001_SM_1000_NS6detail15normal_iteratorINS6_10device_ptrI4edgeEEEEE9Policy600ESC_PNS0_8NullTypeESC_SG_mN4cuda3std3__44lessISA_EESA_SF_EEvbT2_T3_T4_PT6_PT7_T5_PSO_SO_NS1_7vsmem_tE)
        /*0200*/ 	.word	0x00000020


	//----- nvinfo : EIATTR_FRAME_SIZE
	.align		4
.L_130:
        /*0204*/ 	.byte	0x04, 0x11
        /*0206*/ 	.short	(.L_132 - .L_131)
	.align		4
.L_131:
        /*0208*/ 	.word	index@(_ZN3cub18CUB_300001_SM_10006detail10merge_sort26DeviceMergeSortMergeKernelINS2_10policy_hubIN6thrust24THRUST_300001_SM_1000_NS6detail15normal_iteratorINS6_10device_ptrI4edgeEEEEE9Policy600ESC_PNS0_8NullTypeESC_SG_mN4cuda3std3__44lessISA_EESA_SF_EEvbT2_T3_T4_PT6_PT7_T5_PSO_SO_NS1_7vsmem_tE)
        /*020c*/ 	.word	0x00000000


	//----- nvinfo : EIATTR_MIN_STACK_SIZE
	.align		4
.L_132:
        /*0210*/ 	.byte	0x04, 0x12
        /*0212*/ 	.short	(.L_134 - .L_133)
	.align		4
.L_133:
        /*0214*/ 	.word	index@(_ZN3cub18CUB_300001_SM_10006detail10merge_sort26DeviceMergeSortMergeKernelINS2_10policy_hubIN6thrust24THRUST_300001_SM_1000_NS6detail15normal_iteratorINS6_10device_ptrI4edgeEEEEE9Policy600ESC_PNS0_8NullTypeESC_SG_mN4cuda3std3__44lessISA_EESA_SF_EEvbT2_T3_T4_PT6_PT7_T5_PSO_SO_NS1_7vsmem_tE)
        /*0218*/ 	.word	0x00000000


	//----- nvinfo : EIATTR_MIN_STACK_SIZE
	.align		4
.L_134:
        /*021c*/ 	.byte	0x04, 0x12
        /*021e*/ 	.short	(.L_136 - .L_135)
	.align		4
.L_135:
        /*0220*/ 	.word	index@(_ZN3cub18CUB_300001_SM_10006detail10merge_sort30DeviceMergeSortPartitionKernelIN6thrust24THRUST_300001_SM_1000_NS6detail15normal_iteratorINS5_10device_ptrI4edgeEEEEmN4cuda3std3__44lessIS9_EES9_EEvbT_PT2_T0_SK_PSK_T1_SK_i)
        /*0224*/ 	.word	0x00000000


	//----- nvinfo : EIATTR_MIN_STACK_SIZE
	.align		4
.L_136:
        /*0228*/ 	.byte	0x04, 0x12
        /*022a*/ 	.short	(.L_138 - .L_137)
	.align		4
.L_137:
        /*022c*/ 	.word	index@(_ZN3cub18CUB_300001_SM_10006detail10merge_sort30DeviceMergeSortBlockSortKernelINS2_10policy_hubIN6thrust24THRUST_300001_SM_1000_NS6detail15normal_iteratorINS6_10device_ptrI4edgeEEEEE9Policy600ESC_PNS0_8NullTypeESC_SG_mN4cuda3std3__44lessISA_EESA_SF_EEvbT0_T1_T2_T3_T4_PT6_PT7_T5_NS1_7vsmem_tE)
        /*0230*/ 	.word	0x00000000


	//----- nvinfo : EIATTR_MIN_STACK_SIZE
	.align		4
.L_138:
        /*0234*/ 	.byte	0x04, 0x12
        /*0236*/ 	.short	(.L_140 - .L_139)
	.align		4
.L_139:
        /*0238*/ 	.word	index@(_ZN3cub18CUB_300001_SM_10006detail10merge_sort26DeviceMergeSortMergeKernelINS2_10policy_hubIN6thrust24THRUST_300001_SM_1000_NS6detail15normal_iteratorINS6_10device_ptrI4edgeEEEEE9Policy600ESC_PNS0_8NullTypeESC_SG_jN4cuda3std3__44lessISA_EESA_SF_EEvbT2_T3_T4_PT6_PT7_T5_PSO_SO_NS1_7vsmem_tE)
        /*023c*/ 	.word	0x00000000


	//----- nvinfo : EIATTR_MIN_STACK_SIZE
	.align		4
.L_140:
        /*0240*/ 	.byte	0x04, 0x12
        /*0242*/ 	.short	(.L_142 - .L_141)
	.align		4
.L_141:
        /*0244*/ 	.word	index@(_ZN3cub18CUB_300001_SM_10006detail10merge_sort30DeviceMergeSortPartitionKernelIN6thrust24THRUST_300001_SM_1000_NS6detail15normal_iteratorINS5_10device_ptrI4edgeEEEEjN4cuda3std3__44lessIS9_EES9_EEvbT_PT2_T0_SK_PSK_T1_SK_i)
        /*0248*/ 	.word	0x00000000


	//----- nvinfo : EIATTR_MIN_STACK_SIZE
	.align		4
.L_142:
        /*024c*/ 	.byte	0x04, 0x12
        /*024e*/ 	.short	(.L_144 - .L_143)
	.align		4
.L_143:
        /*0250*/ 	.word	index@(_ZN3cub18CUB_300001_SM_10006detail10merge_sort30DeviceMergeSortBlockSortKernelINS2_10policy_hubIN6thrust24THRUST_300001_SM_1000_NS6detail15normal_iteratorINS6_10device_ptrI4edgeEEEEE9Policy600ESC_PNS0_8NullTypeESC_SG_jN4cuda3std3__44lessISA_EESA_SF_EEvbT0_T1_T2_T3_T4_PT6_PT7_T5_NS1_7vsmem_tE)
        /*0254*/ 	.word	0x00000000


	//----- nvinfo : EIATTR_MIN_STACK_SIZE
	.align		4
.L_144:
        /*0258*/ 	.byte	0x04, 0x12
        /*025a*/ 	.short	(.L_146 - .L_145)
	.align		4
.L_145:
        /*025c*/ 	.word	index@(_ZN3cub18CUB_300001_SM_10006detail4scan16DeviceScanKernelINS2_10policy_hubIiiimN4cuda3std3__44plusIvEEE10Policy1000EN6thrust24THRUST_300001_SM_1000_NS6detail15normal_iteratorINSD_10device_ptrIiEEEESI_NS0_13ScanTileStateIiLb1EEES9_NS1_10InputValueIiPiEEmiLb0EiEEvT0_T1_T2_iT3_T4_T5_)
        /*0260*/ 	.word	0x00000000


	//----- nvinfo : EIATTR_MIN_STACK_SIZE
	.align		4
.L_146:
        /*0264*/ 	.byte	0x04, 0x12
        /*0266*/ 	.short	(.L_148 - .L_147)
	.align		4
.L_147:
        /*0268*/ 	.word	index@(_ZN3cub18CUB_300001_SM_10006detail4scan16DeviceScanKernelINS2_10policy_hubIiiijN4cuda3std3__44plusIvEEE10Policy1000EN6thrust24THRUST_300001_SM_1000_NS6detail15normal_iteratorINSD_10device_ptrIiEEEESI_NS0_13ScanTileStateIiLb1EEES9_NS1_10InputValueIiPiEEjiLb0EiEEvT0_T1_T2_iT3_T4_T5_)
        /*026c*/ 	.word	0x00000000


	//----- nvinfo : EIATTR_MIN_STACK_SIZE
	.align		4
.L_148:
        /*0270*/ 	.byte	0x04, 0x12
        /*0272*/ 	.short	(.L_150 - .L_149)
	.align		4
.L_149:
        /*0274*/ 	.word	index@(_ZN3cub18CUB_300001_SM_10006detail4scan20DeviceScanInitKernelINS0_13ScanTileStateIiLb1EEEEEvT_i)
        /*0278*/ 	.word	0x00000000


	//----- nvinfo : EIATTR_MIN_STACK_SIZE
	.align		4
.L_150:
        /*027c*/ 	.byte	0x04, 0x12
        /*027e*/ 	.short	(.L_152 - .L_151)
	.align		4
.L_151:
        /*0280*/ 	.word	index@(_ZN3cub18CUB_300001_SM_10006detail6reduce28DeviceReduceSingleTileKernelINS2_10policy_hubIiyN4cuda3std3__44plusIiEEE10Policy1000EPiSC_iS9_iiNS7_10__identityEEEvT0_T1_T2_T3_T4_T6_)
        /*0284*/ 	.word	0x00000000


	//----- nvinfo : EIATTR_MIN_STACK_SIZE
	.align		4
.L_152:
        /*0288*/ 	.byte	0x04, 0x12
        /*028a*/ 	.short	(.L_154 - .L_153)
	.align		4
.L_153:
        /*028c*/ 	.word	index@(_ZN3cub18CUB_300001_SM_10006detail6reduce18DeviceReduceKernelINS2_10policy_hubIiyN4cuda3std3__44plusIiEEE10Policy1000EN6thrust24THRUST_300001_SM_1000_NS6detail15normal_iteratorINSD_10device_ptrIiEEEEyS9_iNS7_10__identityEEEvT0_PT3_T1_NS0_13GridEvenShareISN_EET2_T4_)
        /*0290*/ 	.word	0x00000000


	//----- nvinfo : EIATTR_MIN_STACK_SIZE
	.align		4
.L_154:
        /*0294*/ 	.byte	0x04, 0x12
        /*0296*/ 	.short	(.L_156 - .L_155)
	.align		4
.L_155:
        /*0298*/ 	.word	index@(_ZN3cub18CUB_300001_SM_10006detail6reduce28DeviceReduceSingleTileKernelINS2_10policy_hubIiyN4cuda3std3__44plusIiEEE10Policy1000EN6thrust24THRUST_300001_SM_1000_NS6detail15normal_iteratorINSD_10device_ptrIiEEEEPiyS9_iiNS7_10__identityEEEvT0_T1_T2_T3_T4_T6_)
        /*029c*/ 	.word	0x00000000


	//----- nvinfo : EIATTR_MIN_STACK_SIZE
	.align		4
.L_156:
        /*02a0*/ 	.byte	0x04, 0x12
        /*02a2*/ 	.short	(.L_158 - .L_157)
	.align		4
.L_157:
        /*02a4*/ 	.word	index@(_ZN3cub18CUB_300001_SM_10006detail6reduce28DeviceReduceSingleTileKernelINS2_10policy_hubIijN4cuda3std3__44plusIiEEE10Policy1000EPiSC_iS9_iiNS7_10__identityEEEvT0_T1_T2_T3_T4_T6_)
        /*02a8*/ 	.word	0x00000000


	//----- nvinfo : EIATTR_MIN_STACK_SIZE
	.align		4
.L_158:
        /*02ac*/ 	.byte	0x04, 0x12
        /*02ae*/ 	.short	(.L_160 - .L_159)
	.align		4
.L_159:
        /*02b0*/ 	.word	index@(_ZN3cub18CUB_300001_SM_10006detail6reduce18DeviceReduceKernelINS2_10policy_hubIijN4cuda3std3__44plusIiEEE10Policy1000EN6thrust24THRUST_300001_SM_1000_NS6detail15normal_iteratorINSD_10device_ptrIiEEEEjS9_iNS7_10__identityEEEvT0_PT3_T1_NS0_13GridEvenShareISN_EET2_T4_)
        /*02b4*/ 	.word	0x00000000


	//----- nvinfo : EIATTR_MIN_STACK_SIZE
	.align		4
.L_160:
        /*02b8*/ 	.byte	0x04, 0x12
        /*02ba*/ 	.short	(.L_162 - .L_161)
	.align		4
.L_161:
        /*02bc*/ 	.word	index@(_ZN3cub18CUB_300001_SM_10006detail6reduce28DeviceReduceSingleTileKernelINS2_10policy_hubIijN4cuda3std3__44plusIiEEE10Policy1000EN6thrust24THRUST_300001_SM_1000_NS6detail15normal_iteratorINSD_10device_ptrIiEEEEPijS9_iiNS7_10__identityEEEvT0_T1_T2_T3_T4_T6_)
        /*02c0*/ 	.word	0x00000000


	//----- nvinfo : EIATTR_MIN_STACK_SIZE
	.align		4
.L_162:
        /*02c4*/ 	.byte	0x04, 0x12
        /*02c6*/ 	.short	(.L_164 - .L_163)
	.align		4
.L_163:
        /*02c8*/ 	.word	index@(_ZN3cub18CUB_300001_SM_10006detail8for_each13static_kernelINS2_12policy_hub_t12policy_500_tElN6thrust24THRUST_300001_SM_1000_NS8cuda_cub6__fill7functorINS7_6detail15normal_iteratorINS7_10device_ptrIiEEEEiEEEEvT0_T1_)
        /*02cc*/ 	.word	0x00000000


	//----- nvinfo : EIATTR_MIN_STACK_SIZE
	.align		4
.L_164:
        /*02d0*/ 	.byte	0x04, 0x12
        /*02d2*/ 	.short	(.L_166 - .L_165)
	.align		4
.L_165:
        /*02d4*/ 	.word	index@(_ZN3cub18CUB_300001_SM_10006detail8for_each13static_kernelINS2_12policy_hub_t12policy_500_tEmN6thrust24THRUST_300001_SM_1000_NS8cuda_cub20__uninitialized_fill7functorINS7_10device_ptrIiEEiEEEEvT0_T1_)
        /*02d8*/ 	.word	0x00000000


	//----- nvinfo : EIATTR_MIN_STACK_SIZE
	.align		4
.L_166:
        /*02dc*/ 	.byte	0x04, 0x12
        /*02de*/ 	.short	(.L_168 - .L_167)
	.align		4
.L_167:
        /*02e0*/ 	.word	index@(_ZN3cub18CUB_300001_SM_10006detail11EmptyKernelIvEEvv)
        /*02e4*/ 	.word	0x00000000


	//----- nvinfo : EIATTR_MIN_STACK_SIZE
	.align		4
.L_168:
        /*02e8*/ 	.byte	0x04, 0x12
        /*02ea*/ 	.short	(.L_170 - .L_169)
	.align		4
.L_169:
        /*02ec*/ 	.word	index@(_Z20populate_node_degreePiS_S_)
        /*02f0*/ 	.word	0x00000000


	//----- nvinfo : EIATTR_MIN_STACK_SIZE
	.align		4
.L_170:
        /*02f4*/ 	.byte	0x04, 0x12
        /*02f6*/ 	.short	(.L_172 - .L_171)
	.align		4
.L_171:
        /*02f8*/ 	.word	index@(_Z12diff_offsetsPi)
        /*02fc*/ 	.word	0x00000000


	//----- nvinfo : EIATTR_MIN_STACK_SIZE
	.align		4
.L_172:
        /*0300*/ 	.byte	0x04, 0x12
        /*0302*/ 	.short	(.L_174 - .L_173)
	.align		4
.L_173:
        /*0304*/ 	.word	index@(_Z15populate_offsetP4edgePiS1_S1_S1_)
        /*0308*/ 	.word	0x00000000


	//----- nvinfo : EIATTR_MIN_STACK_SIZE
	.align		4
.L_174:
        /*030c*/ 	.byte	0x04, 0x12
        /*030e*/ 	.short	(.L_176 - .L_175)
	.align		4
.L_175:
        /*0310*/ 	.word	index@(_Z4diffP4edgePi)
        /*0314*/ 	.word	0x00000000
.L_176:


//--------------------- .nv.compat                --------------------------
	.section	.nv.compat,"",@"SHT_CUDA_COMPAT_INFO"
	.align	4
        /*0000*/ 	.byte	0x02, 0x09, 0x00, 0x00, 0x02, 0x02, 0x01, 0x00, 0x02, 0x05, 0x05, 0x00, 0x03, 0x07, 0x01, 0x01
        /*0010*/ 	.byte	0x02, 0x03, 0x00, 0x00, 0x02, 0x06, 0x01, 0x00, 0x04, 0x0b, 0x08, 0x00, 0x09, 0x00, 0x00, 0x00
        /*0020*/ 	.byte	0x00, 0x00, 0x00, 0x00


//--------------------- .nv.info._ZN3cub18CUB_300001_SM_10006detail10merge_sort26DeviceMergeSortMergeKernelINS2_10policy_hubIN6thrust24THRUST_300001_SM_1000_NS6detail15normal_iteratorINS6_10device_ptrI4edgeEEEEE9Policy600ESC_PNS0_8NullTypeESC_SG_mN4cuda3std3__44lessISA_EESA_SF_EEvbT2_T3_T4_PT6_PT7_T5_PSO_SO_NS1_7vsmem_tE --------------------------
	.section	.nv.info._ZN3cub18CUB_300001_SM_10006detail10merge_sort26DeviceMergeSortMergeKernelINS2_10policy_hubIN6thrust24THRUST_300001_SM_1000_NS6detail15normal_iteratorINS6_10device_ptrI4edgeEEEEE9Policy600ESC_PNS0_8NullTypeESC_SG_mN4cuda3std3__44lessISA_EESA_SF_EEvbT2_T3_T4_PT6_PT7_T5_PSO_SO_NS1_7vsmem_tE,"",@"SHT_CUDA_INFO"
	.sectionflags	@""
	.align	4


	//----- nvinfo : EIATTR_CUDA_API_VERSION
	.align		4
        /*0000*/ 	.byte	0x04, 0x37
        /*0002*/ 	.short	(.L_178 - .L_177)
.L_177:
        /*0004*/ 	.word	0x00000082


	//----- nvinfo : EIATTR_KPARAM_INFO
	.align		4
.L_178:
        /*0008*/ 	.byte	0x04, 0x17
        /*000a*/ 	.short	(.L_180 - .L_179)
.L_179:
        /*000c*/ 	.word	0x00000000
        /*0010*/ 	.short	0x0009
        /*0012*/ 	.short	0x0048
        /*0014*/ 	.byte	0x00, 0xf0, 0x21, 0x00


	//----- nvinfo : EIATTR_KPARAM_INFO
	.align		4
.L_180:
        /*0018*/ 	.byte	0x04, 0x17
        /*001a*/ 	.short	(.L_182 - .L_181)
.L_181:
        /*001c*/ 	.word	0x00000000
        /*0020*/ 	.short	0x0008
        /*0022*/ 	.short	0x0040
        /*0024*/ 	.byte	0x00, 0xf0, 0x21, 0x00


	//----- nvinfo : EIATTR_KPARAM_INFO
	.align		4
.L_182:
        /*0028*/ 	.byte	0x04, 0x17
        /*002a*/ 	.short	(.L_184 - .L_183)
.L_183:
        /*002c*/ 	.word	0x00000000
        /*0030*/ 	.short	0x0007
        /*0032*/ 	.short	0x0038
        /*0034*/ 	.byte	0x00, 0xf5, 0x21, 0x00


	//----- nvinfo : EIATTR_KPARAM_INFO
	.align		4
.L_184:
        /*0038*/ 	.byte	0x04, 0x17
        /*003a*/ 	.short	(.L_186 - .L_185)
.L_185:
        /*003c*/ 	.word	0x00000000
        /*0040*/ 	.short	0x0006
        /*0042*/ 	.short	0x0030
        /*0044*/ 	.byte	0x00, 0xf0, 0x05, 0x00


	//----- nvinfo : EIATTR_KPARAM_INFO
	.align		4
.L_186:
        /*0048*/ 	.byte	0x04, 0x17
        /*004a*/ 	.short	(.L_188 - .L_187)
.L_187:
        /*004c*/ 	.word	0x00000000
        /*0050*/ 	.short	0x0005
        /*0052*/ 	.short	0x0028
        /*0054*/ 	.byte	0x00, 0xf5, 0x21, 0x00


	//----- nvinfo : EIATTR_KPARAM_INFO
	.align		4
.L_188:
        /*0058*/ 	.byte	0x04, 0x17
        /*005a*/ 	.short	(.L_190 - .L_189)
.L_189:
        /*005c*/ 	.word	0x00000000
        /*0060*/ 	.short	0x0004
        /*0062*/ 	.short	0x0020
        /*0064*/ 	.byte	0x00, 0xf5, 0x21, 0x00


	//----- nvinfo : EIATTR_KPARAM_INFO
	.align		4
.L_190:
        /*0068*/ 	.byte	0x04, 0x17
        /*006a*/ 	.short	(.L_192 - .L_191)
.L_191:
        /*006c*/ 	.word	0x00000000
        /*0070*/ 	.short	0x0003
        /*0072*/ 	.short	0x0018
        /*0074*/ 	.byte	0x00, 0xf0, 0x21, 0x00


	//----- nvinfo : EIATTR_KPARAM_INFO
	.align		4
.L_192:
        /*0078*/ 	.byte	0x04, 0x17
        /*007a*/ 	.short	(.L_194 - .L_193)
.L_193:
        /*007c*/ 	.word	0x00000000
        /*0080*/ 	.short	0x0002
        /*0082*/ 	.short	0x0010
        /*0084*/ 	.byte	0x00, 0xf5, 0x21, 0x00


	//----- nvinfo : EIATTR_KPARAM_INFO
	.align		4
.L_194:
        /*0088*/ 	.byte	0x04, 0x17
        /*008a*/ 	.short	(.L_196 - .L_195)
.L_195:
        /*008c*/ 	.word	0x00000000
        /*0090*/ 	.short	0x0001
        /*0092*/ 	.short	0x0008
        /*0094*/ 	.byte	0x00, 0xf0, 0x21, 0x00


	//----- nvinfo : EIATTR_KPARAM_INFO
	.align		4
.L_196:
        /*0098*/ 	.byte	0x04, 0x17
        /*009a*/ 	.short	(.L_198 - .L_197)
.L_197:
        /*009c*/ 	.word	0x00000000
        /*00a0*/ 	.short	0x0000
        /*00a2*/ 	.short	0x0000
        /*00a4*/ 	.byte	0x00, 0xf0, 0x05, 0x00


	//----- nvinfo : EIATTR_SPARSE_MMA_MASK
	.align		4
.L_198:
        /*00a8*/ 	.byte	0x03, 0x50
        /*00aa*/ 	.short	0x0000


	//----- nvinfo : EIATTR_MAXREG_COUNT
	.align		4
        /*00ac*/ 	.byte	0x03, 0x1b
        /*00ae*/ 	.short	0x00ff


	//----- nvinfo : EIATTR_NUM_BARRIERS
	.align		4
        /*00b0*/ 	.byte	0x02, 0x4c
        /*00b2*/ 	.byte	0x01
	.zero		1


	//----- nvinfo : EIATTR_MERCURY_ISA_VERSION
	.align		4
        /*00b4*/ 	.byte	0x03, 0x5f
        /*00b6*/ 	.short	0x0101


	//----- nvinfo : EIATTR_COOP_GROUP_MASK_REGIDS
	.align		4
        /*00b8*/ 	.byte	0x04, 0x29
        /*00ba*/ 	.short	(.L_200 - .L_199)


	//   ....[0]....
.L_199:
        /*00bc*/ 	.word	0xffffffff


	//   ....[1]....
        /*00c0*/ 	.word	0xffffffff


	//   ....[2]....
        /*00c4*/ 	.word	0xffffffff


	//   ....[3]....
        /*00c8*/ 	.word	0xffffffff


	//----- nvinfo : EIATTR_COOP_GROUP_INSTR_OFFSETS
	.align		4
.L_200:
        /*00cc*/ 	.byte	0x04, 0x28
        /*00ce*/ 	.short	(.L_202 - .L_201)


	//   ....[0]....
.L_201:
        /*00d0*/ 	.word	0x00001a40


	//   ....[1]....
        /*00d4*/ 	.word	0x00001e90


	//   ....[2]....
        /*00d8*/ 	.word	0x00003f00


	//   ....[3]....
        /*00dc*/ 	.word	0x000044a0


	//----- nvinfo : EIATTR_VRC_CTA_INIT_COUNT
	.align		4
.L_202:
        /*00e0*/ 	.byte	0x02, 0x4a
	.zero		1
	.zero		1


	//----- nvinfo : EIATTR_EXIT_INSTR_OFFSETS
	.align		4
        /*00e4*/ 	.byte	0x04, 0x1c
        /*00e6*/ 	.short	(.L_204 - .L_203)


	//   ....[0]....
.L_203:
        /*00e8*/ 	.word	0x00001c90


	//   ....[1]....
        /*00ec*/ 	.word	0x00002100


	//   ....[2]....
        /*00f0*/ 	.word	0x00004210


	//   ....[3]....
        /*00f4*/ 	.word	0x00004240


	//   ....[4]....
        /*00f8*/ 	.word	0x000047d0


	//   ....[5]....
        /*00fc*/ 	.word	0x00004800


	//----- nvinfo : EIATTR_MAX_THREADS
	.align		4
.L_204:
        /*0100*/ 	.byte	0x04, 0x05
        /*0102*/ 	.short	(.L_206 - .L_205)
.L_205:
        /*0104*/ 	.word	0x00000100
        /*0108*/ 	.word	0x00000001
        /*010c*/ 	.word	0x00000001


	//----- nvinfo : EIATTR_CRS_STACK_SIZE
	.align		4
.L_206:
        /*0110*/ 	.byte	0x04, 0x1e
        /*0112*/ 	.short	(.L_208 - .L_207)
.L_207:
        /*0114*/ 	.word	0x00000000


	//----- nvinfo : EIATTR_CBANK_PARAM_SIZE
	.align		4
.L_208:
        /*0118*/ 	.byte	0x03, 0x19
        /*011a*/ 	.short	0x0050


	//----- nvinfo : EIATTR_PARAM_CBANK
	.align		4
        /*011c*/ 	.byte	0x04, 0x0a
        /*011e*/ 	.short	(.L_210 - .L_209)
	.align		4
.L_209:
        /*0120*/ 	.word	index@(.nv.constant0._ZN3cub18CUB_300001_SM_10006detail10merge_sort26DeviceMergeSortMergeKernelINS2_10policy_hubIN6thrust24THRUST_300001_SM_1000_NS6detail15normal_iteratorINS6_10device_ptrI4edgeEEEEE9Policy600ESC_PNS0_8NullTypeESC_SG_mN4cuda3std3__44lessISA_EESA_SF_EEvbT2_T3_T4_PT6_PT7_T5_PSO_SO_NS1_7vsmem_tE)
        /*0124*/ 	.short	0x0380
        /*0126*/ 	.short	0x0050


	//----- nvinfo : EIATTR_SW_WAR
	.align		4
.L_210:
        /*0128*/ 	.byte	0x04, 0x36
        /*012a*/ 	.short	(.L_212 - .L_211)
.L_211:
        /*012c*/ 	.word	0x00000008
.L_212:


//--------------------- .nv.info._ZN3cub18CUB_300001_SM_10006detail10merge_sort30DeviceMergeSortPartitionKernelIN6thrust24THRUST_300001_SM_1000_NS6detail15normal_iteratorINS5_10device_ptrI4edgeEEEEmN4cuda3std3__44lessIS9_EES9_EEvbT_PT2_T0_SK_PSK_T1_SK_i --------------------------
	.section	.nv.info._ZN3cub18CUB_300001_SM_10006detail10merge_sort30DeviceMergeSortPartitionKernelIN6thrust24THRUST_300001_SM_1000_NS6detail15normal_iteratorINS5_10device_ptrI4edgeEEEEmN4cuda3std3__44lessIS9_EES9_EEvbT_PT2_T0_SK_PSK_T1_SK_i,"",@"SHT_CUDA_INFO"
	.sectionflags	@""
	.align	4


	//----- nvinfo : EIATTR_CUDA_API_VERSION
	.align		4
        /*0000*/ 	.byte	0x04, 0x37
        /*0002*/ 	.short	(.L_214 - .L_213)
.L_213:
        /*0004*/ 	.word	0x00000082


	//----- nvinfo : EIATTR_KPARAM_INFO
	.align		4
.L_214:
        /*0008*/ 	.byte	0x04, 0x17
        /*000a*/ 	.short	(.L_216 - .L_215)
.L_215:
        /*000c*/ 	.word	0x00000000
        /*0010*/ 	.short	0x0008
        /*0012*/ 	.short	0x0040
        /*0014*/ 	.byte	0x00, 0xf0, 0x11, 0x00


	//----- nvinfo : EIATTR_KPARAM_INFO
	.align		4
.L_216:
        /*0018*/ 	.byte	0x04, 0x17
        /*001a*/ 	.short	(.L_218 - .L_217)
.L_217:
        /*001c*/ 	.word	0x00000000
        /*0020*/ 	.short	0x0007
        /*0022*/ 	.short	0x0038
        /*0024*/ 	.byte	0x00, 0xf0, 0x21, 0x00


	//----- nvinfo : EIATTR_KPARAM_INFO
	.align		4
.L_218:
        /*0028*/ 	.byte	0x04, 0x17
        /*002a*/ 	.short	(.L_220 - .L_219)
.L_219:
        /*002c*/ 	.word	0x00000000
        /*0030*/ 	.short	0x0006
        /*0032*/ 	.short	0x0030
        /*0034*/ 	.byte	0x00, 0xf0, 0x05, 0x00


	//----- nvinfo : EIATTR_KPARAM_INFO
	.align		4
.L_220:
        /*0038*/ 	.byte	0x04, 0x17
        /*003a*/ 	.short	(.L_222 - .L_221)
.L_221:
        /*003c*/ 	.word	0x00000000
        /*0040*/ 	.short	0x0005
        /*0042*/ 	.short	0x0028
        /*0044*/ 	.byte	0x00, 0xf5, 0x21, 0x00


	//----- nvinfo : EIATTR_KPARAM_INFO
	.align		4
.L_222:
        /*0048*/ 	.byte	0x04, 0x17
        /*004a*/ 	.short	(.L_224 - .L_223)
.L_223:
        /*004c*/ 	.word	0x00000000
        /*0050*/ 	.short	0x0004
        /*0052*/ 	.short	0x0020
        /*0054*/ 	.byte	0x00, 0xf0, 0x21, 0x00


	//----- nvinfo : EIATTR_KPARAM_INFO
	.align		4
.L_224:
        /*0058*/ 	.byte	0x04, 0x17
        /*005a*/ 	.short	(.L_226 - .L_225)
.L_225:
        /*005c*/ 	.word	0x00000000
        /*0060*/ 	.short	0x0003
        /*0062*/ 	.short	0x0018
        /*0064*/ 	.byte	0x00, 0xf0, 0x21, 0x00


	//----- nvinfo : EIATTR_KPARAM_INFO
	.align		4
.L_226:
        /*0068*/ 	.byte	0x04, 0x17
        /*006a*/ 	.short	(.L_228 - .L_227)
.L_227:
        /*006c*/ 	.word	0x00000000
        /*0070*/ 	.short	0x0002
        /*0072*/ 	.short	0x0010
        /*0074*/ 	.byte	0x00, 0xf5, 0x21, 0x00


	//----- nvinfo : EIATTR_KPARAM_INFO
	.align		4
.L_228:
        /*0078*/ 	.byte	0x04, 0x17
        /*007a*/ 	.short	(.L_230 - .L_229)
.L_229:
        /*007c*/ 	.word	0x00000000
        /*0080*/ 	.short	0x0001
        /*0082*/ 	.short	0x0008
        /*0084*/ 	.byte	0x00, 0xf0, 0x21, 0x00


	//----- nvinfo : EIATTR_KPARAM_INFO
	.align		4
.L_230:
        /*0088*/ 	.byte	0x04, 0x17
        /*008a*/ 	.short	(.L_232 - .L_231)
.L_231:
        /*008c*/ 	.word	0x00000000
        /*0090*/ 	.short	0x0000
        /*0092*/ 	.short	0x0000
        /*0094*/ 	.byte	0x00, 0xf0, 0x05, 0x00


	//----- nvinfo : EIATTR_SPARSE_MMA_MASK
	.align		4
.L_232:
        /*0098*/ 	.byte	0x03, 0x50
        /*009a*/ 	.short	0x0000


	//----- nvinfo : EIATTR_MAXREG_COUNT
	.align		4
        /*009c*/ 	.byte	0x03, 0x1b
        /*009e*/ 	.short	0x00ff


	//----- nvinfo : EIATTR_MERCURY_ISA_VERSION
	.align		4
        /*00a0*/ 	.byte	0x03, 0x5f
        /*00a2*/ 	.short	0x0101


	//----- nvinfo : EIATTR_VRC_CTA_INIT_COUNT
	.align		4
        /*00a4*/ 	.byte	0x02, 0x4a
	.zero		1
	.zero		1


	//----- nvinfo : EIATTR_EXIT_INSTR_OFFSETS
	.align		4
        /*00a8*/ 	.byte	0x04, 0x1c
        /*00aa*/ 	.short	(.L_234 - .L_233)


	//   ....[0]....
.L_233:
        /*00ac*/ 	.word	0x00000080


	//   ....[1]....
        /*00b0*/ 	.word	0x000003d0


	//   ....[2]....
        /*00b4*/ 	.word	0x00000bd0


	//----- nvinfo : EIATTR_CRS_STACK_SIZE
	.align		4
.L_234:
        /*00b8*/ 	.byte	0x04, 0x1e
        /*00ba*/ 	.short	(.L_236 - .L_235)
.L_235:
        /*00bc*/ 	.word	0x00000000


	//----- nvinfo : EIATTR_CBANK_PARAM_SIZE
	.align		4
.L_236:
        /*00c0*/ 	.byte	0x03, 0x19
        /*00c2*/ 	.short	0x0044


	//----- nvinfo : EIATTR_PARAM_CBANK
	.align		4
        /*00c4*/ 	.byte	0x04, 0x0a
        /*00c6*/ 	.short	(.L_238 - .L_237)
	.align		4
.L_237:
        /*00c8*/ 	.word	index@(.nv.constant0._ZN3cub18CUB_300001_SM_10006detail10merge_sort30DeviceMergeSortPartitionKernelIN6thrust24THRUST_300001_SM_1000_NS6detail15normal_iteratorINS5_10device_ptrI4edgeEEEEmN4cuda3std3__44lessIS9_EES9_EEvbT_PT2_T0_SK_PSK_T1_SK_i)
        /*00cc*/ 	.short	0x0380
        /*00ce*/ 	.short	0x0044


	//----- nvinfo : EIATTR_SW_WAR
	.align		4
.L_238:
        /*00d0*/ 	.byte	0x04, 0x36
        /*00d2*/ 	.short	(.L_240 - .L_239)
.L_239:
        /*00d4*/ 	.word	0x00000008
.L_240:


//--------------------- .nv.info._ZN3cub18CUB_300001_SM_10006detail10merge_sort30DeviceMergeSortBlockSortKernelINS2_10policy_hubIN6thrust24THRUST_300001_SM_1000_NS6detail15normal_iteratorINS6_10device_ptrI4edgeEEEEE9Policy600ESC_PNS0_8NullTypeESC_SG_mN4cuda3std3__44lessISA_EESA_SF_EEvbT0_T1_T2_T3_T4_PT6_PT7_T5_NS1_7vsmem_tE --------------------------
	.section	.nv.info._ZN3cub18CUB_300001_SM_10006detail10merge_sort30DeviceMergeSortBlockSortKernelINS2_10policy_hubIN6thrust24THRUST_300001_SM_1000_NS6detail15normal_iteratorINS6_10device_ptrI4edgeEEEEE9Policy600ESC_PNS0_8NullTypeESC_SG_mN4cuda3std3__44lessISA_EESA_SF_EEvbT0_T1_T2_T3_T4_PT6_PT7_T5_NS1_7vsmem_tE,"",@"SHT_CUDA_INFO"
	.sectionflags	@""
	.align	4


	//----- nvinfo : EIATTR_CUDA_API_VERSION
	.align		4
        /*0000*/ 	.byte	0x04, 0x37
        /*0002*/ 	.short	(.L_242 - .L_241)
.L_241:
        /*0004*/ 	.word	0x00000082


	//----- nvinfo : EIATTR_KPARAM_INFO
	.align		4
.L_242:
        /*0008*/ 	.byte	0x04, 0x17
        /*000a*/ 	.short	(.L_244 - .L_243)
.L_243:
        /*000c*/ 	.word	0x00000000
        /*0010*/ 	.short	0x0009
        /*0012*/ 	.short	0x0048
        /*0014*/ 	.byte	0x00, 0xf0, 0x21, 0x00


	//----- nvinfo : EIATTR_KPARAM_INFO
	.align		4
.L_244:
        /*0018*/ 	.byte	0x04, 0x17
        /*001a*/ 	.short	(.L_246 - .L_245)
.L_245:
        /*001c*/ 	.word	0x00000000
        /*0020*/ 	.short	0x0008
        /*0022*/ 	.short	0x0040
        /*0024*/ 	.byte	0x00, 0xf0, 0x05, 0x00


	//----- nvinfo : EIATTR_KPARAM_INFO
	.align		4
.L_246:
        /*0028*/ 	.byte	0x04, 0x17
        /*002a*/ 	.short	(.L_248 - .L_247)
.L_247:
        /*002c*/ 	.word	0x00000000
        /*0030*/ 	.short	0x0007
        /*0032*/ 	.short	0x0038
        /*0034*/ 	.byte	0x00, 0xf5, 0x21, 0x00


	//----- nvinfo : EIATTR_KPARAM_INFO
	.align		4
.L_248:
        /*0038*/ 	.byte	0x04, 0x17
        /*003a*/ 	.short	(.L_250 - .L_249)
.L_249:
        /*003c*/ 	.word	0x00000000
        /*0040*/ 	.short	0x0006
        /*0042*/ 	.short	0x0030
        /*0044*/ 	.byte	0x00, 0xf5, 0x21, 0x00


	//----- nvinfo : EIATTR_KPARAM_INFO
	.align		4
.L_250:
        /*0048*/ 	.byte	0x04, 0x17
        /*004a*/ 	.short	(.L_252 - .L_251)
.L_251:
        /*004c*/ 	.word	0x00000000
        /*0050*/ 	.short	0x0005
        /*0052*/ 	.short	0x0028
        /*0054*/ 	.byte	0x00, 0xf0, 0x21, 0x00


	//----- nvinfo : EIATTR_KPARAM_INFO
	.align		4
.L_252:
        /*0058*/ 	.byte	0x04, 0x17
        /*005a*/ 	.short	(.L_254 - .L_253)
.L_253:
        /*005c*/ 	.word	0x00000000
        /*0060*/ 	.short	0x0004
        /*0062*/ 	.short	0x0020
        /*0064*/ 	.byte	0x00, 0xf5, 0x21, 0x00


	//----- nvinfo : EIATTR_KPARAM_INFO
	.align		4
.L_254:
        /*0068*/ 	.byte	0x04, 0x17
        /*006a*/ 	.short	(.L_256 - .L_255)
.L_255:
        /*006c*/ 	.word	0x00000000
        /*0070*/ 	.short	0x0003
        /*0072*/ 	.short	0x0018
        /*0074*/ 	.byte	0x00, 0xf0, 0x21, 0x00


	//----- nvinfo : EIATTR_KPARAM_INFO
	.align		4
.L_256:
        /*0078*/ 	.byte	0x04, 0x17
        /*007a*/ 	.short	(.L_258 - .L_257)
.L_257:
        /*007c*/ 	.word	0x00000000
        /*0080*/ 	.short	0x0002
        /*0082*/ 	.short	0x0010
        /*0084*/ 	.byte	0x00, 0xf5, 0x21, 0x00


	//----- nvinfo : EIATTR_KPARAM_INFO
	.align		4
.L_258:
        /*0088*/ 	.byte	0x04, 0x17
        /*008a*/ 	.short	(.L_260 - .L_259)
.L_259:
        /*008c*/ 	.word	0x00000000
        /*0090*/ 	.short	0x0001
        /*0092*/ 	.short	0x0008
        /*0094*/ 	.byte	0x00, 0xf0, 0x21, 0x00


	//----- nvinfo : EIATTR_KPARAM_INFO
	.align		4
.L_260:
        /*0098*/ 	.byte	0x04, 0x17
        /*009a*/ 	.short	(.L_262 - .L_261)
.L_261:
        /*009c*/ 	.word	0x00000000
        /*00a0*/ 	.short	0x0000
        /*00a2*/ 	.short	0x0000
        /*00a4*/ 	.byte	0x00, 0xf0, 0x05, 0x00


	//----- nvinfo : EIATTR_SPARSE_MMA_MASK
	.align		4
.L_262:
        /*00a8*/ 	.byte	0x03, 0x50
        /*00aa*/ 	.short	0x0000


	//----- nvinfo : EIATTR_MAXREG_COUNT
	.align		4
        /*00ac*/ 	.byte	0x03, 0x1b
        /*00ae*/ 	.short	0x00ff


	//----- nvinfo : EIATTR_NUM_BARRIERS
	.align		4
        /*00b0*/ 	.byte	0x02, 0x4c
        /*00b2*/ 	.byte	0x01
	.zero		1


	//----- nvinfo : EIATTR_MERCURY_ISA_VERSION
	.align		4
        /*00b4*/ 	.byte	0x03, 0x5f
        /*00b6*/ 	.short	0x0101


	//----- nvinfo : EIATTR_COOP_GROUP_MASK_REGIDS
	.align		4
        /*00b8*/ 	.byte	0x04, 0x29
        /*00ba*/ 	.short	(.L_264 - .L_263)


	//   ....[0]....
.L_263:
        /*00bc*/ 	.word	0xffffffff


	//   ....[1]....
        /*00c0*/ 	.word	0xffffffff


	//   ....[2]....
        /*00c4*/ 	.word	0xffffffff


	//   ....[3]....
        /*00c8*/ 	.word	0xffffffff


	//   ....[4]....
        /*00cc*/ 	.word	0xffffffff


	//   ....[5]....
        /*00d0*/ 	.word	0xffffffff


	//----- nvinfo : EIATTR_COOP_GROUP_INSTR_OFFSETS
	.align		4
.L_264:
        /*00d4*/ 	.byte	0x04, 0x28
        /*00d6*/ 	.short	(.L_266 - .L_265)


	//   ....[0]....
.L_265:
        /*00d8*/ 	.word	0x00000630


	//   ....[1]....
        /*00dc*/ 	.word	0x00003360


	//   ....[2]....
        /*00e0*/ 	.word	0x00003610


	//   ....[3]....
        /*00e4*/ 	.word	0x00003f40


	//   ....[4]....
        /*00e8*/ 	.word	0x00007530


	//   ....[5]....
        /*00ec*/ 	.word	0x00007920


	//----- nvinfo : EIATTR_VRC_CTA_INIT_COUNT
	.align		4
.L_266:
        /*00f0*/ 	.byte	0x02, 0x4a
	.zero		1
	.zero		1


	//----- nvinfo : EIATTR_EXIT_INSTR_OFFSETS
	.align		4
        /*00f4*/ 	.byte	0x04, 0x1c
        /*00f6*/ 	.short	(.L_268 - .L_267)


	//   ....[0]....
.L_267:
        /*00f8*/ 	.word	0x00003570


	//   ....[1]....
        /*00fc*/ 	.word	0x000037c0


	//   ....[2]....
        /*0100*/ 	.word	0x00007830


	//   ....[3]....
        /*0104*/ 	.word	0x00007860


	//   ....[4]....
        /*0108*/ 	.word	0x00007be0


	//   ....[5]....
        /*010c*/ 	.word	0x00007c10


	//----- nvinfo : EIATTR_MAX_THREADS
	.align		4
.L_268:
        /*0110*/ 	.byte	0x04, 0x05
        /*0112*/ 	.short	(.L_270 - .L_269)
.L_269:
        /*0114*/ 	.word	0x00000100
        /*0118*/ 	.word	0x00000001
        /*011c*/ 	.word	0x00000001


	//----- nvinfo : EIATTR_CRS_STACK_SIZE
	.align		4
.L_270:
        /*0120*/ 	.byte	0x04, 0x1e
        /*0122*/ 	.short	(.L_272 - .L_271)
.L_271:
        /*0124*/ 	.word	0x00000000


	//----- nvinfo : EIATTR_CBANK_PARAM_SIZE
	.align		4
.L_272:
        /*0128*/ 	.byte	0x03, 0x19
        /*012a*/ 	.short	0x0050


	//----- nvinfo : EIATTR_PARAM_CBANK
	.align		4
        /*012c*/ 	.byte	0x04, 0x0a
        /*012e*/ 	.short	(.L_274 - .L_273)
	.align		4
.L_273:
        /*0130*/ 	.word	index@(.nv.constant0._ZN3cub18CUB_300001_SM_10006detail10merge_sort30DeviceMergeSortBlockSortKernelINS2_10policy_hubIN6thrust24THRUST_300001_SM_1000_NS6detail15normal_iteratorINS6_10device_ptrI4edgeEEEEE9Policy600ESC_PNS0_8NullTypeESC_SG_mN4cuda3std3__44lessISA_EESA_SF_EEvbT0_T1_T2_T3_T4_PT6_PT7_T5_NS1_7vsmem_tE)
        /*0134*/ 	.short	0x0380
        /*0136*/ 	.short	0x0050


	//----- nvinfo : EIATTR_SW_WAR
	.align		4
.L_274:
        /*0138*/ 	.byte	0x04, 0x36
        /*013a*/ 	.short	(.L_276 - .L_275)
.L_275:
        /*013c*/ 	.word	0x00000008
.L_276:


//--------------------- .nv.info._ZN3cub18CUB_300001_SM_10006detail10merge_sort26DeviceMergeSortMergeKernelINS2_10policy_hubIN6thrust24THRUST_300001_SM_1000_NS6detail15normal_iteratorINS6_10device_ptrI4edgeEEEEE9Policy600ESC_PNS0_8NullTypeESC_SG_jN4cuda3std3__44lessISA_EESA_SF_EEvbT2_T3_T4_PT6_PT7_T5_PSO_SO_NS1_7vsmem_tE --------------------------
	.section	.nv.info._ZN3cub18CUB_300001_SM_10006detail10merge_sort26DeviceMergeSortMergeKernelINS2_10policy_hubIN6thrust24THRUST_300001_SM_1000_NS6detail15normal_iteratorINS6_10device_ptrI4edgeEEEEE9Policy600ESC_PNS0_8NullTypeESC_SG_jN4cuda3std3__44lessISA_EESA_SF_EEvbT2_T3_T4_PT6_PT7_T5_PSO_SO_NS1_7vsmem_tE,"",@"SHT_CUDA_INFO"
	.sectionflags	@""
	.align	4


	//----- nvinfo : EIATTR_CUDA_API_VERSION
	.align		4
        /*0000*/ 	.byte	0x04, 0x37
        /*0002*/ 	.short	(.L_278 - .L_277)
.L_277:
        /*0004*/ 	.word	0x00000082


	//----- nvinfo : EIATTR_KPARAM_INFO
	.align		4
.L_278:
        /*0008*/ 	.byte	0x04, 0x17
        /*000a*/ 	.short	(.L_280 - .L_279)
.L_279:
        /*000c*/ 	.word	0x00000000
        /*0010*/ 	.short	0x0009
        /*0012*/ 	.short	0x0048
        /*0014*/ 	.byte	0x00, 0xf0, 0x21, 0x00


	//----- nvinfo : EIATTR_KPARAM_INFO
	.align		4
.L_280:
        /*0018*/ 	.byte	0x04, 0x17
        /*001a*/ 	.short	(.L_282 - .L_281)
.L_281:
        /*001c*/ 	.word	0x00000000
        /*0020*/ 	.short	0x0008
        /*0022*/ 	.short	0x0040
        /*0024*/ 	.byte	0x00, 0xf0, 0x11, 0x00


	//----- nvinfo : EIATTR_KPARAM_INFO
	.align		4
.L_282:
        /*0028*/ 	.byte	0x04, 0x17
        /*002a*/ 	.short	(.L_284 - .L_283)
.L_283:
        /*002c*/ 	.word	0x00000000
        /*0030*/ 	.short	0x0007
        /*0032*/ 	.short	0x0038
        /*0034*/ 	.byte	0x00, 0xf5, 0x21, 0x00


	//----- nvinfo : EIATTR_KPARAM_INFO
	.align		4
.L_284:
        /*0038*/ 	.byte	0x04, 0x17
        /*003a*/ 	.short	(.L_286 - .L_285)
.L_285:
        /*003c*/ 	.word	0x00000000
        /*0040*/ 	.short	0x0006
        /*0042*/ 	.short	0x0030
        /*0044*/ 	.byte	0x00, 0xf0, 0x05, 0x00


	//----- nvinfo : EIATTR_KPARAM_INFO
	.align		4
.L_286:
        /*0048*/ 	.byte	0x04, 0x17
        /*004a*/ 	.short	(.L_288 - .L_287)
.L_287:
        /*004c*/ 	.word	0x00000000
        /*0050*/ 	.short	0x0005
        /*0052*/ 	.short	0x0028
        /*0054*/ 	.byte	0x00, 0xf5, 0x21, 0x00


	//----- nvinfo : EIATTR_KPARAM_INFO
	.align		4
.L_288:
        /*0058*/ 	.byte	0x04, 0x17
        /*005a*/ 	.short	(.L_290 - .L_289)
.L_289:
        /*005c*/ 	.word	0x00000000
        /*0060*/ 	.short	0x0004
        /*0062*/ 	.short	0x0020
        /*0064*/ 	.byte	0x00, 0xf5, 0x21, 0x00


	//----- nvinfo : EIATTR_KPARAM_INFO
	.align		4
.L_290:
        /*0068*/ 	.byte	0x04, 0x17
        /*006a*/ 	.short	(.L_292 - .L_291)
.L_291:
        /*006c*/ 	.word	0x00000000
        /*0070*/ 	.short	0x0003
        /*0072*/ 	.short	0x0018
        /*0074*/ 	.byte	0x00, 0xf0, 0x11, 0x00


	//----- nvinfo : EIATTR_KPARAM_INFO
	.align		4
.L_292:
        /*0078*/ 	.byte	0x04, 0x17
        /*007a*/ 	.short	(.L_294 - .L_293)
.L_293:
        /*007c*/ 	.word	0x00000000
        /*0080*/ 	.short	0x0002
        /*0082*/ 	.short	0x0010
        /*0084*/ 	.byte	0x00, 0xf5, 0x21, 0x00


	//----- nvinfo : EIATTR_KPARAM_INFO
	.align		4
.L_294:
        /*0088*/ 	.byte	0x04, 0x17
        /*008a*/ 	.short	(.L_296 - .L_295)
.L_295:
        /*008c*/ 	.word	0x00000000
        /*0090*/ 	.short	0x0001
        /*0092*/ 	.short	0x0008
        /*0094*/ 	.byte	0x00, 0xf0, 0x21, 0x00


	//----- nvinfo : EIATTR_KPARAM_INFO
	.align		4
.L_296:
        /*0098*/ 	.byte	0x04, 0x17
        /*009a*/ 	.short	(.L_298 - .L_297)
.L_297:
        /*009c*/ 	.word	0x00000000
        /*00a0*/ 	.short	0x0000
        /*00a2*/ 	.short	0x0000
        /*00a4*/ 	.byte	0x00, 0xf0, 0x05, 0x00


	//----- nvinfo : EIATTR_SPARSE_MMA_MASK
	.align		4
.L_298:
        /*00a8*/ 	.byte	0x03, 0x50
        /*00aa*/ 	.short	0x0000


	//----- nvinfo : EIATTR_MAXREG_COUNT
	.align		4
        /*00ac*/ 	.byte	0x03, 0x1b
        /*00ae*/ 	.short	0x00ff


	//----- nvinfo : EIATTR_NUM_BARRIERS
	.align		4
        /*00b0*/ 	.byte	0x02, 0x4c
        /*00b2*/ 	.byte	0x01
	.zero		1


	//----- nvinfo : EIATTR_MERCURY_ISA_VERSION
	.align		4
        /*00b4*/ 	.byte	0x03, 0x5f
        /*00b6*/ 	.short	0x0101


	//----- nvinfo : EIATTR_COOP_GROUP_MASK_REGIDS
	.align		4
        /*00b8*/ 	.byte	0x04, 0x29
        /*00ba*/ 	.short	(.L_300 - .L_299)


	//   ....[0]....
.L_299:
        /*00bc*/ 	.word	0xffffffff


	//   ....[1]....
        /*00c0*/ 	.word	0xffffffff


	//   ....[2]....
        /*00c4*/ 	.word	0xffffffff


	//   ....[3]....
        /*00c8*/ 	.word	0xffffffff


	//----- nvinfo : EIATTR_COOP_GROUP_INSTR_OFFSETS
	.align		4
.L_300:
        /*00cc*/ 	.byte	0x04, 0x28
        /*00ce*/ 	.short	(.L_302 - .L_301)


	//   ....[0]....
.L_301:
        /*00d0*/ 	.word	0x000018e0


	//   ....[1]....
        /*00d4*/ 	.word	0x00001cd0


	//   ....[2]....
        /*00d8*/ 	.word	0x00003b70


	//   ....[3]....
        /*00dc*/ 	.word	0x00004110


	//----- nvinfo : EIATTR_VRC_CTA_INIT_COUNT
	.align		4
.L_302:
        /*00e0*/ 	.byte	0x02, 0x4a
	.zero		1
	.zero		1


	//----- nvinfo : EIATTR_EXIT_INSTR_OFFSETS
	.align		4
        /*00e4*/ 	.byte	0x04, 0x1c
        /*00e6*/ 	.short	(.L_304 - .L_303)


	//   ....[0]....
.L_303:
        /*00e8*/ 	.word	0x00001ae0


	//   ....[1]....
        /*00ec*/ 	.word	0x00001f40


	//   ....[2]....
        /*00f0*/ 	.word	0x00003e90


	//   ....[3]....
        /*00f4*/ 	.word	0x00003ec0


	//   ....[4]....
        /*00f8*/ 	.word	0x00004440


	//   ....[5]....
        /*00fc*/ 	.word	0x00004470


	//----- nvinfo : EIATTR_MAX_THREADS
	.align		4
.L_304:
        /*0100*/ 	.byte	0x04, 0x05
        /*0102*/ 	.short	(.L_306 - .L_305)
.L_305:
        /*0104*/ 	.word	0x00000100
        /*0108*/ 	.word	0x00000001
        /*010c*/ 	.word	0x00000001


	//----- nvinfo : EIATTR_CRS_STACK_SIZE
	.align		4
.L_306:
        /*0110*/ 	.byte	0x04, 0x1e
        /*0112*/ 	.short	(.L_308 - .L_307)
.L_307:
        /*0114*/ 	.word	0x00000000


	//----- nvinfo : EIATTR_CBANK_PARAM_SIZE
	.align		4
.L_308:
        /*0118*/ 	.byte	0x03, 0x19
        /*011a*/ 	.short	0x0050


	//----- nvinfo : EIATTR_PARAM_CBANK
	.align		4
        /*011c*/ 	.byte	0x04, 0x0a
        /*011e*/ 	.short	(.L_310 - .L_309)
	.align		4
.L_309:
        /*0120*/ 	.word	index@(.nv.constant0._ZN3cub18CUB_300001_SM_10006detail10merge_sort26DeviceMergeSortMergeKernelINS2_10policy_hubIN6thrust24THRUST_300001_SM_1000_NS6detail15normal_iteratorINS6_10device_ptrI4edgeEEEEE9Policy600ESC_PNS0_8NullTypeESC_SG_jN4cuda3std3__44lessISA_EESA_SF_EEvbT2_T3_T4_PT6_PT7_T5_PSO_SO_NS1_7vsmem_tE)
        /*0124*/ 	.short	0x0380
        /*0126*/ 	.short	0x0050


	//----- nvinfo : EIATTR_SW_WAR
	.align		4
.L_310:
        /*0128*/ 	.byte	0x04, 0x36
        /*012a*/ 	.short	(.L_312 - .L_311)
.L_311:
        /*012c*/ 	.word	0x00000008
.L_312:


//--------------------- .nv.info._ZN3cub18CUB_300001_SM_10006detail10merge_sort30DeviceMergeSortPartitionKernelIN6thrust24THRUST_300001_SM_1000_NS6detail15normal_iteratorINS5_10device_ptrI4edgeEEEEjN4cuda3std3__44lessIS9_EES9_EEvbT_PT2_T0_SK_PSK_T1_SK_i --------------------------
	.section	.nv.info._ZN3cub18CUB_300001_SM_10006detail10merge_sort30DeviceMergeSortPartitionKernelIN6thrust24THRUST_300001_SM_1000_NS6detail15normal_iteratorINS5_10device_ptrI4edgeEEEEjN4cuda3std3__44lessIS9_EES9_EEvbT_PT2_T0_SK_PSK_T1_SK_i,"",@"SHT_CUDA_INFO"
	.sectionflags	@""
	.align	4


	//----- nvinfo : EIATTR_CUDA_API_VERSION
	.align		4
        /*0000*/ 	.byte	0x04, 0x37
        /*0002*/ 	.short	(.L_314 - .L_313)
.L_313:
        /*0004*/ 	.word	0x00000082


	//----- nvinfo : EIATTR_KPARAM_INFO
	.align		4
.L_314:
        /*0008*/ 	.byte	0x04, 0x17
        /*000a*/ 	.short	(.L_316 - .L_315)
.L_315:
        /*000c*/ 	.word	0x00000000
        /*0010*/ 	.short	0x0008
        /*0012*/ 	.short	0x0030
        /*0014*/ 	.byte	0x00, 0xf0, 0x11, 0x00


	//----- nvinfo : EIATTR_KPARAM_INFO
	.align		4
.L_316:
        /*0018*/ 	.byte	0x04, 0x17
        /*001a*/ 	.short	(.L_318 - .L_317)
.L_317:
        /*001c*/ 	.word	0x00000000
        /*0020*/ 	.short	0x0007
        /*0022*/ 	.short	0x002c
        /*0024*/ 	.byte	0x00, 0xf0, 0x11, 0x00


	//----- nvinfo : EIATTR_KPARAM_INFO
	.align		4
.L_318:
        /*0028*/ 	.byte	0x04, 0x17
        /*002a*/ 	.short	(.L_320 - .L_319)
.L_319:
        /*002c*/ 	.word	0x00000000
        /*0030*/ 	.short	0x0006
        /*0032*/ 	.short	0x0028
        /*0034*/ 	.byte	0x00, 0xf0, 0x05, 0x00


	//----- nvinfo : EIATTR_KPARAM_INFO
	.align		4
.L_320:
        /*0038*/ 	.byte	0x04, 0x17
        /*003a*/ 	.short	(.L_322 - .L_321)
.L_321:
        /*003c*/ 	.word	0x00000000
        /*0040*/ 	.short	0x0005
        /*0042*/ 	.short	0x0020
        /*0044*/ 	.byte	0x00, 0xf5, 0x21, 0x00


	//----- nvinfo : EIATTR_KPARAM_INFO
	.align		4
.L_322:
        /*0048*/ 	.byte	0x04, 0x17
        /*004a*/ 	.short	(.L_324 - .L_323)
.L_323:
        /*004c*/ 	.word	0x00000000
        /*0050*/ 	.short	0x0004
        /*0052*/ 	.short	0x001c
        /*0054*/ 	.byte	0x00, 0xf0, 0x11, 0x00


	//----- nvinfo : EIATTR_KPARAM_INFO
	.align		4
.L_324:
        /*0058*/ 	.byte	0x04, 0x17
        /*005a*/ 	.short	(.L_326 - .L_325)
.L_325:
        /*005c*/ 	.word	0x00000000
        /*0060*/ 	.short	0x0003
        /*0062*/ 	.short	0x0018
        /*0064*/ 	.byte	0x00, 0xf0, 0x11, 0x00


	//----- nvinfo : EIATTR_KPARAM_INFO
	.align		4
.L_326:
        /*0068*/ 	.byte	0x04, 0x17
        /*006a*/ 	.short	(.L_328 - .L_327)
.L_327:
        /*006c*/ 	.word	0x00000000
        /*0070*/ 	.short	0x0002
        /*0072*/ 	.short	0x0010
        /*0074*/ 	.byte	0x00, 0xf5, 0x21, 0x00


	//----- nvinfo : EIATTR_KPARAM_INFO
	.align		4
.L_328:
        /*0078*/ 	.byte	0x04, 0x17
        /*007a*/ 	.short	(.L_330 - .L_329)
.L_329:
        /*007c*/ 	.word	0x00000000
        /*0080*/ 	.short	0x0001
        /*0082*/ 	.short	0x0008
        /*0084*/ 	.byte	0x00, 0xf0, 0x21, 0x00


	//----- nvinfo : EIATTR_KPARAM_INFO
	.align		4
.L_330:
        /*0088*/ 	.byte	0x04, 0x17
        /*008a*/ 	.short	(.L_332 - .L_331)
.L_331:
        /*008c*/ 	.word	0x00000000
        /*0090*/ 	.short	0x0000
        /*0092*/ 	.short	0x0000
        /*0094*/ 	.byte	0x00, 0xf0, 0x05, 0x00


	//----- nvinfo : EIATTR_SPARSE_MMA_MASK
	.align		4
.L_332:
        /*0098*/ 	.byte	0x03, 0x50
        /*009a*/ 	.short	0x0000


	//----- nvinfo : EIATTR_MAXREG_COUNT
	.align		4
        /*009c*/ 	.byte	0x03, 0x1b
        /*009e*/ 	.short	0x00ff


	//----- nvinfo : EIATTR_MERCURY_ISA_VERSION
	.align		4
        /*00a0*/ 	.byte	0x03, 0x5f
        /*00a2*/ 	.short	0x0101


	//----- nvinfo : EIATTR_VRC_CTA_INIT_COUNT
	.align		4
        /*00a4*/ 	.byte	0x02, 0x4a
	.zero		1
	.zero		1


	//----- nvinfo : EIATTR_EXIT_INSTR_OFFSETS
	.align		4
        /*00a8*/ 	.byte	0x04, 0x1c
        /*00aa*/ 	.short	(.L_334 - .L_333)


	//   ....[0]....
.L_333:
        /*00ac*/ 	.word	0x00000070


	//   ....[1]....
        /*00b0*/ 	.word	0x000001e0


	//   ....[2]....
        /*00b4*/ 	.word	0x000006b0


	//----- nvinfo : EIATTR_CRS_STACK_SIZE
	.align		4
.L_334:
        /*00b8*/ 	.byte	0x04, 0x1e
        /*00ba*/ 	.short	(.L_336 - .L_335)
.L_335:
        /*00bc*/ 	.word	0x00000000


	//----- nvinfo : EIATTR_CBANK_PARAM_SIZE
	.align		4
.L_336:
        /*00c0*/ 	.byte	0x03, 0x19
        /*00c2*/ 	.short	0x0034


	//----- nvinfo : EIATTR_PARAM_CBANK
	.align		4
        /*00c4*/ 	.byte	0x04, 0x0a
        /*00c6*/ 	.short	(.L_338 - .L_337)
	.align		4
.L_337:
        /*00c8*/ 	.word	index@(.nv.constant0._ZN3cub18CUB_300001_SM_10006detail10merge_sort30DeviceMergeSortPartitionKernelIN6thrust24THRUST_300001_SM_1000_NS6detail15normal_iteratorINS5_10device_ptrI4edgeEEEEjN4cuda3std3__44lessIS9_EES9_EEvbT_PT2_T0_SK_PSK_T1_SK_i)
        /*00cc*/ 	.short	0x0380
        /*00ce*/ 	.short	0x0034


	//----- nvinfo : EIATTR_SW_WAR
	.align		4
.L_338:
        /*00d0*/ 	.byte	0x04, 0x36
        /*00d2*/ 	.short	(.L_340 - .L_339)
.L_339:
        /*00d4*/ 	.word	0x00000008
.L_340:


//--------------------- .nv.info._ZN3cub18CUB_300001_SM_10006detail10merge_sort30DeviceMergeSortBlockSortKernelINS2_10policy_hubIN6thrust24THRUST_300001_SM_1000_NS6detail15normal_iteratorINS6_10device_ptrI4edgeEEEEE9Policy600ESC_PNS0_8NullTypeESC_SG_jN4cuda3std3__44lessISA_EESA_SF_EEvbT0_T1_T2_T3_T4_PT6_PT7_T5_NS1_7vsmem_tE --------------------------
	.section	.nv.info._ZN3cub18CUB_300001_SM_10006detail10merge_sort30DeviceMergeSortBlockSortKernelINS2_10policy_hubIN6thrust24THRUST_300001_SM_1000_NS6detail15normal_iteratorINS6_10device_ptrI4edgeEEEEE9Policy600ESC_PNS0_8NullTypeESC_SG_jN4cuda3std3__44lessISA_EESA_SF_EEvbT0_T1_T2_T3_T4_PT6_PT7_T5_NS1_7vsmem_tE,"",@"SHT_CUDA_INFO"
	.sectionflags	@""
	.align	4


	//----- nvinfo : EIATTR_CUDA_API_VERSION
	.align		4
        /*0000*/ 	.byte	0x04, 0x37
        /*0002*/ 	.short	(.L_342 - .L_341)
.L_341:
        /*0004*/ 	.word	0x00000082


	//----- nvinfo : EIATTR_KPARAM_INFO
	.align		4
.L_342:
        /*0008*/ 	.byte	0x04, 0x17
        /*000a*/ 	.short	(.L_344 - .L_343)
.L_343:
        /*000c*/ 	.word	0x00000000
        /*0010*/ 	.short	0x0009
        /*0012*/ 	.short	0x0048
        /*0014*/ 	.byte	0x00, 0xf0, 0x21, 0x00


	//----- nvinfo : EIATTR_KPARAM_INFO
	.align		4
.L_344:
        /*0018*/ 	.byte	0x04, 0x17
        /*001a*/ 	.short	(.L_346 - .L_345)
.L_345:
        /*001c*/ 	.word	0x00000000
        /*0020*/ 	.short	0x0008
        /*0022*/ 	.short	0x0040
        /*0024*/ 	.byte	0x00, 0xf0, 0x05, 0x00


	//----- nvinfo : EIATTR_KPARAM_INFO
	.align		4
.L_346:
        /*0028*/ 	.byte	0x04, 0x17
        /*002a*/ 	.short	(.L_348 - .L_347)
.L_347:
        /*002c*/ 	.word	0x00000000
        /*0030*/ 	.short	0x0007
        /*0032*/ 	.short	0x0038
        /*0034*/ 	.byte	0x00, 0xf5, 0x21, 0x00


	//----- nvinfo : EIATTR_KPARAM_INFO
	.align		4
.L_348:
        /*0038*/ 	.byte	0x04, 0x17
        /*003a*/ 	.short	(.L_350 - .L_349)
.L_349:
        /*003c*/ 	.word	0x00000000
        /*0040*/ 	.short	0x0006
        /*0042*/ 	.short	0x0030
        /*0044*/ 	.byte	0x00, 0xf5, 0x21, 0x00


	//----- nvinfo : EIATTR_KPARAM_INFO
	.align		4
.L_350:
        /*0048*/ 	.byte	0x04, 0x17
        /*004a*/ 	.short	(.L_352 - .L_351)
.L_351:
        /*004c*/ 	.word	0x00000000
        /*0050*/ 	.short	0x0005
        /*0052*/ 	.short	0x0028
        /*0054*/ 	.byte	0x00, 0xf0, 0x11, 0x00


	//----- nvinfo : EIATTR_KPARAM_INFO
	.align		4
.L_352:
        /*0058*/ 	.byte	0x04, 0x17
        /*005a*/ 	.short	(.L_354 - .L_353)
.L_353:
        /*005c*/ 	.word	0x00000000
        /*0060*/ 	.short	0x0004
        /*0062*/ 	.short	0x0020
        /*0064*/ 	.byte	0x00, 0xf5, 0x21, 0x00


	//----- nvinfo : EIATTR_KPARAM_INFO
	.align		4
.L_354:
        /*0068*/ 	.byte	0x04, 0x17
        /*006a*/ 	.short	(.L_356 - .L_355)
.L_355:
        /*006c*/ 	.word	0x00000000
        /*0070*/ 	.short	0x0003
        /*0072*/ 	.short	0x0018
        /*0074*/ 	.byte	0x00, 0xf0, 0x21, 0x00


	//----- nvinfo : EIATTR_KPARAM_INFO
	.align		4
.L_356:
        /*0078*/ 	.byte	0x04, 0x17
        /*007a*/ 	.short	(.L_358 - .L_357)
.L_357:
        /*007c*/ 	.word	0x00000000
        /*0080*/ 	.short	0x0002
        /*0082*/ 	.short	0x0010
        /*0084*/ 	.byte	0x00, 0xf5, 0x21, 0x00


	//----- nvinfo : EIATTR_KPARAM_INFO
	.align		4
.L_358:
        /*0088*/ 	.byte	0x04, 0x17
        /*008a*/ 	.short	(.L_360 - .L_359)
.L_359:
        /*008c*/ 	.word	0x00000000
        /*0090*/ 	.short	0x0001
        /*0092*/ 	.short	0x0008
        /*0094*/ 	.byte	0x00, 0xf0, 0x21, 0x00


	//----- nvinfo : EIATTR_KPARAM_INFO
	.align		4
.L_360:
        /*0098*/ 	.byte	0x04, 0x17
        /*009a*/ 	.short	(.L_362 - .L_361)
.L_361:
        /*009c*/ 	.word	0x00000000
        /*00a0*/ 	.short	0x0000
        /*00a2*/ 	.short	0x0000
        /*00a4*/ 	.byte	0x00, 0xf0, 0x05, 0x00


	//----- nvinfo : EIATTR_SPARSE_MMA_MASK
	.align		4
.L_362:
        /*00a8*/ 	.byte	0x03, 0x50
        /*00aa*/ 	.short	0x0000


	//----- nvinfo : EIATTR_MAXREG_COUNT
	.align		4
        /*00ac*/ 	.byte	0x03, 0x1b
        /*00ae*/ 	.short	0x00ff


	//----- nvinfo : EIATTR_NUM_BARRIERS
	.align		4
        /*00b0*/ 	.byte	0x02, 0x4c
        /*00b2*/ 	.byte	0x01
	.zero		1


	//----- nvinfo : EIATTR_MERCURY_ISA_VERSION
	.align		4
        /*00b4*/ 	.byte	0x03, 0x5f
        /*00b6*/ 	.short	0x0101


	//----- nvinfo : EIATTR_COOP_GROUP_MASK_REGIDS
	.align		4
        /*00b8*/ 	.byte	0x04, 0x29
        /*00ba*/ 	.short	(.L_364 - .L_363)


	//   ....[0]....
.L_363:
        /*00bc*/ 	.word	0xffffffff


	//   ....[1]....
        /*00c0*/ 	.word	0xffffffff


	//   ....[2]....
        /*00c4*/ 	.word	0xffffffff


	//   ....[3]....
        /*00c8*/ 	.word	0xffffffff


	//   ....[4]....
        /*00cc*/ 	.word	0xffffffff


	//   ....[5]....
        /*00d0*/ 	.word	0xffffffff


	//----- nvinfo : EIATTR_COOP_GROUP_INSTR_OFFSETS
	.align		4
.L_364:
        /*00d4*/ 	.byte	0x04, 0x28
        /*00d6*/ 	.short	(.L_366 - .L_365)


	//   ....[0]....
.L_365:
        /*00d8*/ 	.word	0x00000600


	//   ....[1]....
        /*00dc*/ 	.word	0x00003330


	//   ....[2]....
        /*00e0*/ 	.word	0x000035e0


	//   ....[3]....
        /*00e4*/ 	.word	0x00003f10


	//   ....[4]....
        /*00e8*/ 	.word	0x00007510


	//   ....[5]....
        /*00ec*/ 	.word	0x00007930


	//----- nvinfo : EIATTR_VRC_CTA_INIT_COUNT
	.align		4
.L_366:
        /*00f0*/ 	.byte	0x02, 0x4a
	.zero		1
	.zero		1


	//----- nvinfo : EIATTR_EXIT_INSTR_OFFSETS
	.align		4
        /*00f4*/ 	.byte	0x04, 0x1c
        /*00f6*/ 	.short	(.L_368 - .L_367)


	//   ....[0]....
.L_367:
        /*00f8*/ 	.word	0x00003540


	//   ....[1]....
        /*00fc*/ 	.word	0x00003790


	//   ....[2]....
        /*0100*/ 	.word	0x00007850


	//   ....[3]....
        /*0104*/ 	.word	0x00007880


	//   ....[4]....
        /*0108*/ 	.word	0x00007c50


	//   ....[5]....
        /*010c*/ 	.word	0x00007c80


	//----- nvinfo : EIATTR_MAX_THREADS
	.align		4
.L_368:
        /*0110*/ 	.byte	0x04, 0x05
        /*0112*/ 	.short	(.L_370 - .L_369)
.L_369:
        /*0114*/ 	.word	0x00000100
        /*0118*/ 	.word	0x00000001
        /*011c*/ 	.word	0x00000001


	//----- nvinfo : EIATTR_CRS_STACK_SIZE
	.align		4
.L_370:
        /*0120*/ 	.byte	0x04, 0x1e
        /*0122*/ 	.short	(.L_372 - .L_371)
.L_371:
        /*0124*/ 	.word	0x00000000


	//----- nvinfo : EIATTR_CBANK_PARAM_SIZE
	.align		4
.L_372:
        /*0128*/ 	.byte	0x03, 0x19
        /*012a*/ 	.short	0x0050


	//----- nvinfo : EIATTR_PARAM_CBANK
	.align		4
        /*012c*/ 	.byte	0x04, 0x0a
        /*012e*/ 	.short	(.L_374 - .L_373)
	.align		4
.L_373:
        /*0130*/ 	.word	index@(.nv.constant0._ZN3cub18CUB_300001_SM_10006detail10merge_sort30DeviceMergeSortBlockSortKernelINS2_10policy_hubIN6thrust24THRUST_300001_SM_1000_NS6detail15normal_iteratorINS6_10device_ptrI4edgeEEEEE9Policy600ESC_PNS0_8NullTypeESC_SG_jN4cuda3std3__44lessISA_EESA_SF_EEvbT0_T1_T2_T3_T4_PT6_PT7_T5_NS1_7vsmem_tE)
        /*0134*/ 	.short	0x0380
        /*0136*/ 	.short	0x0050


	//----- nvinfo : EIATTR_SW_WAR
	.align		4
.L_374:
        /*0138*/ 	.byte	0x04, 0x36
        /*013a*/ 	.short	(.L_376 - .L_375)
.L_375:
        /*013c*/ 	.word	0x00000008
.L_376:


//--------------------- .nv.info._ZN3cub18CUB_300001_SM_10006detail4scan16DeviceScanKernelINS2_10policy_hubIiiimN4cuda3std3__44plusIvEEE10Policy1000EN6thrust24THRUST_300001_SM_1000_NS6detail15normal_iteratorINSD_10device_ptrIiEEEESI_NS0_13ScanTileStateIiLb1EEES9_NS1_10InputValueIiPiEEmiLb0EiEEvT0_T1_T2_iT3_T4_T5_ --------------------------
	.section	.nv.info._ZN3cub18CUB_300001_SM_10006detail4scan16DeviceScanKernelINS2_10policy_hubIiiimN4cuda3std3__44plusIvEEE10Policy1000EN6thrust24THRUST_300001_SM_1000_NS6detail15normal_iteratorINSD_10device_ptrIiEEEESI_NS0_13ScanTileStateIiLb1EEES9_NS1_10InputValueIiPiEEmiLb0EiEEvT0_T1_T2_iT3_T4_T5_,"",@"SHT_CUDA_INFO"
	.sectionflags	@""
	.align	4


	//----- nvinfo : EIATTR_CUDA_API_VERSION
	.align		4
        /*0000*/ 	.byte	0x04, 0x37
        /*0002*/ 	.short	(.L_378 - .L_377)
.L_377:
        /*0004*/ 	.word	0x00000082


	//----- nvinfo : EIATTR_KPARAM_INFO
	.align		4
.L_378:
        /*0008*/ 	.byte	0x04, 0x17
        /*000a*/ 	.short	(.L_380 - .L_379)
.L_379:
        /*000c*/ 	.word	0x00000000
        /*0010*/ 	.short	0x0006
        /*0012*/ 	.short	0x0030
        /*0014*/ 	.byte	0x00, 0xf0, 0x21, 0x00


	//----- nvinfo : EIATTR_KPARAM_INFO
	.align		4
.L_380:
        /*0018*/ 	.byte	0x04, 0x17
        /*001a*/ 	.short	(.L_382 - .L_381)
.L_381:
        /*001c*/ 	.word	0x00000000
        /*0020*/ 	.short	0x0005
        /*0022*/ 	.short	0x0020
        /*0024*/ 	.byte	0x00, 0xf0, 0x41, 0x00


	//----- nvinfo : EIATTR_KPARAM_INFO
	.align		4
.L_382:
        /*0028*/ 	.byte	0x04, 0x17
        /*002a*/ 	.short	(.L_384 - .L_383)
.L_383:
        /*002c*/ 	.word	0x00000000
        /*0030*/ 	.short	0x0004
        /*0032*/ 	.short	0x001c
        /*0034*/ 	.byte	0x00, 0xf0, 0x05, 0x00


	//----- nvinfo : EIATTR_KPARAM_INFO
	.align		4
.L_384:
        /*0038*/ 	.byte	0x04, 0x17
        /*003a*/ 	.short	(.L_386 - .L_385)
.L_385:
        /*003c*/ 	.word	0x00000000
        /*0040*/ 	.short	0x0003
        /*0042*/ 	.short	0x0018
        /*0044*/ 	.byte	0x00, 0xf0, 0x11, 0x00


	//----- nvinfo : EIATTR_KPARAM_INFO
	.align		4
.L_386:
        /*0048*/ 	.byte	0x04, 0x17
        /*004a*/ 	.short	(.L_388 - .L_387)
.L_387:
        /*004c*/ 	.word	0x00000000
        /*0050*/ 	.short	0x0002
        /*0052*/ 	.short	0x0010
        /*0054*/ 	.byte	0x00, 0xf0, 0x21, 0x00


	//----- nvinfo : EIATTR_KPARAM_INFO
	.align		4
.L_388:
        /*0058*/ 	.byte	0x04, 0x17
        /*005a*/ 	.short	(.L_390 - .L_389)
.L_389:
        /*005c*/ 	.word	0x00000000
        /*0060*/ 	.short	0x0001
        /*0062*/ 	.short	0x0008
        /*0064*/ 	.byte	0x00, 0xf0, 0x21, 0x00


	//----- nvinfo : EIATTR_KPARAM_INFO
	.align		4
.L_390:
        /*0068*/ 	.byte	0x04, 0x17
        /*006a*/ 	.short	(.L_392 - .L_391)
.L_391:
        /*006c*/ 	.word	0x00000000
        /*0070*/ 	.short	0x0000
        /*0072*/ 	.short	0x0000
        /*0074*/ 	.byte	0x00, 0xf0, 0x21, 0x00


	//----- nvinfo : EIATTR_SPARSE_MMA_MASK
	.align		4
.L_392:
        /*0078*/ 	.byte	0x03, 0x50
        /*007a*/ 	.short	0x0000


	//----- nvinfo : EIATTR_MAXREG_COUNT
	.align		4
        /*007c*/ 	.byte	0x03, 0x1b
        /*007e*/ 	.short	0x0080


	//----- nvinfo : EIATTR_NUM_BARRIERS
	.align		4
        /*0080*/ 	.byte	0x02, 0x4c
        /*0082*/ 	.byte	0x01
	.zero		1


	//----- nvinfo : EIATTR_MERCURY_ISA_VERSION
	.align		4
        /*0084*/ 	.byte	0x03, 0x5f
        /*0086*/ 	.short	0x0101


	//----- nvinfo : EIATTR_COOP_GROUP_MASK_REGIDS
	.align		4
        /*0088*/ 	.byte	0x04, 0x29
        /*008a*/ 	.short	(.L_394 - .L_393)


	//   ....[0]....
.L_393:
        /*008c*/ 	.word	0xffffffff


	//   ....[1]....
        /*0090*/ 	.word	0xffffffff


	//   ....[2]....
        /*0094*/ 	.word	0xffffffff


	//   ....[3]....
        /*0098*/ 	.word	0xffffffff


	//   ....[4]....
        /*009c*/ 	.word	0xffffffff


	//   ....[5]....
        /*00a0*/ 	.word	0xffffffff


	//   ....[6]....
        /*00a4*/ 	.word	0xffffffff


	//   ....[7]....
        /*00a8*/ 	.word	0xffffffff


	//   ....[8]....
        /*00ac*/ 	.word	0xffffffff


	//   ....[9]....
        /*00b0*/ 	.word	0xffffffff


	//   ....[10]....
        /*00b4*/ 	.word	0xffffffff


	//   ....[11]....
        /*00b8*/ 	.word	0xffffffff


	//   ....[12]....
        /*00bc*/ 	.word	0xffffffff


	//   ....[13]....
        /*00c0*/ 	.word	0xffffffff


	//   ....[14]....
        /*00c4*/ 	.word	0xffffffff


	//   ....[15]....
        /*00c8*/ 	.word	0xffffffff


	//   ....[16]....
        /*00cc*/ 	.word	0xffffffff


	//   ....[17]....
        /*00d0*/ 	.word	0xffffffff


	//   ....[18]....
        /*00d4*/ 	.word	0xffffffff


	//   ....[19]....
        /*00d8*/ 	.word	0xffffffff


	//   ....[20]....
        /*00dc*/ 	.word	0xffffffff


	//   ....[21]....
        /*00e0*/ 	.word	0xffffffff


	//   ....[22]....
        /*00e4*/ 	.word	0xffffffff


	//   ....[23]....
        /*00e8*/ 	.word	0xffffffff


	//   ....[24]....
        /*00ec*/ 	.word	0xffffffff


	//   ....[25]....
        /*00f0*/ 	.word	0xffffffff


	//   ....[26]....
        /*00f4*/ 	.word	0xffffffff


	//   ....[27]....
        /*00f8*/ 	.word	0xffffffff


	//   ....[28]....
        /*00fc*/ 	.word	0xffffffff


	//   ....[29]....
        /*0100*/ 	.word	0xffffffff


	//   ....[30]....
        /*0104*/ 	.word	0xffffffff


	//   ....[31]....
        /*0108*/ 	.word	0xffffffff


	//   ....[32]....
        /*010c*/ 	.word	0xffffffff


	//   ....[33]....
        /*0110*/ 	.word	0xffffffff


	//   ....[34]....
        /*0114*/ 	.word	0xffffffff


	//   ....[35]....
        /*0118*/ 	.word	0xffffffff


	//   ....[36]....
        /*011c*/ 	.word	0xffffffff


	//   ....[37]....
        /*0120*/ 	.word	0xffffffff


	//   ....[38]....
        /*0124*/ 	.word	0xffffffff


	//   ....[39]....
        /*0128*/ 	.word	0xffffffff


	//   ....[40]....
        /*012c*/ 	.word	0xffffffff


	//   ....[41]....
        /*0130*/ 	.word	0xffffffff


	//   ....[42]....
        /*0134*/ 	.word	0xffffffff


	//   ....[43]....
        /*0138*/ 	.word	0xffffffff


	//   ....[44]....
        /*013c*/ 	.word	0xffffffff


	//   ....[45]....
        /*0140*/ 	.word	0xffffffff


	//   ....[46]....
        /*0144*/ 	.word	0xffffffff


	//   ....[47]....
        /*0148*/ 	.word	0xffffffff


	//   ....[48]....
        /*014c*/ 	.word	0xffffffff


	//   ....[49]....
        /*0150*/ 	.word	0xffffffff


	//   ....[50]....
        /*0154*/ 	.word	0xffffffff


	//   ....[51]....
        /*0158*/ 	.word	0xffffffff


	//   ....[52]....
        /*015c*/ 	.word	0xffffffff


	//   ....[53]....
        /*0160*/ 	.word	0xffffffff


	//   ....[54]....
        /*0164*/ 	.word	0xffffffff


	//   ....[55]....
        /*0168*/ 	.word	0xffffffff


	//   ....[56]....
        /*016c*/ 	.word	0xffffffff


	//   ....[57]....
        /*0170*/ 	.word	0xffffffff


	//   ....[58]....
        /*0174*/ 	.word	0xffffffff


	//   ....[59]....
        /*0178*/ 	.word	0xffffffff


	//   ....[60]....
        /*017c*/ 	.word	0x0500000a


	//   ....[61]....
        /*0180*/ 	.word	0x0500000a


	//   ....[62]....
        /*0184*/ 	.word	0x0500000a


	//   ....[63]....
        /*0188*/ 	.word	0x0500000a


	//   ....[64]....
        /*018c*/ 	.word	0x0500000a


	//   ....[65]....
        /*0190*/ 	.word	0x0500000a


	//   ....[66]....
        /*0194*/ 	.word	0x0500000a


	//   ....[67]....
        /*0198*/ 	.word	0x0500000a


	//   ....[68]....
        /*019c*/ 	.word	0x0500000a


	//   ....[69]....
        /*01a0*/ 	.word	0x0500000a


	//   ....[70]....
        /*01a4*/ 	.word	0x0500000a


	//   ....[71]....
        /*01a8*/ 	.word	0x0500000a


	//   ....[72]....
        /*01ac*/ 	.word	0x0500000a


	//   ....[73]....
        /*01b0*/ 	.word	0x0500000a


	//   ....[74]....
        /*01b4*/ 	.word	0x0500000a


	//   ....[75]....
        /*01b8*/ 	.word	0x0500000a


	//   ....[76]....
        /*01bc*/ 	.word	0x0500000a


	//   ....[77]....
        /*01c0*/ 	.word	0x0500000a


	//   ....[78]....
        /*01c4*/ 	.word	0x0500000a


	//   ....[79]....
        /*01c8*/ 	.word	0x0500000a


	//   ....[80]....
        /*01cc*/ 	.word	0x0500000a


	//   ....[81]....
        /*01d0*/ 	.word	0x0500000a


	//   ....[82]....
        /*01d4*/ 	.word	0x0500000a


	//   ....[83]....
        /*01d8*/ 	.word	0x0500000a


	//   ....[84]....
        /*01dc*/ 	.word	0x0500000a


	//   ....[85]....
        /*01e0*/ 	.word	0x0500000a


	//   ....[86]....
        /*01e4*/ 	.word	0x0500000a


	//   ....[87]....
        /*01e8*/ 	.word	0x0500000a


	//   ....[88]....
        /*01ec*/ 	.word	0x0500000a


	//   ....[89]....
        /*01f0*/ 	.word	0x0500000a


	//   ....[90]....
        /*01f4*/ 	.word	0x0500000a


	//   ....[91]....
        /*01f8*/ 	.word	0x0500000a


	//   ....[92]....
        /*01fc*/ 	.word	0x0500000a


	//   ....[93]....
        /*0200*/ 	.word	0x0500000a


	//   ....[94]....
        /*0204*/ 	.word	0x0500000a


	//   ....[95]....
        /*0208*/ 	.word	0x0500000a


	//----- nvinfo : EIATTR_COOP_GROUP_INSTR_OFFSETS
	.align		4
.L_394:
        /*020c*/ 	.byte	0x04, 0x28
        /*020e*/ 	.short	(.L_396 - .L_395)


	//   ....[0]....
.L_395:
        /*0210*/ 	.word	0x000004d0


	//   ....[1]....
        /*0214*/ 	.word	0x000006f0


	//   ....[2]....
        /*0218*/ 	.word	0x00000710


	//   ....[3]....
        /*021c*/ 	.word	0x00000730


	//   ....[4]....
        /*0220*/ 	.word	0x00000750


	//   ....[5]....
        /*0224*/ 	.word	0x00000770


	//   ....[6]....
        /*0228*/ 	.word	0x00000b80


	//   ....[7]....
        /*022c*/ 	.word	0x00000ba0


	//   ....[8]....
        /*0230*/ 	.word	0x00000bc0


	//   ....[9]....
        /*0234*/ 	.word	0x00000be0


	//   ....[10]....
        /*0238*/ 	.word	0x00000c00


	//   ....[11]....
        /*023c*/ 	.word	0x00001000


	//   ....[12]....
        /*0240*/ 	.word	0x00001090


	//   ....[13]....
        /*0244*/ 	.word	0x000010f0


	//   ....[14]....
        /*0248*/ 	.word	0x00001160


	//   ....[15]....
        /*024c*/ 	.word	0x000011c0


	//   ....[16]....
        /*0250*/ 	.word	0x00001210


	//   ....[17]....
        /*0254*/ 	.word	0x00001270


	//   ....[18]....
        /*0258*/ 	.word	0x000012c0


	//   ....[19]....
        /*025c*/ 	.word	0x000012e0


	//   ....[20]....
        /*0260*/ 	.word	0x000013a0


	//   ....[21]....
        /*0264*/ 	.word	0x00001430


	//   ....[22]....
        /*0268*/ 	.word	0x00001480


	//   ....[23]....
        /*026c*/ 	.word	0x000014e0


	//   ....[24]....
        /*0270*/ 	.word	0x00001540


	//   ....[25]....
        /*0274*/ 	.word	0x00001580


	//   ....[26]....
        /*0278*/ 	.word	0x000015c0


	//   ....[27]....
        /*027c*/ 	.word	0x00001600


	//   ....[28]....
        /*0280*/ 	.word	0x00001610


	//   ....[29]....
        /*0284*/ 	.word	0x00001a50


	//   ....[30]....
        /*0288*/ 	.word	0x00002430


	//   ....[31]....
        /*028c*/ 	.word	0x00002650


	//   ....[32]....
        /*0290*/ 	.word	0x00002670


	//   ....[33]....
        /*0294*/ 	.word	0x00002690


	//   ....[34]....
        /*0298*/ 	.word	0x000026b0


	//   ....[35]....
        /*029c*/ 	.word	0x000026d0


	//   ....[36]....
        /*02a0*/ 	.word	0x00002a60


	//   ....[37]....
        /*02a4*/ 	.word	0x00002a80


	//   ....[38]....
        /*02a8*/ 	.word	0x00002aa0


	//   ....[39]....
        /*02ac*/ 	.word	0x00002ac0


	//   ....[40]....
        /*02b0*/ 	.word	0x00002ae0


	//   ....[41]....
        /*02b4*/ 	.word	0x00002ee0


	//   ....[42]....
        /*02b8*/ 	.word	0x00002f70


	//   ....[43]....
        /*02bc*/ 	.word	0x00002fd0


	//   ....[44]....
        /*02c0*/ 	.word	0x00003030


	//   ....[45]....
        /*02c4*/ 	.word	0x00003090


	//   ....[46]....
        /*02c8*/ 	.word	0x000030f0


	//   ....[47]....
        /*02cc*/ 	.word	0x00003140


	//   ....[48]....
        /*02d0*/ 	.word	0x000031b0


	//   ....[49]....
        /*02d4*/ 	.word	0x000031c0


	//   ....[50]....
        /*02d8*/ 	.word	0x00003280


	//   ....[51]....
        /*02dc*/ 	.word	0x00003310


	//   ....[52]....
        /*02e0*/ 	.word	0x00003360


	//   ....[53]....
        /*02e4*/ 	.word	0x000033d0


	//   ....[54]....
        /*02e8*/ 	.word	0x00003430


	//   ....[55]....
        /*02ec*/ 	.word	0x00003480


	//   ....[56]....
        /*02f0*/ 	.word	0x000034c0


	//   ....[57]....
        /*02f4*/ 	.word	0x00003520


	//   ....[58]....
        /*02f8*/ 	.word	0x00003530


	//   ....[59]....
        /*02fc*/ 	.word	0x000039a0


	//   ....[60]....
        /*0300*/ 	.word	0x00003f30


	//   ....[61]....
        /*0304*/ 	.word	0x00003fb0


	//   ....[62]....
        /*0308*/ 	.word	0x00004040


	//   ....[63]....
        /*030c*/ 	.word	0x00004120


	//   ....[64]....
        /*0310*/ 	.word	0x000041a0


	//   ....[65]....
        /*0314*/ 	.word	0x00004230


	//   ....[66]....
        /*0318*/ 	.word	0x000042b0


	//   ....[67]....
        /*031c*/ 	.word	0x00004330


	//   ....[68]....
        /*0320*/ 	.word	0x00004360


	//   ....[69]....
        /*0324*/ 	.word	0x00004430


	//   ....[70]....
        /*0328*/ 	.word	0x000044b0


	//   ....[71]....
        /*032c*/ 	.word	0x00004530


	//   ....[72]....
        /*0330*/ 	.word	0x000045e0


	//   ....[73]....
        /*0334*/ 	.word	0x00004670


	//   ....[74]....
        /*0338*/ 	.word	0x000046f0


	//   ....[75]....
        /*033c*/ 	.word	0x00004760


	//   ....[76]....
        /*0340*/ 	.word	0x000047e0


	//   ....[77]....
        /*0344*/ 	.word	0x00004840


	//   ....[78]....
        /*0348*/ 	.word	0x000048b0


	//   ....[79]....
        /*034c*/ 	.word	0x00004930


	//   ....[80]....
        /*0350*/ 	.word	0x000049d0


	//   ....[81]....
        /*0354*/ 	.word	0x00004a90


	//   ....[82]....
        /*0358*/ 	.word	0x00004b30


	//   ....[83]....
        /*035c*/ 	.word	0x00004bc0


	//   ....[84]....
        /*0360*/ 	.word	0x00004c50


	//   ....[85]....
        /*0364*/ 	.word	0x00004cc0


	//   ....[86]....
        /*0368*/ 	.word	0x00004cf0


	//   ....[87]....
        /*036c*/ 	.word	0x00004dc0


	//   ....[88]....
        /*0370*/ 	.word	0x00004e40


	//   ....[89]....
        /*0374*/ 	.word	0x00004ec0


	//   ....[90]....
        /*0378*/ 	.word	0x00004f80


	//   ....[91]....
        /*037c*/ 	.word	0x00005020


	//   ....[92]....
        /*0380*/ 	.word	0x000050b0


	//   ....[93]....
        /*0384*/ 	.word	0x00005140


	//   ....[94]....
        /*0388*/ 	.word	0x000051d0


	//   ....[95]....
        /*038c*/ 	.word	0x00005230


	//----- nvinfo : EIATTR_VRC_CTA_INIT_COUNT
	.align		4
.L_396:
        /*0390*/ 	.byte	0x02, 0x4a
	.zero		1
	.zero		1


	//----- nvinfo : EIATTR_EXIT_INSTR_OFFSETS
	.align		4
        /*0394*/ 	.byte	0x04, 0x1c
        /*0396*/ 	.short	(.L_398 - .L_397)


	//   ....[0]....
.L_397:
        /*0398*/ 	.word	0x00001ce0


	//   ....[1]....
        /*039c*/ 	.word	0x00001d10


	//   ....[2]....
        /*03a0*/ 	.word	0x00003ec0


	//   ....[3]....
        /*03a4*/ 	.word	0x00003ee0


	//----- nvinfo : EIATTR_MAX_THREADS
	.align		4
.L_398:
        /*03a8*/ 	.byte	0x04, 0x05
        /*03aa*/ 	.short	(.L_400 - .L_399)
.L_399:
        /*03ac*/ 	.word	0x000001a0
        /*03b0*/ 	.word	0x00000001
        /*03b4*/ 	.word	0x00000001


	//----- nvinfo : EIATTR_CRS_STACK_SIZE
	.align		4
.L_400:
        /*03b8*/ 	.byte	0x04, 0x1e
        /*03ba*/ 	.short	(.L_402 - .L_401)
.L_401:
        /*03bc*/ 	.word	0x00000000


	//----- nvinfo : EIATTR_CBANK_PARAM_SIZE
	.align		4
.L_402:
        /*03c0*/ 	.byte	0x03, 0x19
        /*03c2*/ 	.short	0x0038


	//----- nvinfo : EIATTR_PARAM_CBANK
	.align		4
        /*03c4*/ 	.byte	0x04, 0x0a
        /*03c6*/ 	.short	(.L_404 - .L_403)
	.align		4
.L_403:
        /*03c8*/ 	.word	index@(.nv.constant0._ZN3cub18CUB_300001_SM_10006detail4scan16DeviceScanKernelINS2_10policy_hubIiiimN4cuda3std3__44plusIvEEE10Policy1000EN6thrust24THRUST_300001_SM_1000_NS6detail15normal_iteratorINSD_10device_ptrIiEEEESI_NS0_13ScanTileStateIiLb1EEES9_NS1_10InputValueIiPiEEmiLb0EiEEvT0_T1_T2_iT3_T4_T5_)
        /*03cc*/ 	.short	0x0380
        /*03ce*/ 	.short	0x0038


	//----- nvinfo : EIATTR_SW_WAR
	.align		4
.L_404:
        /*03d0*/ 	.byte	0x04, 0x36
        /*03d2*/ 	.short	(.L_406 - .L_405)
.L_405:
        /*03d4*/ 	.word	0x00000008
.L_406:


//--------------------- .nv.info._ZN3cub18CUB_300001_SM_10006detail4scan16DeviceScanKernelINS2_10policy_hubIiiijN4cuda3std3__44plusIvEEE10Policy1000EN6thrust24THRUST_300001_SM_1000_NS6detail15normal_iteratorINSD_10device_ptrIiEEEESI_NS0_13ScanTileStateIiLb1EEES9_NS1_10InputValueIiPiEEjiLb0EiEEvT0_T1_T2_iT3_T4_T5_ --------------------------
	.section	.nv.info._ZN3cub18CUB_300001_SM_10006detail4scan16DeviceScanKernelINS2_10policy_hubIiiijN4cuda3std3__44plusIvEEE10Policy1000EN6thrust24THRUST_300001_SM_1000_NS6detail15normal_iteratorINSD_10device_ptrIiEEEESI_NS0_13ScanTileStateIiLb1EEES9_NS1_10InputValueIiPiEEjiLb0EiEEvT0_T1_T2_iT3_T4_T5_,"",@"SHT_CUDA_INFO"
	.sectionflags	@""
	.align	4


	//----- nvinfo : EIATTR_CUDA_API_VERSION
	.align		4
        /*0000*/ 	.byte	0x04, 0x37
        /*0002*/ 	.short	(.L_408 - .L_407)
.L_407:
        /*0004*/ 	.word	0x00000082


	//----- nvinfo : EIATTR_KPARAM_INFO
	.align		4
.L_408:
        /*0008*/ 	.byte	0x04, 0x17
        /*000a*/ 	.short	(.L_410 - .L_409)
.L_409:
        /*000c*/ 	.word	0x00000000
        /*0010*/ 	.short	0x0006
        /*0012*/ 	.short	0x0030
        /*0014*/ 	.byte	0x00, 0xf0, 0x11, 0x00


	//----- nvinfo : EIATTR_KPARAM_INFO
	.align		4
.L_410:
        /*0018*/ 	.byte	0x04, 0x17
        /*001a*/ 	.short	(.L_412 - .L_411)
.L_411:
        /*001c*/ 	.word	0x00000000
        /*0020*/ 	.short	0x0005
        /*0022*/ 	.short	0x0020
        /*0024*/ 	.byte	0x00, 0xf0, 0x41, 0x00


	//----- nvinfo : EIATTR_KPARAM_INFO
	.align		4
.L_412:
        /*0028*/ 	.byte	0x04, 0x17
        /*002a*/ 	.short	(.L_414 - .L_413)
.L_413:
        /*002c*/ 	.word	0x00000000
        /*0030*/ 	.short	0x0004
        /*0032*/ 	.short	0x001c
        /*0034*/ 	.byte	0x00, 0xf0, 0x05, 0x00


	//----- nvinfo : EIATTR_KPARAM_INFO
	.align		4
.L_414:
        /*0038*/ 	.byte	0x04, 0x17
        /*003a*/ 	.short	(.L_416 - .L_415)
.L_415:
        /*003c*/ 	.word	0x00000000
        /*0040*/ 	.short	0x0003
        /*0042*/ 	.short	0x0018
        /*0044*/ 	.byte	0x00, 0xf0, 0x11, 0x00


	//----- nvinfo : EIATTR_KPARAM_INFO
	.align		4
.L_416:
        /*0048*/ 	.byte	0x04, 0x17
        /*004a*/ 	.short	(.L_418 - .L_417)
.L_417:
        /*004c*/ 	.word	0x00000000
        /*0050*/ 	.short	0x0002
        /*0052*/ 	.short	0x0010
        /*0054*/ 	.byte	0x00, 0xf0, 0x21, 0x00


	//----- nvinfo : EIATTR_KPARAM_INFO
	.align		4
.L_418:
        /*0058*/ 	.byte	0x04, 0x17
        /*005a*/ 	.short	(.L_420 - .L_419)
.L_419:
        /*005c*/ 	.word	0x00000000
        /*0060*/ 	.short	0x0001
        /*0062*/ 	.short	0x0008
        /*0064*/ 	.byte	0x00, 0xf0, 0x21, 0x00


	//----- nvinfo : EIATTR_KPARAM_INFO
	.align		4
.L_420:
        /*0068*/ 	.byte	0x04, 0x17
        /*006a*/ 	.short	(.L_422 - .L_421)
.L_421:
        /*006c*/ 	.word	0x00000000
        /*0070*/ 	.short	0x0000
        /*0072*/ 	.short	0x0000
        /*0074*/ 	.byte	0x00, 0xf0, 0x21, 0x00


	//----- nvinfo : EIATTR_SPARSE_MMA_MASK
	.align		4
.L_422:
        /*0078*/ 	.byte	0x03, 0x50
        /*007a*/ 	.short	0x0000


	//----- nvinfo : EIATTR_MAXREG_COUNT
	.align		4
        /*007c*/ 	.byte	0x03, 0x1b
        /*007e*/ 	.short	0x00a8


	//----- nvinfo : EIATTR_NUM_BARRIERS
	.align		4
        /*0080*/ 	.byte	0x02, 0x4c
        /*0082*/ 	.byte	0x01
	.zero		1


	//----- nvinfo : EIATTR_MERCURY_ISA_VERSION
	.align		4
        /*0084*/ 	.byte	0x03, 0x5f
        /*0086*/ 	.short	0x0101


	//----- nvinfo : EIATTR_UNUSED_LOAD_BYTE_OFFSET
	.align		4
        /*0088*/ 	.byte	0x04, 0x44
        /*008a*/ 	.short	(.L_424 - .L_423)


	//   ....[0]....
.L_423:
        /*008c*/ 	.word	0x00002a80
        /*0090*/ 	.word	0x00000fff


	//----- nvinfo : EIATTR_COOP_GROUP_MASK_REGIDS
	.align		4
.L_424:
        /*0094*/ 	.byte	0x04, 0x29
        /*0096*/ 	.short	(.L_426 - .L_425)


	//   ....[0]....
.L_425:
        /*0098*/ 	.word	0xffffffff


	//   ....[1]....
        /*009c*/ 	.word	0xffffffff


	//   ....[2]....
        /*00a0*/ 	.word	0xffffffff


	//   ....[3]....
        /*00a4*/ 	.word	0xffffffff


	//   ....[4]....
        /*00a8*/ 	.word	0xffffffff


	//   ....[5]....
        /*00ac*/ 	.word	0xffffffff


	//   ....[6]....
        /*00b0*/ 	.word	0xffffffff


	//   ....[7]....
        /*00b4*/ 	.word	0xffffffff


	//   ....[8]....
        /*00b8*/ 	.word	0xffffffff


	//   ....[9]....
        /*00bc*/ 	.word	0xffffffff


	//   ....[10]....
        /*00c0*/ 	.word	0xffffffff


	//   ....[11]....
        /*00c4*/ 	.word	0xffffffff


	//   ....[12]....
        /*00c8*/ 	.word	0xffffffff


	//   ....[13]....
        /*00cc*/ 	.word	0xffffffff


	//   ....[14]....
        /*00d0*/ 	.word	0xffffffff


	//   ....[15]....
        /*00d4*/ 	.word	0xffffffff


	//   ....[16]....
        /*00d8*/ 	.word	0xffffffff


	//   ....[17]....
        /*00dc*/ 	.word	0xffffffff


	//   ....[18]....
        /*00e0*/ 	.word	0xffffffff


	//   ....[19]....
        /*00e4*/ 	.word	0xffffffff


	//   ....[20]....
        /*00e8*/ 	.word	0xffffffff


	//   ....[21]....
        /*00ec*/ 	.word	0xffffffff


	//   ....[22]....
        /*00f0*/ 	.word	0xffffffff


	//   ....[23]....
        /*00f4*/ 	.word	0xffffffff


	//   ....[24]....
        /*00f8*/ 	.word	0xffffffff


	//   ....[25]....
        /*00fc*/ 	.word	0xffffffff


	//   ....[26]....
        /*0100*/ 	.word	0xffffffff


	//   ....[27]....
        /*0104*/ 	.word	0xffffffff


	//   ....[28]....
        /*0108*/ 	.word	0xffffffff


	//   ....[29]....
        /*010c*/ 	.word	0xffffffff


	//   ....[30]....
        /*0110*/ 	.word	0xffffffff


	//   ....[31]....
        /*0114*/ 	.word	0xffffffff


	//   ....[32]....
        /*0118*/ 	.word	0xffffffff


	//   ....[33]....
        /*011c*/ 	.word	0xffffffff


	//   ....[34]....
        /*0120*/ 	.word	0xffffffff


	//   ....[35]....
        /*0124*/ 	.word	0xffffffff


	//   ....[36]....
        /*0128*/ 	.word	0xffffffff


	//   ....[37]....
        /*012c*/ 	.word	0xffffffff


	//   ....[38]....
        /*0130*/ 	.word	0xffffffff


	//   ....[39]....
        /*0134*/ 	.word	0xffffffff


	//   ....[40]....
        /*0138*/ 	.word	0xffffffff


	//   ....[41]....
        /*013c*/ 	.word	0xffffffff


	//   ....[42]....
        /*0140*/ 	.word	0xffffffff


	//   ....[43]....
        /*0144*/ 	.word	0xffffffff


	//   ....[44]....
        /*0148*/ 	.word	0xffffffff


	//   ....[45]....
        /*014c*/ 	.word	0xffffffff


	//   ....[46]....
        /*0150*/ 	.word	0xffffffff


	//   ....[47]....
        /*0154*/ 	.word	0xffffffff


	//   ....[48]....
        /*0158*/ 	.word	0xffffffff


	//   ....[49]....
        /*015c*/ 	.word	0xffffffff


	//   ....[50]....
        /*0160*/ 	.word	0xffffffff


	//   ....[51]....
        /*0164*/ 	.word	0xffffffff


	//   ....[52]....
        /*0168*/ 	.word	0xffffffff


	//   ....[53]....
        /*016c*/ 	.word	0xffffffff


	//   ....[54]....
        /*0170*/ 	.word	0xffffffff


	//   ....[55]....
        /*0174*/ 	.word	0xffffffff


	//   ....[56]....
        /*0178*/ 	.word	0xffffffff


	//   ....[57]....
        /*017c*/ 	.word	0xffffffff


	//   ....[58]....
        /*0180*/ 	.word	0xffffffff


	//   ....[59]....
        /*0184*/ 	.word	0xffffffff


	//   ....[60]....
        /*0188*/ 	.word	0x05000015


	//   ....[61]....
        /*018c*/ 	.word	0x05000015


	//   ....[62]....
        /*0190*/ 	.word	0x05000015


	//   ....[63]....
        /*0194*/ 	.word	0x05000015


	//   ....[64]....
        /*0198*/ 	.word	0x05000015


	//   ....[65]....
        /*019c*/ 	.word	0x05000015


	//   ....[66]....
        /*01a0*/ 	.word	0x05000015


	//   ....[67]....
        /*01a4*/ 	.word	0x05000015


	//   ....[68]....
        /*01a8*/ 	.word	0x05000015


	//   ....[69]....
        /*01ac*/ 	.word	0x05000015


	//   ....[70]....
        /*01b0*/ 	.word	0x05000015


	//   ....[71]....
        /*01b4*/ 	.word	0x05000015


	//   ....[72]....
        /*01b8*/ 	.word	0x05000015


	//   ....[73]....
        /*01bc*/ 	.word	0x05000015


	//   ....[74]....
        /*01c0*/ 	.word	0x05000015


	//   ....[75]....
        /*01c4*/ 	.word	0x05000015


	//   ....[76]....
        /*01c8*/ 	.word	0x05000015


	//   ....[77]....
        /*01cc*/ 	.word	0x05000015


	//   ....[78]....
        /*01d0*/ 	.word	0x05000015


	//   ....[79]....
        /*01d4*/ 	.word	0x05000015


	//   ....[80]....
        /*01d8*/ 	.word	0x05000015


	//   ....[81]....
        /*01dc*/ 	.word	0x05000015


	//   ....[82]....
        /*01e0*/ 	.word	0x05000015


	//   ....[83]....
        /*01e4*/ 	.word	0x05000015


	//   ....[84]....
        /*01e8*/ 	.word	0x05000015


	//   ....[85]....
        /*01ec*/ 	.word	0x05000015


	//   ....[86]....
        /*01f0*/ 	.word	0x05000015


	//   ....[87]....
        /*01f4*/ 	.word	0x05000015


	//   ....[88]....
        /*01f8*/ 	.word	0x05000015


	//   ....[89]....
        /*01fc*/ 	.word	0x05000015


	//   ....[90]....
        /*0200*/ 	.word	0x05000015


	//   ....[91]....
        /*0204*/ 	.word	0x05000015


	//   ....[92]....
        /*0208*/ 	.word	0x05000015


	//   ....[93]....
        /*020c*/ 	.word	0x05000015


	//   ....[94]....
        /*0210*/ 	.word	0x05000015


	//   ....[95]....
        /*0214*/ 	.word	0x05000015


	//----- nvinfo : EIATTR_COOP_GROUP_INSTR_OFFSETS
	.align		4
.L_426:
        /*0218*/ 	.byte	0x04, 0x28
        /*021a*/ 	.short	(.L_428 - .L_427)


	//   ....[0]....
.L_427:
        /*021c*/ 	.word	0x00000510


	//   ....[1]....
        /*0220*/ 	.word	0x000006d0


	//   ....[2]....
        /*0224*/ 	.word	0x000006f0


	//   ....[3]....
        /*0228*/ 	.word	0x00000710


	//   ....[4]....
        /*022c*/ 	.word	0x00000730


	//   ....[5]....
        /*0230*/ 	.word	0x00000750


	//   ....[6]....
        /*0234*/ 	.word	0x00000b40


	//   ....[7]....
        /*0238*/ 	.word	0x00000b60


	//   ....[8]....
        /*023c*/ 	.word	0x00000b80


	//   ....[9]....
        /*0240*/ 	.word	0x00000ba0


	//   ....[10]....
        /*0244*/ 	.word	0x00000bc0


	//   ....[11]....
        /*0248*/ 	.word	0x00000f70


	//   ....[12]....
        /*024c*/ 	.word	0x00001140


	//   ....[13]....
        /*0250*/ 	.word	0x000011a0


	//   ....[14]....
        /*0254*/ 	.word	0x00001240


	//   ....[15]....
        /*0258*/ 	.word	0x000012b0


	//   ....[16]....
        /*025c*/ 	.word	0x00001300


	//   ....[17]....
        /*0260*/ 	.word	0x00001340


	//   ....[18]....
        /*0264*/ 	.word	0x00001380


	//   ....[19]....
        /*0268*/ 	.word	0x00001390


	//   ....[20]....
        /*026c*/ 	.word	0x00001470


	//   ....[21]....
        /*0270*/ 	.word	0x00001640


	//   ....[22]....
        /*0274*/ 	.word	0x00001690


	//   ....[23]....
        /*0278*/ 	.word	0x000016f0


	//   ....[24]....
        /*027c*/ 	.word	0x00001750


	//   ....[25]....
        /*0280*/ 	.word	0x00001790


	//   ....[26]....
        /*0284*/ 	.word	0x000017d0


	//   ....[27]....
        /*0288*/ 	.word	0x00001810


	//   ....[28]....
        /*028c*/ 	.word	0x00001820


	//   ....[29]....
        /*0290*/ 	.word	0x00001cd0


	//   ....[30]....
        /*0294*/ 	.word	0x000027b0


	//   ....[31]....
        /*0298*/ 	.word	0x00002970


	//   ....[32]....
        /*029c*/ 	.word	0x00002990


	//   ....[33]....
        /*02a0*/ 	.word	0x000029b0


	//   ....[34]....
        /*02a4*/ 	.word	0x000029d0


	//   ....[35]....
        /*02a8*/ 	.word	0x000029f0


	//   ....[36]....
        /*02ac*/ 	.word	0x00002d70


	//   ....[37]....
        /*02b0*/ 	.word	0x00002d90


	//   ....[38]....
        /*02b4*/ 	.word	0x00002db0


	//   ....[39]....
        /*02b8*/ 	.word	0x00002dd0


	//   ....[40]....
        /*02bc*/ 	.word	0x00002df0


	//   ....[41]....
        /*02c0*/ 	.word	0x000031a0


	//   ....[42]....
        /*02c4*/ 	.word	0x00003370


	//   ....[43]....
        /*02c8*/ 	.word	0x000033d0


	//   ....[44]....
        /*02cc*/ 	.word	0x00003440


	//   ....[45]....
        /*02d0*/ 	.word	0x000034b0


	//   ....[46]....
        /*02d4*/ 	.word	0x00003500


	//   ....[47]....
        /*02d8*/ 	.word	0x00003550


	//   ....[48]....
        /*02dc*/ 	.word	0x000035b0


	//   ....[49]....
        /*02e0*/ 	.word	0x000035c0


	//   ....[50]....
        /*02e4*/ 	.word	0x00003680


	//   ....[51]....
        /*02e8*/ 	.word	0x00003850


	//   ....[52]....
        /*02ec*/ 	.word	0x000038a0


	//   ....[53]....
        /*02f0*/ 	.word	0x00003910


	//   ....[54]....
        /*02f4*/ 	.word	0x00003970


	//   ....[55]....
        /*02f8*/ 	.word	0x000039c0


	//   ....[56]....
        /*02fc*/ 	.word	0x00003a20


	//   ....[57]....
        /*0300*/ 	.word	0x00003a60


	//   ....[58]....
        /*0304*/ 	.word	0x00003a70


	//   ....[59]....
        /*0308*/ 	.word	0x00003ee0


	//   ....[60]....
        /*030c*/ 	.word	0x00004560


	//   ....[61]....
        /*0310*/ 	.word	0x000045e0


	//   ....[62]....
        /*0314*/ 	.word	0x00004670


	//   ....[63]....
        /*0318*/ 	.word	0x00004760


	//   ....[64]....
        /*031c*/ 	.word	0x00004800


	//   ....[65]....
        /*0320*/ 	.word	0x00004880


	//   ....[66]....
        /*0324*/ 	.word	0x00004910


	//   ....[67]....
        /*0328*/ 	.word	0x00004990


	//   ....[68]....
        /*032c*/ 	.word	0x000049c0


	//   ....[69]....
        /*0330*/ 	.word	0x00004a70


	//   ....[70]....
        /*0334*/ 	.word	0x00004af0


	//   ....[71]....
        /*0338*/ 	.word	0x00004b70


	//   ....[72]....
        /*033c*/ 	.word	0x00004c30


	//   ....[73]....
        /*0340*/ 	.word	0x00004cc0


	//   ....[74]....
        /*0344*/ 	.word	0x00004d40


	//   ....[75]....
        /*0348*/ 	.word	0x00004dc0


	//   ....[76]....
        /*034c*/ 	.word	0x00004e40


	//   ....[77]....
        /*0350*/ 	.word	0x00004ea0


	//   ....[78]....
        /*0354*/ 	.word	0x00004f10


	//   ....[79]....
        /*0358*/ 	.word	0x00004f90


	//   ....[80]....
        /*035c*/ 	.word	0x00005020


	//   ....[81]....
        /*0360*/ 	.word	0x000050d0


	//   ....[82]....
        /*0364*/ 	.word	0x00005180


	//   ....[83]....
        /*0368*/ 	.word	0x00005210


	//   ....[84]....
        /*036c*/ 	.word	0x000052a0


	//   ....[85]....
        /*0370*/ 	.word	0x00005340


	//   ....[86]....
        /*0374*/ 	.word	0x00005370


	//   ....[87]....
        /*0378*/ 	.word	0x00005420


	//   ....[88]....
        /*037c*/ 	.word	0x000054a0


	//   ....[89]....
        /*0380*/ 	.word	0x00005520


	//   ....[90]....
        /*0384*/ 	.word	0x000055e0


	//   ....[91]....
        /*0388*/ 	.word	0x00005690


	//   ....[92]....
        /*038c*/ 	.word	0x00005720


	//   ....[93]....
        /*0390*/ 	.word	0x000057a0


	//   ....[94]....
        /*0394*/ 	.word	0x00005830


	//   ....[95]....
        /*0398*/ 	.word	0x00005890


	//----- nvinfo : EIATTR_VRC_CTA_INIT_COUNT
	.align		4
.L_428:
        /*039c*/ 	.byte	0x02, 0x4a
	.zero		1
	.zero		1


	//----- nvinfo : EIATTR_EXIT_INSTR_OFFSETS
	.align		4
        /*03a0*/ 	.byte	0x04, 0x1c
        /*03a2*/ 	.short	(.L_430 - .L_429)


	//   ....[0]....
.L_429:
        /*03a4*/ 	.word	0x00001fa0


	//   ....[1]....
        /*03a8*/ 	.word	0x00001fc0


	//   ....[2]....
        /*03ac*/ 	.word	0x000044f0


	//   ....[3]....
        /*03b0*/ 	.word	0x00004510


	//----- nvinfo : EIATTR_MAX_THREADS
	.align		4
.L_430:
        /*03b4*/ 	.byte	0x04, 0x05
        /*03b6*/ 	.short	(.L_432 - .L_431)
.L_431:
        /*03b8*/ 	.word	0x00000180
        /*03bc*/ 	.word	0x00000001
        /*03c0*/ 	.word	0x00000001


	//----- nvinfo : EIATTR_CRS_STACK_SIZE
	.align		4
.L_432:
        /*03c4*/ 	.byte	0x04, 0x1e
        /*03c6*/ 	.short	(.L_434 - .L_433)
.L_433:
        /*03c8*/ 	.word	0x00000000


	//----- nvinfo : EIATTR_CBANK_PARAM_SIZE
	.align		4
.L_434:
        /*03cc*/ 	.byte	0x03, 0x19
        /*03ce*/ 	.short	0x0034


	//----- nvinfo : EIATTR_PARAM_CBANK
	.align		4
        /*03d0*/ 	.byte	0x04, 0x0a
        /*03d2*/ 	.short	(.L_436 - .L_435)
	.align		4
.L_435:
        /*03d4*/ 	.word	index@(.nv.constant0._ZN3cub18CUB_300001_SM_10006detail4scan16DeviceScanKernelINS2_10policy_hubIiiijN4cuda3std3__44plusIvEEE10Policy1000EN6thrust24THRUST_300001_SM_1000_NS6detail15normal_iteratorINSD_10device_ptrIiEEEESI_NS0_13ScanTileStateIiLb1EEES9_NS1_10InputValueIiPiEEjiLb0EiEEvT0_T1_T2_iT3_T4_T5_)
        /*03d8*/ 	.short	0x0380
        /*03da*/ 	.short	0x0034


	//----- nvinfo : EIATTR_SW_WAR
	.align		4
.L_436:
        /*03dc*/ 	.byte	0x04, 0x36
        /*03de*/ 	.short	(.L_438 - .L_437)
.L_437:
        /*03e0*/ 	.word	0x00000008
.L_438:


//--------------------- .nv.info._ZN3cub18CUB_300001_SM_10006detail4scan20DeviceScanInitKernelINS0_13ScanTileStateIiLb1EEEEEvT_i --------------------------
	.section	.nv.info._ZN3cub18CUB_300001_SM_10006detail4scan20DeviceScanInitKernelINS0_13ScanTileStateIiLb1EEEEEvT_i,"",@"SHT_CUDA_INFO"
	.sectionflags	@""
	.align	4


	//----- nvinfo : EIATTR_CUDA_API_VERSION
	.align		4
        /*0000*/ 	.byte	0x04, 0x37
        /*0002*/ 	.short	(.L_440 - .L_439)
.L_439:
        /*0004*/ 	.word	0x00000082


	//----- nvinfo : EIATTR_KPARAM_INFO
	.align		4
.L_440:
        /*0008*/ 	.byte	0x04, 0x17
        /*000a*/ 	.short	(.L_442 - .L_441)
.L_441:
        /*000c*/ 	.word	0x00000000
        /*0010*/ 	.short	0x0001
        /*0012*/ 	.short	0x0008
        /*0014*/ 	.byte	0x00, 0xf0, 0x11, 0x00


	//----- nvinfo : EIATTR_KPARAM_INFO
	.align		4
.L_442:
        /*0018*/ 	.byte	0x04, 0x17
        /*001a*/ 	.short	(.L_444 - .L_443)
.L_443:
        /*001c*/ 	.word	0x00000000
        /*0020*/ 	.short	0x0000
        /*0022*/ 	.short	0x0000
        /*0024*/ 	.byte	0x00, 0xf0, 0x21, 0x00


	//----- nvinfo : EIATTR_SPARSE_MMA_MASK
	.align		4
.L_444:
        /*0028*/ 	.byte	0x03, 0x50
        /*002a*/ 	.short	0x0000


	//----- nvinfo : EIATTR_MAXREG_COUNT
	.align		4
        /*002c*/ 	.byte	0x03, 0x1b
        /*002e*/ 	.short	0x00ff


	//----- nvinfo : EIATTR_MERCURY_ISA_VERSION
	.align		4
        /*0030*/ 	.byte	0x03, 0x5f
        /*0032*/ 	.short	0x0101


	//----- nvinfo : EIATTR_VRC_CTA_INIT_COUNT
	.align		4
        /*0034*/ 	.byte	0x02, 0x4a
	.zero		1
	.zero		1


	//----- nvinfo : EIATTR_EXIT_INSTR_OFFSETS
	.align		4
        /*0038*/ 	.byte	0x04, 0x1c
        /*003a*/ 	.short	(.L_446 - .L_445)


	//   ....[0]....
.L_445:
        /*003c*/ 	.word	0x000000f0


	//   ....[1]....
        /*0040*/ 	.word	0x00000130


	//----- nvinfo : EIATTR_CBANK_PARAM_SIZE
	.align		4
.L_446:
        /*0044*/ 	.byte	0x03, 0x19
        /*0046*/ 	.short	0x000c


	//----- nvinfo : EIATTR_PARAM_CBANK
	.align		4
        /*0048*/ 	.byte	0x04, 0x0a
        /*004a*/ 	.short	(.L_448 - .L_447)
	.align		4
.L_447:
        /*004c*/ 	.word	index@(.nv.constant0._ZN3cub18CUB_300001_SM_10006detail4scan20DeviceScanInitKernelINS0_13ScanTileStateIiLb1EEEEEvT_i)
        /*0050*/ 	.short	0x0380
        /*0052*/ 	.short	0x000c


	//----- nvinfo : EIATTR_SW_WAR
	.align		4
.L_448:
        /*0054*/ 	.byte	0x04, 0x36
        /*0056*/ 	.short	(.L_450 - .L_449)
.L_449:
        /*0058*/ 	.word	0x00000008
.L_450:


//--------------------- .nv.info._ZN3cub18CUB_300001_SM_10006detail6reduce28DeviceReduceSingleTileKernelINS2_10policy_hubIiyN4cuda3std3__44plusIiEEE10Policy1000EPiSC_iS9_iiNS7_10__identityEEEvT0_T1_T2_T3_T4_T6_ --------------------------
	.section	.nv.info._ZN3cub18CUB_300001_SM_10006detail6reduce28DeviceReduceSingleTileKernelINS2_10policy_hubIiyN4cuda3std3__44plusIiEEE10Policy1000EPiSC_iS9_iiNS7_10__identityEEEvT0_T1_T2_T3_T4_T6_,"",@"SHT_CUDA_INFO"
	.sectionflags	@""
	.align	4


	//----- nvinfo : EIATTR_CUDA_API_VERSION
	.align		4
        /*0000*/ 	.byte	0x04, 0x37
        /*0002*/ 	.short	(.L_452 - .L_451)
.L_451:
        /*0004*/ 	.word	0x00000082


	//----- nvinfo : EIATTR_KPARAM_INFO
	.align		4
.L_452:
        /*0008*/ 	.byte	0x04, 0x17
        /*000a*/ 	.short	(.L_454 - .L_453)
.L_453:
        /*000c*/ 	.word	0x00000000
        /*0010*/ 	.short	0x0005
        /*0012*/ 	.short	0x001c
        /*0014*/ 	.byte	0x00, 0xf0, 0x05, 0x00


	//----- nvinfo : EIATTR_KPARAM_INFO
	.align		4
.L_454:
        /*0018*/ 	.byte	0x04, 0x17
        /*001a*/ 	.short	(.L_456 - .L_455)
.L_455:
        /*001c*/ 	.word	0x00000000
        /*0020*/ 	.short	0x0004
        /*0022*/ 	.short	0x0018
        /*0024*/ 	.byte	0x00, 0xf0, 0x11, 0x00


	//----- nvinfo : EIATTR_KPARAM_INFO
	.align		4
.L_456:
        /*0028*/ 	.byte	0x04, 0x17
        /*002a*/ 	.short	(.L_458 - .L_457)
.L_457:
        /*002c*/ 	.word	0x00000000
        /*0030*/ 	.short	0x0003
        /*0032*/ 	.short	0x0014
        /*0034*/ 	.byte	0x00, 0xf0, 0x05, 0x00


	//----- nvinfo : EIATTR_KPARAM_INFO
	.align		4
.L_458:
        /*0038*/ 	.byte	0x04, 0x17
        /*003a*/ 	.short	(.L_460 - .L_459)
.L_459:
        /*003c*/ 	.word	0x00000000
        /*0040*/ 	.short	0x0002
        /*0042*/ 	.short	0x0010
        /*0044*/ 	.byte	0x00, 0xf0, 0x11, 0x00


	//----- nvinfo : EIATTR_KPARAM_INFO
	.align		4
.L_460:
        /*0048*/ 	.byte	0x04, 0x17
        /*004a*/ 	.short	(.L_462 - .L_461)
.L_461:
        /*004c*/ 	.word	0x00000000
        /*0050*/ 	.short	0x0001
        /*0052*/ 	.short	0x0008
        /*0054*/ 	.byte	0x00, 0xf5, 0x21, 0x00


	//----- nvinfo : EIATTR_KPARAM_INFO
	.align		4
.L_462:
        /*0058*/ 	.byte	0x04, 0x17
        /*005a*/ 	.short	(.L_464 - .L_463)
.L_463:
        /*005c*/ 	.word	0x00000000
        /*0060*/ 	.short	0x0000
        /*0062*/ 	.short	0x0000
        /*0064*/ 	.byte	0x00, 0xf5, 0x21, 0x00


	//----- nvinfo : EIATTR_SPARSE_MMA_MASK
	.align		4
.L_464:
        /*0068*/ 	.byte	0x03, 0x50
        /*006a*/ 	.short	0x0000


	//----- nvinfo : EIATTR_MAXREG_COUNT
	.align		4
        /*006c*/ 	.byte	0x03, 0x1b
        /*006e*/ 	.short	0x00ff


	//----- nvinfo : EIATTR_NUM_BARRIERS
	.align		4
        /*0070*/ 	.byte	0x02, 0x4c
        /*0072*/ 	.byte	0x01
	.zero		1


	//----- nvinfo : EIATTR_MERCURY_ISA_VERSION
	.align		4
        /*0074*/ 	.byte	0x03, 0x5f
        /*0076*/ 	.short	0x0101


	//----- nvinfo : EIATTR_COOP_GROUP_MASK_REGIDS
	.align		4
        /*0078*/ 	.byte	0x04, 0x29
        /*007a*/ 	.short	(.L_466 - .L_465)


	//   ....[0]....
.L_465:
        /*007c*/ 	.word	0xffffffff


	//   ....[1]....
        /*0080*/ 	.word	0xffffffff


	//   ....[2]....
        /*0084*/ 	.word	0xffffffff


	//   ....[3]....
        /*0088*/ 	.word	0xffffffff


	//   ....[4]....
        /*008c*/ 	.word	0xffffffff


	//   ....[5]....
        /*0090*/ 	.word	0xffffffff


	//   ....[6]....
        /*0094*/ 	.word	0xffffffff


	//   ....[7]....
        /*0098*/ 	.word	0xffffffff


	//   ....[8]....
        /*009c*/ 	.word	0xffffffff


	//   ....[9]....
        /*00a0*/ 	.word	0xffffffff


	//   ....[10]....
        /*00a4*/ 	.word	0xffffffff


	//   ....[11]....
        /*00a8*/ 	.word	0xffffffff


	//   ....[12]....
        /*00ac*/ 	.word	0xffffffff


	//   ....[13]....
        /*00b0*/ 	.word	0xffffffff


	//   ....[14]....
        /*00b4*/ 	.word	0xffffffff


	//   ....[15]....
        /*00b8*/ 	.word	0xffffffff


	//   ....[16]....
        /*00bc*/ 	.word	0xffffffff


	//   ....[17]....
        /*00c0*/ 	.word	0xffffffff


	//   ....[18]....
        /*00c4*/ 	.word	0xffffffff


	//   ....[19]....
        /*00c8*/ 	.word	0xffffffff


	//   ....[20]....
        /*00cc*/ 	.word	0xffffffff


	//   ....[21]....
        /*00d0*/ 	.word	0xffffffff


	//   ....[22]....
        /*00d4*/ 	.word	0xffffffff


	//   ....[23]....
        /*00d8*/ 	.word	0xffffffff


	//   ....[24]....
        /*00dc*/ 	.word	0xffffffff


	//   ....[25]....
        /*00e0*/ 	.word	0xffffffff


	//   ....[26]....
        /*00e4*/ 	.word	0xffffffff


	//   ....[27]....
        /*00e8*/ 	.word	0xffffffff


	//   ....[28]....
        /*00ec*/ 	.word	0xffffffff


	//   ....[29]....
        /*00f0*/ 	.word	0xffffffff


	//----- nvinfo : EIATTR_COOP_GROUP_INSTR_OFFSETS
	.align		4
.L_466:
        /*00f4*/ 	.byte	0x04, 0x28
        /*00f6*/ 	.short	(.L_468 - .L_467)


	//   ....[0]....
.L_467:
        /*00f8*/ 	.word	0x00000890


	//   ....[1]....
        /*00fc*/ 	.word	0x000008f0


	//   ....[2]....
        /*0100*/ 	.word	0x00000940


	//   ....[3]....
        /*0104*/ 	.word	0x000009b0


	//   ....[4]....
        /*0108*/ 	.word	0x00000a10


	//   ....[5]....
        /*010c*/ 	.word	0x00000ba0


	//   ....[6]....
        /*0110*/ 	.word	0x00000c40


	//   ....[7]....
        /*0114*/ 	.word	0x00000cc0


	//   ....[8]....
        /*0118*/ 	.word	0x00000d20


	//   ....[9]....
        /*011c*/ 	.word	0x00000d60


	//   ....[10]....
        /*0120*/ 	.word	0x000019d0


	//   ....[11]....
        /*0124*/ 	.word	0x00001a30


	//   ....[12]....
        /*0128*/ 	.word	0x00001a90


	//   ....[13]....
        /*012c*/ 	.word	0x00001af0


	//   ....[14]....
        /*0130*/ 	.word	0x00001b50


	//   ....[15]....
        /*0134*/ 	.word	0x000023f0


	//   ....[16]....
        /*0138*/ 	.word	0x00002450


	//   ....[17]....
        /*013c*/ 	.word	0x000024a0


	//   ....[18]....
        /*0140*/ 	.word	0x00002510


	//   ....[19]....
        /*0144*/ 	.word	0x00002570


	//   ....[20]....
        /*0148*/ 	.word	0x00002700


	//   ....[21]....
        /*014c*/ 	.word	0x00002790


	//   ....[22]....
        /*0150*/ 	.word	0x000027e0


	//   ....[23]....
        /*0154*/ 	.word	0x00002850


	//   ....[24]....
        /*0158*/ 	.word	0x000028c0


	//   ....[25]....
        /*015c*/ 	.word	0x000036a0


	//   ....[26]....
        /*0160*/ 	.word	0x00003700


	//   ....[27]....
        /*0164*/ 	.word	0x00003760


	//   ....[28]....
        /*0168*/ 	.word	0x000037c0


	//   ....[29]....
        /*016c*/ 	.word	0x00003820


	//----- nvinfo : EIATTR_VRC_CTA_INIT_COUNT
	.align		4
.L_468:
        /*0170*/ 	.byte	0x02, 0x4a
	.zero		1
	.zero		1


	//----- nvinfo : EIATTR_EXIT_INSTR_OFFSETS
	.align		4
        /*0174*/ 	.byte	0x04, 0x1c
        /*0176*/ 	.short	(.L_470 - .L_469)


	//   ....[0]....
.L_469:
        /*0178*/ 	.word	0x00000080


	//   ....[1]....
        /*017c*/ 	.word	0x000000c0


	//   ....[2]....
        /*0180*/ 	.word	0x00003940


	//   ....[3]....
        /*0184*/ 	.word	0x00003990


	//----- nvinfo : EIATTR_MAX_THREADS
	.align		4
.L_470:
        /*0188*/ 	.byte	0x04, 0x05
        /*018a*/ 	.short	(.L_472 - .L_471)
.L_471:
        /*018c*/ 	.word	0x00000100
        /*0190*/ 	.word	0x00000001
        /*0194*/ 	.word	0x00000001


	//----- nvinfo : EIATTR_CRS_STACK_SIZE
	.align		4
.L_472:
        /*0198*/ 	.byte	0x04, 0x1e
        /*019a*/ 	.short	(.L_474 - .L_473)
.L_473:
        /*019c*/ 	.word	0x00000000


	//----- nvinfo : EIATTR_CBANK_PARAM_SIZE
	.align		4
.L_474:
        /*01a0*/ 	.byte	0x03, 0x19
        /*01a2*/ 	.short	0x001d


	//----- nvinfo : EIATTR_PARAM_CBANK
	.align		4
        /*01a4*/ 	.byte	0x04, 0x0a
        /*01a6*/ 	.short	(.L_476 - .L_475)
	.align		4
.L_475:
        /*01a8*/ 	.word	index@(.nv.constant0._ZN3cub18CUB_300001_SM_10006detail6reduce28DeviceReduceSingleTileKernelINS2_10policy_hubIiyN4cuda3std3__44plusIiEEE10Policy1000EPiSC_iS9_iiNS7_10__identityEEEvT0_T1_T2_T3_T4_T6_)
        /*01ac*/ 	.short	0x0380
        /*01ae*/ 	.short	0x001d


	//----- nvinfo : EIATTR_SW_WAR
	.align		4
.L_476:
        /*01b0*/ 	.byte	0x04, 0x36
        /*01b2*/ 	.short	(.L_478 - .L_477)
.L_477:
        /*01b4*/ 	.word	0x00000008
.L_478:


//--------------------- .nv.info._ZN3cub18CUB_300001_SM_10006detail6reduce18DeviceReduceKernelINS2_10policy_hubIiyN4cuda3std3__44plusIiEEE10Policy1000EN6thrust24THRUST_300001_SM_1000_NS6detail15normal_iteratorINSD_10device_ptrIiEEEEyS9_iNS7_10__identityEEEvT0_PT3_T1_NS0_13GridEvenShareISN_EET2_T4_ --------------------------
	.section	.nv.info._ZN3cub18CUB_300001_SM_10006detail6reduce18DeviceReduceKernelINS2_10policy_hubIiyN4cuda3std3__44plusIiEEE10Policy1000EN6thrust24THRUST_300001_SM_1000_NS6detail15normal_iteratorINSD_10device_ptrIiEEEEyS9_iNS7_10__identityEEEvT0_PT3_T1_NS0_13GridEvenShareISN_EET2_T4_,"",@"SHT_CUDA_INFO"
	.sectionflags	@""
	.align	4


	//----- nvinfo : EIATTR_CUDA_API_VERSION
	.align		4
        /*0000*/ 	.byte	0x04, 0x37
        /*0002*/ 	.short	(.L_480 - .L_479)
.L_479:
        /*0004*/ 	.word	0x00000082


	//----- nvinfo : EIATTR_KPARAM_INFO
	.align		4
.L_480:
        /*0008*/ 	.byte	0x04, 0x17
        /*000a*/ 	.short	(.L_482 - .L_481)
.L_481:
        /*000c*/ 	.word	0x00000000
        /*0010*/ 	.short	0x0005
        /*0012*/ 	.short	0x0061
        /*0014*/ 	.byte	0x00, 0xf0, 0x05, 0x00


	//----- nvinfo : EIATTR_KPARAM_INFO
	.align		4
.L_482:
        /*0018*/ 	.byte	0x04, 0x17
        /*001a*/ 	.short	(.L_484 - .L_483)
.L_483:
        /*001c*/ 	.word	0x00000000
        /*0020*/ 	.short	0x0004
        /*0022*/ 	.short	0x0060
        /*0024*/ 	.byte	0x00, 0xf0, 0x05, 0x00


	//----- nvinfo : EIATTR_KPARAM_INFO
	.align		4
.L_484:
        /*0028*/ 	.byte	0x04, 0x17
        /*002a*/ 	.short	(.L_486 - .L_485)
.L_485:
        /*002c*/ 	.word	0x00000000
        /*0030*/ 	.short	0x0003
        /*0032*/ 	.short	0x0018
        /*0034*/ 	.byte	0x00, 0xf0, 0x21, 0x01


	//----- nvinfo : EIATTR_KPARAM_INFO
	.align		4
.L_486:
        /*0038*/ 	.byte	0x04, 0x17
        /*003a*/ 	.short	(.L_488 - .L_487)
.L_487:
        /*003c*/ 	.word	0x00000000
        /*0040*/ 	.short	0x0002
        /*0042*/ 	.short	0x0010
        /*0044*/ 	.byte	0x00, 0xf0, 0x21, 0x00


	//----- nvinfo : EIATTR_KPARAM_INFO
	.align		4
.L_488:
        /*0048*/ 	.byte	0x04, 0x17
        /*004a*/ 	.short	(.L_490 - .L_489)
.L_489:
        /*004c*/ 	.word	0x00000000
        /*0050*/ 	.short	0x0001
        /*0052*/ 	.short	0x0008
        /*0054*/ 	.byte	0x00, 0xf5, 0x21, 0x00


	//----- nvinfo : EIATTR_KPARAM_INFO
	.align		4
.L_490:
        /*0058*/ 	.byte	0x04, 0x17
        /*005a*/ 	.short	(.L_492 - .L_491)
.L_491:
        /*005c*/ 	.word	0x00000000
        /*0060*/ 	.short	0x0000
        /*0062*/ 	.short	0x0000
        /*0064*/ 	.byte	0x00, 0xf0, 0x21, 0x00


	//----- nvinfo : EIATTR_SPARSE_MMA_MASK
	.align		4
.L_492:
        /*0068*/ 	.byte	0x03, 0x50
        /*006a*/ 	.short	0x0000


	//----- nvinfo : EIATTR_MAXREG_COUNT
	.align		4
        /*006c*/ 	.byte	0x03, 0x1b
        /*006e*/ 	.short	0x00ff


	//----- nvinfo : EIATTR_NUM_BARRIERS
	.align		4
        /*0070*/ 	.byte	0x02, 0x4c
        /*0072*/ 	.byte	0x01
	.zero		1


	//----- nvinfo : EIATTR_MERCURY_ISA_VERSION
	.align		4
        /*0074*/ 	.byte	0x03, 0x5f
        /*0076*/ 	.short	0x0101


	//----- nvinfo : EIATTR_COOP_GROUP_MASK_REGIDS
	.align		4
        /*0078*/ 	.byte	0x04, 0x29
        /*007a*/ 	.short	(.L_494 - .L_493)


	//   ....[0]....
.L_493:
        /*007c*/ 	.word	0xffffffff


	//   ....[1]....
        /*0080*/ 	.word	0xffffffff


	//   ....[2]....
        /*0084*/ 	.word	0xffffffff


	//   ....[3]....
        /*0088*/ 	.word	0xffffffff


	//   ....[4]....
        /*008c*/ 	.word	0xffffffff


	//   ....[5]....
        /*0090*/ 	.word	0xffffffff


	//   ....[6]....
        /*0094*/ 	.word	0xffffffff


	//   ....[7]....
        /*0098*/ 	.word	0xffffffff


	//   ....[8]....
        /*009c*/ 	.word	0xffffffff


	//   ....[9]....
        /*00a0*/ 	.word	0xffffffff


	//   ....[10]....
        /*00a4*/ 	.word	0xffffffff


	//   ....[11]....
        /*00a8*/ 	.word	0xffffffff


	//   ....[12]....
        /*00ac*/ 	.word	0xffffffff


	//   ....[13]....
        /*00b0*/ 	.word	0xffffffff


	//   ....[14]....
        /*00b4*/ 	.word	0xffffffff


	//----- nvinfo : EIATTR_COOP_GROUP_INSTR_OFFSETS
	.align		4
.L_494:
        /*00b8*/ 	.byte	0x04, 0x28
        /*00ba*/ 	.short	(.L_496 - .L_495)


	//   ....[0]....
.L_495:
        /*00bc*/ 	.word	0x000008e0


	//   ....[1]....
        /*00c0*/ 	.word	0x00000940


	//   ....[2]....
        /*00c4*/ 	.word	0x000009a0


	//   ....[3]....
        /*00c8*/ 	.word	0x00000a00


	//   ....[4]....
        /*00cc*/ 	.word	0x00000a60


	//   ....[5]....
        /*00d0*/ 	.word	0x00000bf0


	//   ....[6]....
        /*00d4*/ 	.word	0x00000c90


	//   ....[7]....
        /*00d8*/ 	.word	0x00000d10


	//   ....[8]....
        /*00dc*/ 	.word	0x00000d70


	//   ....[9]....
        /*00e0*/ 	.word	0x00000db0


	//   ....[10]....
        /*00e4*/ 	.word	0x00001db0


	//   ....[11]....
        /*00e8*/ 	.word	0x00001e10


	//   ....[12]....
        /*00ec*/ 	.word	0x00001e70


	//   ....[13]....
        /*00f0*/ 	.word	0x00001ed0


	//   ....[14]....
        /*00f4*/ 	.word	0x00001f30


	//----- nvinfo : EIATTR_VRC_CTA_INIT_COUNT
	.align		4
.L_496:
        /*00f8*/ 	.byte	0x02, 0x4a
	.zero		1
	.zero		1


	//----- nvinfo : EIATTR_EXIT_INSTR_OFFSETS
	.align		4
        /*00fc*/ 	.byte	0x04, 0x1c
        /*00fe*/ 	.short	(.L_498 - .L_497)


	//   ....[0]....
.L_497:
        /*0100*/ 	.word	0x00002050


	//   ....[1]....
        /*0104*/ 	.word	0x000020b0


	//----- nvinfo : EIATTR_MAX_THREADS
	.align		4
.L_498:
        /*0108*/ 	.byte	0x04, 0x05
        /*010a*/ 	.short	(.L_500 - .L_499)
.L_499:
        /*010c*/ 	.word	0x00000100
        /*0110*/ 	.word	0x00000001
        /*0114*/ 	.word	0x00000001


	//----- nvinfo : EIATTR_CRS_STACK_SIZE
	.align		4
.L_500:
        /*0118*/ 	.byte	0x04, 0x1e
        /*011a*/ 	.short	(.L_502 - .L_501)
.L_501:
        /*011c*/ 	.word	0x00000000


	//----- nvinfo : EIATTR_CBANK_PARAM_SIZE
	.align		4
.L_502:
        /*0120*/ 	.byte	0x03, 0x19
        /*0122*/ 	.short	0x0062


	//----- nvinfo : EIATTR_PARAM_CBANK
	.align		4
        /*0124*/ 	.byte	0x04, 0x0a
        /*0126*/ 	.short	(.L_504 - .L_503)
	.align		4
.L_503:
        /*0128*/ 	.word	index@(.nv.constant0._ZN3cub18CUB_300001_SM_10006detail6reduce18DeviceReduceKernelINS2_10policy_hubIiyN4cuda3std3__44plusIiEEE10Policy1000EN6thrust24THRUST_300001_SM_1000_NS6detail15normal_iteratorINSD_10device_ptrIiEEEEyS9_iNS7_10__identityEEEvT0_PT3_T1_NS0_13GridEvenShareISN_EET2_T4_)
        /*012c*/ 	.short	0x0380
        /*012e*/ 	.short	0x0062


	//----- nvinfo : EIATTR_SW_WAR
	.align		4
.L_504:
        /*0130*/ 	.byte	0x04, 0x36
        /*0132*/ 	.short	(.L_506 - .L_505)
.L_505:
        /*0134*/ 	.word	0x00000008
.L_506:


//--------------------- .nv.info._ZN3cub18CUB_300001_SM_10006detail6reduce28DeviceReduceSingleTileKernelINS2_10policy_hubIiyN4cuda3std3__44plusIiEEE10Policy1000EN6thrust24THRUST_300001_SM_1000_NS6detail15normal_iteratorINSD_10device_ptrIiEEEEPiyS9_iiNS7_10__identityEEEvT0_T1_T2_T3_T4_T6_ --------------------------
	.section	.nv.info._ZN3cub18CUB_300001_SM_10006detail6reduce28DeviceReduceSingleTileKernelINS2_10policy_hubIiyN4cuda3std3__44plusIiEEE10Policy1000EN6thrust24THRUST_300001_SM_1000_NS6detail15normal_iteratorINSD_10device_ptrIiEEEEPiyS9_iiNS7_10__identityEEEvT0_T1_T2_T3_T4_T6_,"",@"SHT_CUDA_INFO"
	.sectionflags	@""
	.align	4


	//----- nvinfo : EIATTR_CUDA_API_VERSION
	.align		4
        /*0000*/ 	.byte	0x04, 0x37
        /*0002*/ 	.short	(.L_508 - .L_507)
.L_507:
        /*0004*/ 	.word	0x00000082


	//----- nvinfo : EIATTR_KPARAM_INFO
	.align		4
.L_508:
        /*0008*/ 	.byte	0x04, 0x17
        /*000a*/ 	.short	(.L_510 - .L_509)
.L_509:
        /*000c*/ 	.word	0x00000000
        /*0010*/ 	.short	0x0005
        /*0012*/ 	.short	0x0020
        /*0014*/ 	.byte	0x00, 0xf0, 0x05, 0x00


	//----- nvinfo : EIATTR_KPARAM_INFO
	.align		4
.L_510:
        /*0018*/ 	.byte	0x04, 0x17
        /*001a*/ 	.short	(.L_512 - .L_511)
.L_511:
        /*001c*/ 	.word	0x00000000
        /*0020*/ 	.short	0x0004
        /*0022*/ 	.short	0x001c
        /*0024*/ 	.byte	0x00, 0xf0, 0x11, 0x00


	//----- nvinfo : EIATTR_KPARAM_INFO
	.align		4
.L_512:
        /*0028*/ 	.byte	0x04, 0x17
        /*002a*/ 	.short	(.L_514 - .L_513)
.L_513:
        /*002c*/ 	.word	0x00000000
        /*0030*/ 	.short	0x0003
        /*0032*/ 	.short	0x0018
        /*0034*/ 	.byte	0x00, 0xf0, 0x05, 0x00


	//----- nvinfo : EIATTR_KPARAM_INFO
	.align		4
.L_514:
        /*0038*/ 	.byte	0x04, 0x17
        /*003a*/ 	.short	(.L_516 - .L_515)
.L_515:
        /*003c*/ 	.word	0x00000000
        /*0040*/ 	.short	0x0002
        /*0042*/ 	.short	0x0010
        /*0044*/ 	.byte	0x00, 0xf0, 0x21, 0x00


	//----- nvinfo : EIATTR_KPARAM_INFO
	.align		4
.L_516:
        /*0048*/ 	.byte	0x04, 0x17
        /*004a*/ 	.short	(.L_518 - .L_517)
.L_517:
        /*004c*/ 	.word	0x00000000
        /*0050*/ 	.short	0x0001
        /*0052*/ 	.short	0x0008
        /*0054*/ 	.byte	0x00, 0xf5, 0x21, 0x00


	//----- nvinfo : EIATTR_KPARAM_INFO
	.align		4
.L_518:
        /*0058*/ 	.byte	0x04, 0x17
        /*005a*/ 	.short	(.L_520 - .L_519)
.L_519:
        /*005c*/ 	.word	0x00000000
        /*0060*/ 	.short	0x0000
        /*0062*/ 	.short	0x0000
        /*0064*/ 	.byte	0x00, 0xf0, 0x21, 0x00


	//----- nvinfo : EIATTR_SPARSE_MMA_MASK
	.align		4
.L_520:
        /*0068*/ 	.byte	0x03, 0x50
        /*006a*/ 	.short	0x0000


	//----- nvinfo : EIATTR_MAXREG_COUNT
	.align		4
        /*006c*/ 	.byte	0x03, 0x1b
        /*006e*/ 	.short	0x00ff


	//----- nvinfo : EIATTR_NUM_BARRIERS
	.align		4
        /*0070*/ 	.byte	0x02, 0x4c
        /*0072*/ 	.byte	0x01
	.zero		1


	//----- nvinfo : EIATTR_MERCURY_ISA_VERSION
	.align		4
        /*0074*/ 	.byte	0x03, 0x5f
        /*0076*/ 	.short	0x0101


	//----- nvinfo : EIATTR_COOP_GROUP_MASK_REGIDS
	.align		4
        /*0078*/ 	.byte	0x04, 0x29
        /*007a*/ 	.short	(.L_522 - .L_521)


	//   ....[0]....
.L_521:
        /*007c*/ 	.word	0xffffffff


	//   ....[1]....
        /*0080*/ 	.word	0xffffffff


	//   ....[2]....
        /*0084*/ 	.word	0xffffffff


	//   ....[3]....
        /*0088*/ 	.word	0xffffffff


	//   ....[4]....
        /*008c*/ 	.word	0xffffffff


	//   ....[5]....
        /*0090*/ 	.word	0xffffffff


	//   ....[6]....
        /*0094*/ 	.word	0xffffffff


	//   ....[7]....
        /*0098*/ 	.word	0xffffffff


	//   ....[8]....
        /*009c*/ 	.word	0xffffffff


	//   ....[9]....
        /*00a0*/ 	.word	0xffffffff


	//   ....[10]....
        /*00a4*/ 	.word	0xffffffff


	//   ....[11]....
        /*00a8*/ 	.word	0xffffffff


	//   ....[12]....
        /*00ac*/ 	.word	0xffffffff


	//   ....[13]....
        /*00b0*/ 	.word	0xffffffff


	//   ....[14]....
        /*00b4*/ 	.word	0xffffffff


	//----- nvinfo : EIATTR_COOP_GROUP_INSTR_OFFSETS
	.align		4
.L_522:
        /*00b8*/ 	.byte	0x04, 0x28
        /*00ba*/ 	.short	(.L_524 - .L_523)


	//   ....[0]....
.L_523:
        /*00bc*/ 	.word	0x00000850


	//   ....[1]....
        /*00c0*/ 	.word	0x000008b0


	//   ....[2]....
        /*00c4*/ 	.word	0x00000910


	//   ....[3]....
        /*00c8*/ 	.word	0x00000970


	//   ....[4]....
        /*00cc*/ 	.word	0x000009d0


	//   ....[5]....
        /*00d0*/ 	.word	0x00000b60


	//   ....[6]....
        /*00d4*/ 	.word	0x00000c00


	//   ....[7]....
        /*00d8*/ 	.word	0x00000c80


	//   ....[8]....
        /*00dc*/ 	.word	0x00000ce0


	//   ....[9]....
        /*00e0*/ 	.word	0x00000d20


	//   ....[10]....
        /*00e4*/ 	.word	0x00001b90


	//   ....[11]....
        /*00e8*/ 	.word	0x00001bf0


	//   ....[12]....
        /*00ec*/ 	.word	0x00001c50


	//   ....[13]....
        /*00f0*/ 	.word	0x00001cb0


	//   ....[14]....
        /*00f4*/ 	.word	0x00001d10


	//----- nvinfo : EIATTR_VRC_CTA_INIT_COUNT
	.align		4
.L_524:
        /*00f8*/ 	.byte	0x02, 0x4a
	.zero		1
	.zero		1


	//----- nvinfo : EIATTR_EXIT_INSTR_OFFSETS
	.align		4
        /*00fc*/ 	.byte	0x04, 0x1c
        /*00fe*/ 	.short	(.L_526 - .L_525)


	//   ....[0]....
.L_525:
        /*0100*/ 	.word	0x000000a0


	//   ....[1]....
        /*0104*/ 	.word	0x000000e0


	//   ....[2]....
        /*0108*/ 	.word	0x00001e20


	//   ....[3]....
        /*010c*/ 	.word	0x00001e70


	//----- nvinfo : EIATTR_MAX_THREADS
	.align		4
.L_526:
        /*0110*/ 	.byte	0x04, 0x05
        /*0112*/ 	.short	(.L_528 - .L_527)
.L_527:
        /*0114*/ 	.word	0x00000100
        /*0118*/ 	.word	0x00000001
        /*011c*/ 	.word	0x00000001


	//----- nvinfo : EIATTR_CRS_STACK_SIZE
	.align		4
.L_528:
        /*0120*/ 	.byte	0x04, 0x1e
        /*0122*/ 	.short	(.L_530 - .L_529)
.L_529:
        /*0124*/ 	.word	0x00000000


	//----- nvinfo : EIATTR_CBANK_PARAM_SIZE
	.align		4
.L_530:
        /*0128*/ 	.byte	0x03, 0x19
        /*012a*/ 	.short	0x0021


	//----- nvinfo : EIATTR_PARAM_CBANK
	.align		4
        /*012c*/ 	.byte	0x04, 0x0a
        /*012e*/ 	.short	(.L_532 - .L_531)
	.align		4
.L_531:
        /*0130*/ 	.word	index@(.nv.constant0._ZN3cub18CUB_300001_SM_10006detail6reduce28DeviceReduceSingleTileKernelINS2_10policy_hubIiyN4cuda3std3__44plusIiEEE10Policy1000EN6thrust24THRUST_300001_SM_1000_NS6detail15normal_iteratorINSD_10device_ptrIiEEEEPiyS9_iiNS7_10__identityEEEvT0_T1_T2_T3_T4_T6_)
        /*0134*/ 	.short	0x0380
        /*0136*/ 	.short	0x0021


	//----- nvinfo : EIATTR_SW_WAR
	.align		4
.L_532:
        /*0138*/ 	.byte	0x04, 0x36
        /*013a*/ 	.short	(.L_534 - .L_533)
.L_533:
        /*013c*/ 	.word	0x00000008
.L_534:


//--------------------- .nv.info._ZN3cub18CUB_300001_SM_10006detail6reduce28DeviceReduceSingleTileKernelINS2_10policy_hubIijN4cuda3std3__44plusIiEEE10Policy1000EPiSC_iS9_iiNS7_10__identityEEEvT0_T1_T2_T3_T4_T6_ --------------------------
	.section	.nv.info._ZN3cub18CUB_300001_SM_10006detail6reduce28DeviceReduceSingleTileKernelINS2_10policy_hubIijN4cuda3std3__44plusIiEEE10Policy1000EPiSC_iS9_iiNS7_10__identityEEEvT0_T1_T2_T3_T4_T6_,"",@"SHT_CUDA_INFO"
	.sectionflags	@""
	.align	4


	//----- nvinfo : EIATTR_CUDA_API_VERSION
	.align		4
        /*0000*/ 	.byte	0x04, 0x37
        /*0002*/ 	.short	(.L_536 - .L_535)
.L_535:
        /*0004*/ 	.word	0x00000082


	//----- nvinfo : EIATTR_KPARAM_INFO
	.align		4
.L_536:
        /*0008*/ 	.byte	0x04, 0x17
        /*000a*/ 	.short	(.L_538 - .L_537)
.L_537:
        /*000c*/ 	.word	0x00000000
        /*0010*/ 	.short	0x0005
        /*0012*/ 	.short	0x001c
        /*0014*/ 	.byte	0x00, 0xf0, 0x05, 0x00


	//----- nvinfo : EIATTR_KPARAM_INFO
	.align		4
.L_538:
        /*0018*/ 	.byte	0x04, 0x17
        /*001a*/ 	.short	(.L_540 - .L_539)
.L_539:
        /*001c*/ 	.word	0x00000000
        /*0020*/ 	.short	0x0004
        /*0022*/ 	.short	0x0018
        /*0024*/ 	.byte	0x00, 0xf0, 0x11, 0x00


	//----- nvinfo : EIATTR_KPARAM_INFO
	.align		4
.L_540:
        /*0028*/ 	.byte	0x04, 0x17
        /*002a*/ 	.short	(.L_542 - .L_541)
.L_541:
        /*002c*/ 	.word	0x00000000
        /*0030*/ 	.short	0x0003
        /*0032*/ 	.short	0x0014
        /*0034*/ 	.byte	0x00, 0xf0, 0x05, 0x00


	//----- nvinfo : EIATTR_KPARAM_INFO
	.align		4
.L_542:
        /*0038*/ 	.byte	0x04, 0x17
        /*003a*/ 	.short	(.L_544 - .L_543)
.L_543:
        /*003c*/ 	.word	0x00000000
        /*0040*/ 	.short	0x0002
        /*0042*/ 	.short	0x0010
        /*0044*/ 	.byte	0x00, 0xf0, 0x11, 0x00


	//----- nvinfo : EIATTR_KPARAM_INFO
	.align		4
.L_544:
        /*0048*/ 	.byte	0x04, 0x17
        /*004a*/ 	.short	(.L_546 - .L_545)
.L_545:
        /*004c*/ 	.word	0x00000000
        /*0050*/ 	.short	0x0001
        /*0052*/ 	.short	0x0008
        /*0054*/ 	.byte	0x00, 0xf5, 0x21, 0x00


	//----- nvinfo : EIATTR_KPARAM_INFO
	.align		4
.L_546:
        /*0058*/ 	.byte	0x04, 0x17
        /*005a*/ 	.short	(.L_548 - .L_547)
.L_547:
        /*005c*/ 	.word	0x00000000
        /*0060*/ 	.short	0x0000
        /*0062*/ 	.short	0x0000
        /*0064*/ 	.byte	0x00, 0xf5, 0x21, 0x00


	//----- nvinfo : EIATTR_SPARSE_MMA_MASK
	.align		4
.L_548:
        /*0068*/ 	.byte	0x03, 0x50
        /*006a*/ 	.short	0x0000


	//----- nvinfo : EIATTR_MAXREG_COUNT
	.align		4
        /*006c*/ 	.byte	0x03, 0x1b
        /*006e*/ 	.short	0x00ff


	//----- nvinfo : EIATTR_NUM_BARRIERS
	.align		4
        /*0070*/ 	.byte	0x02, 0x4c
        /*0072*/ 	.byte	0x01
	.zero		1


	//----- nvinfo : EIATTR_MERCURY_ISA_VERSION
	.align		4
        /*0074*/ 	.byte	0x03, 0x5f
        /*0076*/ 	.short	0x0101


	//----- nvinfo : EIATTR_COOP_GROUP_MASK_REGIDS
	.align		4
        /*0078*/ 	.byte	0x04, 0x29
        /*007a*/ 	.short	(.L_550 - .L_549)


	//   ....[0]....
.L_549:
        /*007c*/ 	.word	0xffffffff


	//   ....[1]....
        /*0080*/ 	.word	0xffffffff


	//   ....[2]....
        /*0084*/ 	.word	0xffffffff


	//   ....[3]....
        /*0088*/ 	.word	0xffffffff


	//   ....[4]....
        /*008c*/ 	.word	0xffffffff


	//   ....[5]....
        /*0090*/ 	.word	0xffffffff


	//   ....[6]....
        /*0094*/ 	.word	0xffffffff


	//   ....[7]....
        /*0098*/ 	.word	0xffffffff


	//   ....[8]....
        /*009c*/ 	.word	0xffffffff


	//   ....[9]....
        /*00a0*/ 	.word	0xffffffff


	//   ....[10]....
        /*00a4*/ 	.word	0xffffffff


	//   ....[11]....
        /*00a8*/ 	.word	0xffffffff


	//   ....[12]....
        /*00ac*/ 	.word	0xffffffff


	//   ....[13]....
        /*00b0*/ 	.word	0xffffffff


	//   ....[14]....
        /*00b4*/ 	.word	0xffffffff


	//   ....[15]....
        /*00b8*/ 	.word	0xffffffff


	//   ....[16]....
        /*00bc*/ 	.word	0xffffffff


	//   ....[17]....
        /*00c0*/ 	.word	0xffffffff


	//   ....[18]....
        /*00c4*/ 	.word	0xffffffff


	//   ....[19]....
        /*00c8*/ 	.word	0xffffffff


	//   ....[20]....
        /*00cc*/ 	.word	0xffffffff


	//   ....[21]....
        /*00d0*/ 	.word	0xffffffff


	//   ....[22]....
        /*00d4*/ 	.word	0xffffffff


	//   ....[23]....
        /*00d8*/ 	.word	0xffffffff


	//   ....[24]....
        /*00dc*/ 	.word	0xffffffff


	//   ....[25]....
        /*00e0*/ 	.word	0xffffffff


	//   ....[26]....
        /*00e4*/ 	.word	0xffffffff


	//   ....[27]....
        /*00e8*/ 	.word	0xffffffff


	//   ....[28]....
        /*00ec*/ 	.word	0xffffffff


	//   ....[29]....
        /*00f0*/ 	.word	0xffffffff


	//----- nvinfo : EIATTR_COOP_GROUP_INSTR_OFFSETS
	.align		4
.L_550:
        /*00f4*/ 	.byte	0x04, 0x28
        /*00f6*/ 	.short	(.L_552 - .L_551)


	//   ....[0]....
.L_551:
        /*00f8*/ 	.word	0x00000890


	//   ....[1]....
        /*00fc*/ 	.word	0x000008f0


	//   ....[2]....
        /*0100*/ 	.word	0x00000940


	//   ....[3]....
        /*0104*/ 	.word	0x000009b0


	//   ....[4]....
        /*0108*/ 	.word	0x00000a10


	//   ....[5]....
        /*010c*/ 	.word	0x00000ba0


	//   ....[6]....
        /*0110*/ 	.word	0x00000c40


	//   ....[7]....
        /*0114*/ 	.word	0x00000cc0


	//   ....[8]....
        /*0118*/ 	.word	0x00000d20


	//   ....[9]....
        /*011c*/ 	.word	0x00000d60


	//   ....[10]....
        /*0120*/ 	.word	0x000019d0


	//   ....[11]....
        /*0124*/ 	.word	0x00001a30


	//   ....[12]....
        /*0128*/ 	.word	0x00001a90


	//   ....[13]....
        /*012c*/ 	.word	0x00001af0


	//   ....[14]....
        /*0130*/ 	.word	0x00001b50


	//   ....[15]....
        /*0134*/ 	.word	0x000023f0


	//   ....[16]....
        /*0138*/ 	.word	0x00002450


	//   ....[17]....
        /*013c*/ 	.word	0x000024a0


	//   ....[18]....
        /*0140*/ 	.word	0x00002510


	//   ....[19]....
        /*0144*/ 	.word	0x00002570


	//   ....[20]....
        /*0148*/ 	.word	0x00002700


	//   ....[21]....
        /*014c*/ 	.word	0x00002790


	//   ....[22]....
        /*0150*/ 	.word	0x000027e0


	//   ....[23]....
        /*0154*/ 	.word	0x00002850


	//   ....[24]....
        /*0158*/ 	.word	0x000028c0


	//   ....[25]....
        /*015c*/ 	.word	0x000036a0


	//   ....[26]....
        /*0160*/ 	.word	0x00003700


	//   ....[27]....
        /*0164*/ 	.word	0x00003760


	//   ....[28]....
        /*0168*/ 	.word	0x000037c0


	//   ....[29]....
        /*016c*/ 	.word	0x00003820


	//----- nvinfo : EIATTR_VRC_CTA_INIT_COUNT
	.align		4
.L_552:
        /*0170*/ 	.byte	0x02, 0x4a
	.zero		1
	.zero		1


	//----- nvinfo : EIATTR_EXIT_INSTR_OFFSETS
	.align		4
        /*0174*/ 	.byte	0x04, 0x1c
        /*0176*/ 	.short	(.L_554 - .L_553)


	//   ....[0]....
.L_553:
        /*0178*/ 	.word	0x00000080


	//   ....[1]....
        /*017c*/ 	.word	0x000000c0


	//   ....[2]....
        /*0180*/ 	.word	0x00003940


	//   ....[3]....
        /*0184*/ 	.word	0x00003990


	//----- nvinfo : EIATTR_MAX_THREADS
	.align		4
.L_554:
        /*0188*/ 	.byte	0x04, 0x05
        /*018a*/ 	.short	(.L_556 - .L_555)
.L_555:
        /*018c*/ 	.word	0x00000100
        /*0190*/ 	.word	0x00000001
        /*0194*/ 	.word	0x00000001


	//----- nvinfo : EIATTR_CRS_STACK_SIZE
	.align		4
.L_556:
        /*0198*/ 	.byte	0x04, 0x1e
        /*019a*/ 	.short	(.L_558 - .L_557)
.L_557:
        /*019c*/ 	.word	0x00000000


	//----- nvinfo : EIATTR_CBANK_PARAM_SIZE
	.align		4
.L_558:
        /*01a0*/ 	.byte	0x03, 0x19
        /*01a2*/ 	.short	0x001d


	//----- nvinfo : EIATTR_PARAM_CBANK
	.align		4
        /*01a4*/ 	.byte	0x04, 0x0a
        /*01a6*/ 	.short	(.L_560 - .L_559)
	.align		4
.L_559:
        /*01a8*/ 	.word	index@(.nv.constant0._ZN3cub18CUB_300001_SM_10006detail6reduce28DeviceReduceSingleTileKernelINS2_10policy_hubIijN4cuda3std3__44plusIiEEE10Policy1000EPiSC_iS9_iiNS7_10__identityEEEvT0_T1_T2_T3_T4_T6_)
        /*01ac*/ 	.short	0x0380
        /*01ae*/ 	.short	0x001d


	//----- nvinfo : EIATTR_SW_WAR
	.align		4
.L_560:
        /*01b0*/ 	.byte	0x04, 0x36
        /*01b2*/ 	.short	(.L_562 - .L_561)
.L_561:
        /*01b4*/ 	.word	0x00000008
.L_562:


//--------------------- .nv.info._ZN3cub18CUB_300001_SM_10006detail6reduce18DeviceReduceKernelINS2_10policy_hubIijN4cuda3std3__44plusIiEEE10Policy1000EN6thrust24THRUST_300001_SM_1000_NS6detail15normal_iteratorINSD_10device_ptrIiEEEEjS9_iNS7_10__identityEEEvT0_PT3_T1_NS0_13GridEvenShareISN_EET2_T4_ --------------------------
	.section	.nv.info._ZN3cub18CUB_300001_SM_10006detail6reduce18DeviceReduceKernelINS2_10policy_hubIijN4cuda3std3__44plusIiEEE10Policy1000EN6thrust24THRUST_300001_SM_1000_NS6detail15normal_iteratorINSD_10device_ptrIiEEEEjS9_iNS7_10__identityEEEvT0_PT3_T1_NS0_13GridEvenShareISN_EET2_T4_,"",@"SHT_CUDA_INFO"
	.sectionflags	@""
	.align	4


	//----- nvinfo : EIATTR_CUDA_API_VERSION
	.align		4
        /*0000*/ 	.byte	0x04, 0x37
        /*0002*/ 	.short	(.L_564 - .L_563)
.L_563:
        /*0004*/ 	.word	0x00000082


	//----- nvinfo : EIATTR_KPARAM_INFO
	.align		4
.L_564:
        /*0008*/ 	.byte	0x04, 0x17
        /*000a*/ 	.short	(.L_566 - .L_565)
.L_565:
        /*000c*/ 	.word	0x00000000
        /*0010*/ 	.short	0x0005
        /*0012*/ 	.short	0x003d
        /*0014*/ 	.byte	0x00, 0xf0, 0x05, 0x00


	//----- nvinfo : EIATTR_KPARAM_INFO
	.align		4
.L_566:
        /*0018*/ 	.byte	0x04, 0x17
        /*001a*/ 	.short	(.L_568 - .L_567)
.L_567:
        /*001c*/ 	.word	0x00000000
        /*0020*/ 	.short	0x0004
        /*0022*/ 	.short	0x003c
        /*0024*/ 	.byte	0x00, 0xf0, 0x05, 0x00


	//----- nvinfo : EIATTR_KPARAM_INFO
	.align		4
.L_568:
        /*0028*/ 	.byte	0x04, 0x17
        /*002a*/ 	.short	(.L_570 - .L_569)
.L_569:
        /*002c*/ 	.word	0x00000000
        /*0030*/ 	.short	0x0003
        /*0032*/ 	.short	0x0014
        /*0034*/ 	.byte	0x00, 0xf0, 0xa1, 0x00


	//----- nvinfo : EIATTR_KPARAM_INFO
	.align		4
.L_570:
        /*0038*/ 	.byte	0x04, 0x17
        /*003a*/ 	.short	(.L_572 - .L_571)
.L_571:
        /*003c*/ 	.word	0x00000000
        /*0040*/ 	.short	0x0002
        /*0042*/ 	.short	0x0010
        /*0044*/ 	.byte	0x00, 0xf0, 0x11, 0x00


	//----- nvinfo : EIATTR_KPARAM_INFO
	.align		4
.L_572:
        /*0048*/ 	.byte	0x04, 0x17
        /*004a*/ 	.short	(.L_574 - .L_573)
.L_573:
        /*004c*/ 	.word	0x00000000
        /*0050*/ 	.short	0x0001
        /*0052*/ 	.short	0x0008
        /*0054*/ 	.byte	0x00, 0xf5, 0x21, 0x00


	//----- nvinfo : EIATTR_KPARAM_INFO
	.align		4
.L_574:
        /*0058*/ 	.byte	0x04, 0x17
        /*005a*/ 	.short	(.L_576 - .L_575)
.L_575:
        /*005c*/ 	.word	0x00000000
        /*0060*/ 	.short	0x0000
        /*0062*/ 	.short	0x0000
        /*0064*/ 	.byte	0x00, 0xf0, 0x21, 0x00


	//----- nvinfo : EIATTR_SPARSE_MMA_MASK
	.align		4
.L_576:
        /*0068*/ 	.byte	0x03, 0x50
        /*006a*/ 	.short	0x0000


	//----- nvinfo : EIATTR_MAXREG_COUNT
	.align		4
        /*006c*/ 	.byte	0x03, 0x1b
        /*006e*/ 	.short	0x00ff


	//----- nvinfo : EIATTR_NUM_BARRIERS
	.align		4
        /*0070*/ 	.byte	0x02, 0x4c
        /*0072*/ 	.byte	0x01
	.zero		1


	//----- nvinfo : EIATTR_MERCURY_ISA_VERSION
	.align		4
        /*0074*/ 	.byte	0x03, 0x5f
        /*0076*/ 	.short	0x0101


	//----- nvinfo : EIATTR_COOP_GROUP_MASK_REGIDS
	.align		4
        /*0078*/ 	.byte	0x04, 0x29
        /*007a*/ 	.short	(.L_578 - .L_577)


	//   ....[0]....
.L_577:
        /*007c*/ 	.word	0xffffffff


	//   ....[1]....
        /*0080*/ 	.word	0xffffffff


	//   ....[2]....
        /*0084*/ 	.word	0xffffffff


	//   ....[3]....
        /*0088*/ 	.word	0xffffffff


	//   ....[4]....
        /*008c*/ 	.word	0xffffffff


	//   ....[5]....
        /*0090*/ 	.word	0xffffffff


	//   ....[6]....
        /*0094*/ 	.word	0xffffffff


	//   ....[7]....
        /*0098*/ 	.word	0xffffffff


	//   ....[8]....
        /*009c*/ 	.word	0xffffffff


	//   ....[9]....
        /*00a0*/ 	.word	0xffffffff


	//   ....[10]....
        /*00a4*/ 	.word	0xffffffff


	//   ....[11]....
        /*00a8*/ 	.word	0xffffffff


	//   ....[12]....
        /*00ac*/ 	.word	0xffffffff


	//   ....[13]....
        /*00b0*/ 	.word	0xffffffff


	//   ....[14]....
        /*00b4*/ 	.word	0xffffffff


	//----- nvinfo : EIATTR_COOP_GROUP_INSTR_OFFSETS
	.align		4
.L_578:
        /*00b8*/ 	.byte	0x04, 0x28
        /*00ba*/ 	.short	(.L_580 - .L_579)


	//   ....[0]....
.L_579:
        /*00bc*/ 	.word	0x00000b10


	//   ....[1]....
        /*00c0*/ 	.word	0x00000b70


	//   ....[2]....
        /*00c4*/ 	.word	0x00000bd0


	//   ....[3]....
        /*00c8*/ 	.word	0x00000c30


	//   ....[4]....
        /*00cc*/ 	.word	0x00000c90


	//   ....[5]....
        /*00d0*/ 	.word	0x00000e20


	//   ....[6]....
        /*00d4*/ 	.word	0x00000ec0


	//   ....[7]....
        /*00d8*/ 	.word	0x00000f20


	//   ....[8]....
        /*00dc*/ 	.word	0x00000f80


	//   ....[9]....
        /*00e0*/ 	.word	0x00000fe0


	//   ....[10]....
        /*00e4*/ 	.word	0x00002100


	//   ....[11]....
        /*00e8*/ 	.word	0x00002170


	//   ....[12]....
        /*00ec*/ 	.word	0x000021c0


	//   ....[13]....
        /*00f0*/ 	.word	0x00002210


	//   ....[14]....
        /*00f4*/ 	.word	0x00002280


	//----- nvinfo : EIATTR_VRC_CTA_INIT_COUNT
	.align		4
.L_580:
        /*00f8*/ 	.byte	0x02, 0x4a
	.zero		1
	.zero		1


	//----- nvinfo : EIATTR_EXIT_INSTR_OFFSETS
	.align		4
        /*00fc*/ 	.byte	0x04, 0x1c
        /*00fe*/ 	.short	(.L_582 - .L_581)


	//   ....[0]....
.L_581:
        /*0100*/ 	.word	0x000023b0


	//   ....[1]....
        /*0104*/ 	.word	0x000023f0


	//----- nvinfo : EIATTR_MAX_THREADS
	.align		4
.L_582:
        /*0108*/ 	.byte	0x04, 0x05
        /*010a*/ 	.short	(.L_584 - .L_583)
.L_583:
        /*010c*/ 	.word	0x00000100
        /*0110*/ 	.word	0x00000001
        /*0114*/ 	.word	0x00000001


	//----- nvinfo : EIATTR_CRS_STACK_SIZE
	.align		4
.L_584:
        /*0118*/ 	.byte	0x04, 0x1e
        /*011a*/ 	.short	(.L_586 - .L_585)
.L_585:
        /*011c*/ 	.word	0x00000000


	//----- nvinfo : EIATTR_CBANK_PARAM_SIZE
	.align		4
.L_586:
        /*0120*/ 	.byte	0x03, 0x19
        /*0122*/ 	.short	0x003e


	//----- nvinfo : EIATTR_PARAM_CBANK
	.align		4
        /*0124*/ 	.byte	0x04, 0x0a
        /*0126*/ 	.short	(.L_588 - .L_587)
	.align		4
.L_587:
        /*0128*/ 	.word	index@(.nv.constant0._ZN3cub18CUB_300001_SM_10006detail6reduce18DeviceReduceKernelINS2_10policy_hubIijN4cuda3std3__44plusIiEEE10Policy1000EN6thrust24THRUST_300001_SM_1000_NS6detail15normal_iteratorINSD_10device_ptrIiEEEEjS9_iNS7_10__identityEEEvT0_PT3_T1_NS0_13GridEvenShareISN_EET2_T4_)
        /*012c*/ 	.short	0x0380
        /*012e*/ 	.short	0x003e


	//----- nvinfo : EIATTR_SW_WAR
	.align		4
.L_588:
        /*0130*/ 	.byte	0x04, 0x36
        /*0132*/ 	.short	(.L_590 - .L_589)
.L_589:
        /*0134*/ 	.word	0x00000008
.L_590:


//--------------------- .nv.info._ZN3cub18CUB_300001_SM_10006detail6reduce28DeviceReduceSingleTileKernelINS2_10policy_hubIijN4cuda3std3__44plusIiEEE10Policy1000EN6thrust24THRUST_300001_SM_1000_NS6detail15normal_iteratorINSD_10device_ptrIiEEEEPijS9_iiNS7_10__identityEEEvT0_T1_T2_T3_T4_T6_ --------------------------
	.section	.nv.info._ZN3cub18CUB_300001_SM_10006detail6reduce28DeviceReduceSingleTileKernelINS2_10policy_hubIijN4cuda3std3__44plusIiEEE10Policy1000EN6thrust24THRUST_300001_SM_1000_NS6detail15normal_iteratorINSD_10device_ptrIiEEEEPijS9_iiNS7_10__identityEEEvT0_T1_T2_T3_T4_T6_,"",@"SHT_CUDA_INFO"
	.sectionflags	@""
	.align	4


	//----- nvinfo : EIATTR_CUDA_API_VERSION
	.align		4
        /*0000*/ 	.byte	0x04, 0x37
        /*0002*/ 	.short	(.L_592 - .L_591)
.L_591:
        /*0004*/ 	.word	0x00000082


	//----- nvinfo : EIATTR_KPARAM_INFO
	.align		4
.L_592:
        /*0008*/ 	.byte	0x04, 0x17
        /*000a*/ 	.short	(.L_594 - .L_593)
.L_593:
        /*000c*/ 	.word	0x00000000
        /*0010*/ 	.short	0x0005
        /*0012*/ 	.short	0x001c
        /*0014*/ 	.byte	0x00, 0xf0, 0x05, 0x00


	//----- nvinfo : EIATTR_KPARAM_INFO
	.align		4
.L_594:
        /*0018*/ 	.byte	0x04, 0x17
        /*001a*/ 	.short	(.L_596 - .L_595)
.L_595:
        /*001c*/ 	.word	0x00000000
        /*0020*/ 	.short	0x0004
        /*0022*/ 	.short	0x0018
        /*0024*/ 	.byte	0x00, 0xf0, 0x11, 0x00


	//----- nvinfo : EIATTR_KPARAM_INFO
	.align		4
.L_596:
        /*0028*/ 	.byte	0x04, 0x17
        /*002a*/ 	.short	(.L_598 - .L_597)
.L_597:
        /*002c*/ 	.word	0x00000000
        /*0030*/ 	.short	0x0003
        /*0032*/ 	.short	0x0014
        /*0034*/ 	.byte	0x00, 0xf0, 0x05, 0x00


	//----- nvinfo : EIATTR_KPARAM_INFO
	.align		4
.L_598:
        /*0038*/ 	.byte	0x04, 0x17
        /*003a*/ 	.short	(.L_600 - .L_599)
.L_599:
        /*003c*/ 	.word	0x00000000
        /*0040*/ 	.short	0x0002
        /*0042*/ 	.short	0x0010
        /*0044*/ 	.byte	0x00, 0xf0, 0x11, 0x00


	//----- nvinfo : EIATTR_KPARAM_INFO
	.align		4
.L_600:
        /*0048*/ 	.byte	0x04, 0x17
        /*004a*/ 	.short	(.L_602 - .L_601)
.L_601:
        /*004c*/ 	.word	0x00000000
        /*0050*/ 	.short	0x0001
        /*0052*/ 	.short	0x0008
        /*0054*/ 	.byte	0x00, 0xf5, 0x21, 0x00


	//----- nvinfo : EIATTR_KPARAM_INFO
	.align		4
.L_602:
        /*0058*/ 	.byte	0x04, 0x17
        /*005a*/ 	.short	(.L_604 - .L_603)
.L_603:
        /*005c*/ 	.word	0x00000000
        /*0060*/ 	.short	0x0000
        /*0062*/ 	.short	0x0000
        /*0064*/ 	.byte	0x00, 0xf0, 0x21, 0x00


	//----- nvinfo : EIATTR_SPARSE_MMA_MASK
	.align		4
.L_604:
        /*0068*/ 	.byte	0x03, 0x50
        /*006a*/ 	.short	0x0000


	//----- nvinfo : EIATTR_MAXREG_COUNT
	.align		4
        /*006c*/ 	.byte	0x03, 0x1b
        /*006e*/ 	.short	0x00ff


	//----- nvinfo : EIATTR_NUM_BARRIERS
	.align		4
        /*0070*/ 	.byte	0x02, 0x4c
        /*0072*/ 	.byte	0x01
	.zero		1


	//----- nvinfo : EIATTR_MERCURY_ISA_VERSION
	.align		4
        /*0074*/ 	.byte	0x03, 0x5f
        /*0076*/ 	.short	0x0101


	//----- nvinfo : EIATTR_COOP_GROUP_MASK_REGIDS
	.align		4
        /*0078*/ 	.byte	0x04, 0x29
        /*007a*/ 	.short	(.L_606 - .L_605)


	//   ....[0]....
.L_605:
        /*007c*/ 	.word	0xffffffff


	//   ....[1]....
        /*0080*/ 	.word	0xffffffff


	//   ....[2]....
        /*0084*/ 	.word	0xffffffff


	//   ....[3]....
        /*0088*/ 	.word	0xffffffff


	//   ....[4]....
        /*008c*/ 	.word	0xffffffff


	//   ....[5]....
        /*0090*/ 	.word	0xffffffff


	//   ....[6]....
        /*0094*/ 	.word	0xffffffff


	//   ....[7]....
        /*0098*/ 	.word	0xffffffff


	//   ....[8]....
        /*009c*/ 	.word	0xffffffff


	//   ....[9]....
        /*00a0*/ 	.word	0xffffffff


	//   ....[10]....
        /*00a4*/ 	.word	0xffffffff


	//   ....[11]....
        /*00a8*/ 	.word	0xffffffff


	//   ....[12]....
        /*00ac*/ 	.word	0xffffffff


	//   ....[13]....
        /*00b0*/ 	.word	0xffffffff


	//   ....[14]....
        /*00b4*/ 	.word	0xffffffff


	//----- nvinfo : EIATTR_COOP_GROUP_INSTR_OFFSETS
	.align		4
.L_606:
        /*00b8*/ 	.byte	0x04, 0x28
        /*00ba*/ 	.short	(.L_608 - .L_607)


	//   ....[0]....
.L_607:
        /*00bc*/ 	.word	0x00000830


	//   ....[1]....
        /*00c0*/ 	.word	0x00000890


	//   ....[2]....
        /*00c4*/ 	.word	0x000008f0


	//   ....[3]....
        /*00c8*/ 	.word	0x00000950


	//   ....[4]....
        /*00cc*/ 	.word	0x000009b0


	//   ....[5]....
        /*00d0*/ 	.word	0x00000b40


	//   ....[6]....
        /*00d4*/ 	.word	0x00000be0


	//   ....[7]....
        /*00d8*/ 	.word	0x00000c60


	//   ....[8]....
        /*00dc*/ 	.word	0x00000cc0


	//   ....[9]....
        /*00e0*/ 	.word	0x00000d00


	//   ....[10]....
        /*00e4*/ 	.word	0x00001cc0


	//   ....[11]....
        /*00e8*/ 	.word	0x00001d20


	//   ....[12]....
        /*00ec*/ 	.word	0x00001d80


	//   ....[13]....
        /*00f0*/ 	.word	0x00001de0


	//   ....[14]....
        /*00f4*/ 	.word	0x00001e40


	//----- nvinfo : EIATTR_VRC_CTA_INIT_COUNT
	.align		4
.L_608:
        /*00f8*/ 	.byte	0x02, 0x4a
	.zero		1
	.zero		1


	//----- nvinfo : EIATTR_EXIT_INSTR_OFFSETS
	.align		4
        /*00fc*/ 	.byte	0x04, 0x1c
        /*00fe*/ 	.short	(.L_610 - .L_609)


	//   ....[0]....
.L_609:
        /*0100*/ 	.word	0x00000080


	//   ....[1]....
        /*0104*/ 	.word	0x000000c0


	//   ....[2]....
        /*0108*/ 	.word	0x00001f60


	//   ....[3]....
        /*010c*/ 	.word	0x00001fb0


	//----- nvinfo : EIATTR_MAX_THREADS
	.align		4
.L_610:
        /*0110*/ 	.byte	0x04, 0x05
        /*0112*/ 	.short	(.L_612 - .L_611)
.L_611:
        /*0114*/ 	.word	0x00000100
        /*0118*/ 	.word	0x00000001
        /*011c*/ 	.word	0x00000001


	//----- nvinfo : EIATTR_CRS_STACK_SIZE
	.align		4
.L_612:
        /*0120*/ 	.byte	0x04, 0x1e
        /*0122*/ 	.short	(.L_614 - .L_613)
.L_613:
        /*0124*/ 	.word	0x00000000


	//----- nvinfo : EIATTR_CBANK_PARAM_SIZE
	.align		4
.L_614:
        /*0128*/ 	.byte	0x03, 0x19
        /*012a*/ 	.short	0x001d


	//----- nvinfo : EIATTR_PARAM_CBANK
	.align		4
        /*012c*/ 	.byte	0x04, 0x0a
        /*012e*/ 	.short	(.L_616 - .L_615)
	.align		4
.L_615:
        /*0130*/ 	.word	index@(.nv.constant0._ZN3cub18CUB_300001_SM_10006detail6reduce28DeviceReduceSingleTileKernelINS2_10policy_hubIijN4cuda3std3__44plusIiEEE10Policy1000EN6thrust24THRUST_300001_SM_1000_NS6detail15normal_iteratorINSD_10device_ptrIiEEEEPijS9_iiNS7_10__identityEEEvT0_T1_T2_T3_T4_T6_)
        /*0134*/ 	.short	0x0380
        /*0136*/ 	.short	0x001d


	//----- nvinfo : EIATTR_SW_WAR
	.align		4
.L_616:
        /*0138*/ 	.byte	0x04, 0x36
        /*013a*/ 	.short	(.L_618 - .L_617)
.L_617:
        /*013c*/ 	.word	0x00000008
.L_618:


//--------------------- .nv.info._ZN3cub18CUB_300001_SM_10006detail8for_each13static_kernelINS2_12policy_hub_t12policy_500_tElN6thrust24THRUST_300001_SM_1000_NS8cuda_cub6__fill7functorINS7_6detail15normal_iteratorINS7_10device_ptrIiEEEEiEEEEvT0_T1_ --------------------------
	.section	.nv.info._ZN3cub18CUB_300001_SM_10006detail8for_each13static_kernelINS2_12policy_hub_t12policy_500_tElN6thrust24THRUST_300001_SM_1000_NS8cuda_cub6__fill7functorINS7_6detail15normal_iteratorINS7_10device_ptrIiEEEEiEEEEvT0_T1_,"",@"SHT_CUDA_INFO"
	.sectionflags	@""
	.align	4


	//----- nvinfo : EIATTR_CUDA_API_VERSION
	.align		4
        /*0000*/ 	.byte	0x04, 0x37
        /*0002*/ 	.short	(.L_620 - .L_619)
.L_619:
        /*0004*/ 	.word	0x00000082


	//----- nvinfo : EIATTR_KPARAM_INFO
	.align		4
.L_620:
        /*0008*/ 	.byte	0x04, 0x17
        /*000a*/ 	.short	(.L_622 - .L_621)
.L_621:
        /*000c*/ 	.word	0x00000000
        /*0010*/ 	.short	0x0001
        /*0012*/ 	.short	0x0008
        /*0014*/ 	.byte	0x00, 0xf0, 0x41, 0x00


	//----- nvinfo : EIATTR_KPARAM_INFO
	.align		4
.L_622:
        /*0018*/ 	.byte	0x04, 0x17
        /*001a*/ 	.short	(.L_624 - .L_623)
.L_623:
        /*001c*/ 	.word	0x00000000
        /*0020*/ 	.short	0x0000
        /*0022*/ 	.short	0x0000
        /*0024*/ 	.byte	0x00, 0xf0, 0x21, 0x00


	//----- nvinfo : EIATTR_SPARSE_MMA_MASK
	.align		4
.L_624:
        /*0028*/ 	.byte	0x03, 0x50
        /*002a*/ 	.short	0x0000


	//----- nvinfo : EIATTR_MAXREG_COUNT
	.align		4
        /*002c*/ 	.byte	0x03, 0x1b
        /*002e*/ 	.short	0x00ff


	//----- nvinfo : EIATTR_MERCURY_ISA_VERSION
	.align		4
        /*0030*/ 	.byte	0x03, 0x5f
        /*0032*/ 	.short	0x0101


	//----- nvinfo : EIATTR_VRC_CTA_INIT_COUNT
	.align		4
        /*0034*/ 	.byte	0x02, 0x4a
	.zero		1
	.zero		1


	//----- nvinfo : EIATTR_EXIT_INSTR_OFFSETS
	.align		4
        /*0038*/ 	.byte	0x04, 0x1c
        /*003a*/ 	.short	(.L_626 - .L_625)


	//   ....[0]....
.L_625:
        /*003c*/ 	.word	0x00000130


	//   ....[1]....
        /*0040*/ 	.word	0x00000240


	//   ....[2]....
        /*0044*/ 	.word	0x00000270


	//----- nvinfo : EIATTR_MAX_THREADS
	.align		4
.L_626:
        /*0048*/ 	.byte	0x04, 0x05
        /*004a*/ 	.short	(.L_628 - .L_627)
.L_627:
        /*004c*/ 	.word	0x00000100
        /*0050*/ 	.word	0x00000001
        /*0054*/ 	.word	0x00000001


	//----- nvinfo : EIATTR_CBANK_PARAM_SIZE
	.align		4
.L_628:
        /*0058*/ 	.byte	0x03, 0x19
        /*005a*/ 	.short	0x0018


	//----- nvinfo : EIATTR_PARAM_CBANK
	.align		4
        /*005c*/ 	.byte	0x04, 0x0a
        /*005e*/ 	.short	(.L_630 - .L_629)
	.align		4
.L_629:
        /*0060*/ 	.word	index@(.nv.constant0._ZN3cub18CUB_300001_SM_10006detail8for_each13static_kernelINS2_12policy_hub_t12policy_500_tElN6thrust24THRUST_300001_SM_1000_NS8cuda_cub6__fill7functorINS7_6detail15normal_iteratorINS7_10device_ptrIiEEEEiEEEEvT0_T1_)
        /*0064*/ 	.short	0x0380
        /*0066*/ 	.short	0x0018


	//----- nvinfo : EIATTR_SW_WAR
	.align		4
.L_630:
        /*0068*/ 	.byte	0x04, 0x36
        /*006a*/ 	.short	(.L_632 - .L_631)
.L_631:
        /*006c*/ 	.word	0x00000008
.L_632:


//--------------------- .nv.info._ZN3cub18CUB_300001_SM_10006detail8for_each13static_kernelINS2_12policy_hub_t12policy_500_tEmN6thrust24THRUST_300001_SM_1000_NS8cuda_cub20__uninitialized_fill7functorINS7_10device_ptrIiEEiEEEEvT0_T1_ --------------------------
	.section	.nv.info._ZN3cub18CUB_300001_SM_10006detail8for_each13static_kernelINS2_12policy_hub_t12policy_500_tEmN6thrust24THRUST_300001_SM_1000_NS8cuda_cub20__uninitialized_fill7functorINS7_10device_ptrIiEEiEEEEvT0_T1_,"",@"SHT_CUDA_INFO"
	.sectionflags	@""
	.align	4


	//----- nvinfo : EIATTR_CUDA_API_VERSION
	.align		4
        /*0000*/ 	.byte	0x04, 0x37
        /*0002*/ 	.short	(.L_634 - .L_633)
.L_633:
        /*0004*/ 	.word	0x00000082


	//----- nvinfo : EIATTR_KPARAM_INFO
	.align		4
.L_634:
        /*0008*/ 	.byte	0x04, 0x17
        /*000a*/ 	.short	(.L_636 - .L_635)
.L_635:
        /*000c*/ 	.word	0x00000000
        /*0010*/ 	.short	0x0001
        /*0012*/ 	.short	0x0008
        /*0014*/ 	.byte	0x00, 0xf0, 0x41, 0x00


	//----- nvinfo : EIATTR_KPARAM_INFO
	.align		4
.L_636:
        /*0018*/ 	.byte	0x04, 0x17
        /*001a*/ 	.short	(.L_638 - .L_637)
.L_637:
        /*001c*/ 	.word	0x00000000
        /*0020*/ 	.short	0x0000
        /*0022*/ 	.short	0x0000
        /*0024*/ 	.byte	0x00, 0xf0, 0x21, 0x00


	//----- nvinfo : EIATTR_SPARSE_MMA_MASK
	.align		4
.L_638:
        /*0028*/ 	.byte	0x03, 0x50
        /*002a*/ 	.short	0x0000


	//----- nvinfo : EIATTR_MAXREG_COUNT
	.align		4
        /*002c*/ 	.byte	0x03, 0x1b
        /*002e*/ 	.short	0x00ff


	//----- nvinfo : EIATTR_MERCURY_ISA_VERSION
	.align		4
        /*0030*/ 	.byte	0x03, 0x5f
        /*0032*/ 	.short	0x0101


	//----- nvinfo : EIATTR_VRC_CTA_INIT_COUNT
	.align		4
        /*0034*/ 	.byte	0x02, 0x4a
	.zero		1
	.zero		1


	//----- nvinfo : EIATTR_EXIT_INSTR_OFFSETS
	.align		4
        /*0038*/ 	.byte	0x04, 0x1c
        /*003a*/ 	.short	(.L_640 - .L_639)


	//   ....[0]....
.L_639:
        /*003c*/ 	.word	0x00000130


	//   ....[1]....
        /*0040*/ 	.word	0x00000230


	//   ....[2]....
        /*0044*/ 	.word	0x00000260


	//----- nvinfo : EIATTR_MAX_THREADS
	.align		4
.L_640:
        /*0048*/ 	.byte	0x04, 0x05
        /*004a*/ 	.short	(.L_642 - .L_641)
.L_641:
        /*004c*/ 	.word	0x00000100
        /*0050*/ 	.word	0x00000001
        /*0054*/ 	.word	0x00000001


	//----- nvinfo : EIATTR_CBANK_PARAM_SIZE
	.align		4
.L_642:
        /*0058*/ 	.byte	0x03, 0x19
        /*005a*/ 	.short	0x0018


	//----- nvinfo : EIATTR_PARAM_CBANK
	.align		4
        /*005c*/ 	.byte	0x04, 0x0a
        /*005e*/ 	.short	(.L_644 - .L_643)
	.align		4
.L_643:
        /*0060*/ 	.word	index@(.nv.constant0._ZN3cub18CUB_300001_SM_10006detail8for_each13static_kernelINS2_12policy_hub_t12policy_500_tEmN6thrust24THRUST_300001_SM_1000_NS8cuda_cub20__uninitialized_fill7functorINS7_10device_ptrIiEEiEEEEvT0_T1_)
        /*0064*/ 	.short	0x0380
        /*0066*/ 	.short	0x0018


	//----- nvinfo : EIATTR_SW_WAR
	.align		4
.L_644:
        /*0068*/ 	.byte	0x04, 0x36
        /*006a*/ 	.short	(.L_646 - .L_645)
.L_645:
        /*006c*/ 	.word	0x00000008
.L_646:


//--------------------- .nv.info._ZN3cub18CUB_300001_SM_10006detail11EmptyKernelIvEEvv --------------------------
	.section	.nv.info._ZN3cub18CUB_300001_SM_10006detail11EmptyKernelIvEEvv,"",@"SHT_CUDA_INFO"
	.sectionflags	@""
	.align	4


	//----- nvinfo : EIATTR_CUDA_API_VERSION
	.align		4
        /*0000*/ 	.byte	0x04, 0x37
        /*0002*/ 	.short	(.L_648 - .L_647)
.L_647:
        /*0004*/ 	.word	0x00000082


	//----- nvinfo : EIATTR_SPARSE_MMA_MASK
	.align		4
.L_648:
        /*0008*/ 	.byte	0x03, 0x50
        /*000a*/ 	.short	0x0000


	//----- nvinfo : EIATTR_MAXREG_COUNT
	.align		4
        /*000c*/ 	.byte	0x03, 0x1b
        /*000e*/ 	.short	0x00ff


	//----- nvinfo : EIATTR_MERCURY_ISA_VERSION
	.align		4
        /*0010*/ 	.byte	0x03, 0x5f
        /*0012*/ 	.short	0x0101


	//----- nvinfo : EIATTR_VRC_CTA_INIT_COUNT
	.align		4
        /*0014*/ 	.byte	0x02, 0x4a
	.zero		1
	.zero		1


	//----- nvinfo : EIATTR_EXIT_INSTR_OFFSETS
	.align		4
        /*0018*/ 	.byte	0x04, 0x1c
        /*001a*/ 	.short	(.L_650 - .L_649)


	//   ....[0]....
.L_649:
        /*001c*/ 	.word	0x00000010


	//----- nvinfo : EIATTR_SW_WAR
	.align		4
.L_650:
        /*0020*/ 	.byte	0x04, 0x36
        /*0022*/ 	.short	(.L_652 - .L_651)
.L_651:
        /*0024*/ 	.word	0x00000008
.L_652:


//--------------------- .nv.info._Z20populate_node_degreePiS_S_ --------------------------
	.section	.nv.info._Z20populate_node_degreePiS_S_,"",@"SHT_CUDA_INFO"
	.sectionflags	@""
	.align	4


	//----- nvinfo : EIATTR_CUDA_API_VERSION
	.align		4
        /*0000*/ 	.byte	0x04, 0x37
        /*0002*/ 	.short	(.L_654 - .L_653)
.L_653:
        /*0004*/ 	.word	0x00000082


	//----- nvinfo : EIATTR_KPARAM_INFO
	.align		4
.L_654:
        /*0008*/ 	.byte	0x04, 0x17
        /*000a*/ 	.short	(.L_656 - .L_655)
.L_655:
        /*000c*/ 	.word	0x00000000
        /*0010*/ 	.short	0x0002
        /*0012*/ 	.short	0x0010
        /*0014*/ 	.byte	0x00, 0xf5, 0x21, 0x00


	//----- nvinfo : EIATTR_KPARAM_INFO
	.align		4
.L_656:
        /*0018*/ 	.byte	0x04, 0x17
        /*001a*/ 	.short	(.L_658 - .L_657)
.L_657:
        /*001c*/ 	.word	0x00000000
        /*0020*/ 	.short	0x0001
        /*0022*/ 	.short	0x0008
        /*0024*/ 	.byte	0x00, 0xf5, 0x21, 0x00


	//----- nvinfo : EIATTR_KPARAM_INFO
	.align		4
.L_658:
        /*0028*/ 	.byte	0x04, 0x17
        /*002a*/ 	.short	(.L_660 - .L_659)
.L_659:
        /*002c*/ 	.word	0x00000000
        /*0030*/ 	.short	0x0000
        /*0032*/ 	.short	0x0000
        /*0034*/ 	.byte	0x00, 0xf5, 0x21, 0x00


	//----- nvinfo : EIATTR_SPARSE_MMA_MASK
	.align		4
.L_660:
        /*0038*/ 	.byte	0x03, 0x50
        /*003a*/ 	.short	0x0000


	//----- nvinfo : EIATTR_MAXREG_COUNT
	.align		4
        /*003c*/ 	.byte	0x03, 0x1b
        /*003e*/ 	.short	0x00ff


	//----- nvinfo : EIATTR_MERCURY_ISA_VERSION
	.align		4
        /*0040*/ 	.byte	0x03, 0x5f
        /*0042*/ 	.short	0x0101


	//----- nvinfo : EIATTR_VRC_CTA_INIT_COUNT
	.align		4
        /*0044*/ 	.byte	0x02, 0x4a
	.zero		1
	.zero		1


	//----- nvinfo : EIATTR_EXIT_INSTR_OFFSETS
	.align		4
        /*0048*/ 	.byte	0x04, 0x1c
        /*004a*/ 	.short	(.L_662 - .L_661)


	//   ....[0]....
.L_661:
        /*004c*/ 	.word	0x000000f0


	//----- nvinfo : EIATTR_CBANK_PARAM_SIZE
	.align		4
.L_662:
        /*0050*/ 	.byte	0x03, 0x19
        /*0052*/ 	.short	0x0018


	//----- nvinfo : EIATTR_PARAM_CBANK
	.align		4
        /*0054*/ 	.byte	0x04, 0x0a
        /*0056*/ 	.short	(.L_664 - .L_663)
	.align		4
.L_663:
        /*0058*/ 	.word	index@(.nv.constant0._Z20populate_node_degreePiS_S_)
        /*005c*/ 	.short	0x0380
        /*005e*/ 	.short	0x0018


	//----- nvinfo : EIATTR_SW_WAR
	.align		4
.L_664:
        /*0060*/ 	.byte	0x04, 0x36
        /*0062*/ 	.short	(.L_666 - .L_665)
.L_665:
        /*0064*/ 	.word	0x00000008
.L_666:


//--------------------- .nv.info._Z12diff_offsetsPi --------------------------
	.section	.nv.info._Z12diff_offsetsPi,"",@"SHT_CUDA_INFO"
	.sectionflags	@""
	.align	4


	//----- nvinfo : EIATTR_CUDA_API_VERSION
	.align		4
        /*0000*/ 	.byte	0x04, 0x37
        /*0002*/ 	.short	(.L_668 - .L_667)
.L_667:
        /*0004*/ 	.word	0x00000082


	//----- nvinfo : EIATTR_KPARAM_INFO
	.align		4
.L_668:
        /*0008*/ 	.byte	0x04, 0x17
        /*000a*/ 	.short	(.L_670 - .L_669)
.L_669:
        /*000c*/ 	.word	0x00000000
        /*0010*/ 	.short	0x0000
        /*0012*/ 	.short	0x0000
        /*0014*/ 	.byte	0x00, 0xf5, 0x21, 0x00


	//----- nvinfo : EIATTR_SPARSE_MMA_MASK
	.align		4
.L_670:
        /*0018*/ 	.byte	0x03, 0x50
        /*001a*/ 	.short	0x0000


	//----- nvinfo : EIATTR_MAXREG_COUNT
	.align		4
        /*001c*/ 	.byte	0x03, 0x1b
        /*001e*/ 	.short	0x00ff


	//----- nvinfo : EIATTR_MERCURY_ISA_VERSION
	.align		4
        /*0020*/ 	.byte	0x03, 0x5f
        /*0022*/ 	.short	0x0101


	//----- nvinfo : EIATTR_VRC_CTA_INIT_COUNT
	.align		4
        /*0024*/ 	.byte	0x02, 0x4a
	.zero		1
	.zero		1


	//----- nvinfo : EIATTR_EXIT_INSTR_OFFSETS
	.align		4
        /*0028*/ 	.byte	0x04, 0x1c
        /*002a*/ 	.short	(.L_672 - .L_671)


	//   ....[0]....
.L_671:
        /*002c*/ 	.word	0x000000c0


	//----- nvinfo : EIATTR_CBANK_PARAM_SIZE
	.align		4
.L_672:
        /*0030*/ 	.byte	0x03, 0x19
        /*0032*/ 	.short	0x0008


	//----- nvinfo : EIATTR_PARAM_CBANK
	.align		4
        /*0034*/ 	.byte	0x04, 0x0a
        /*0036*/ 	.short	(.L_674 - .L_673)
	.align		4
.L_673:
        /*0038*/ 	.word	index@(.nv.constant0._Z12diff_offsetsPi)
        /*003c*/ 	.short	0x0380
        /*003e*/ 	.short	0x0008


	//----- nvinfo : EIATTR_SW_WAR
	.align		4
.L_674:
        /*0040*/ 	.byte	0x04, 0x36
        /*0042*/ 	.short	(.L_676 - .L_675)
.L_675:
        /*0044*/ 	.word	0x00000008
.L_676:


//--------------------- .nv.info._Z15populate_offsetP4edgePiS1_S1_S1_ --------------------------
	.section	.nv.info._Z15populate_offsetP4edgePiS1_S1_S1_,"",@"SHT_CUDA_INFO"
	.sectionflags	@""
	.align	4


	//----- nvinfo : EIATTR_CUDA_API_VERSION
	.align		4
        /*0000*/ 	.byte	0x04, 0x37
        /*0002*/ 	.short	(.L_678 - .L_677)
.L_677:
        /*0004*/ 	.word	0x00000082


	//----- nvinfo : EIATTR_KPARAM_INFO
	.align		4
.L_678:
        /*0008*/ 	.byte	0x04, 0x17
        /*000a*/ 	.short	(.L_680 - .L_679)
.L_679:
        /*000c*/ 	.word	0x00000000
        /*0010*/ 	.short	0x0004
        /*0012*/ 	.short	0x0020
        /*0014*/ 	.byte	0x00, 0xf5, 0x21, 0x00


	//----- nvinfo : EIATTR_KPARAM_INFO
	.align		4
.L_680:
        /*0018*/ 	.byte	0x04, 0x17
        /*001a*/ 	.short	(.L_682 - .L_681)
.L_681:
        /*001c*/ 	.word	0x00000000
        /*0020*/ 	.short	0x0003
        /*0022*/ 	.short	0x0018
        /*0024*/ 	.byte	0x00, 0xf5, 0x21, 0x00


	//----- nvinfo : EIATTR_KPARAM_INFO
	.align		4
.L_682:
        /*0028*/ 	.byte	0x04, 0x17
        /*002a*/ 	.short	(.L_684 - .L_683)
.L_683:
        /*002c*/ 	.word	0x00000000
        /*0030*/ 	.short	0x0002
        /*0032*/ 	.short	0x0010
        /*0034*/ 	.byte	0x00, 0xf5, 0x21, 0x00


	//----- nvinfo : EIATTR_KPARAM_INFO
	.align		4
.L_684:
        /*0038*/ 	.byte	0x04, 0x17
        /*003a*/ 	.short	(.L_686 - .L_685)
.L_685:
        /*003c*/ 	.word	0x00000000
        /*0040*/ 	.short	0x0001
        /*0042*/ 	.short	0x0008
        /*0044*/ 	.byte	0x00, 0xf5, 0x21, 0x00


	//----- nvinfo : EIATTR_KPARAM_INFO
	.align		4
.L_686:
        /*0048*/ 	.byte	0x04, 0x17
        /*004a*/ 	.short	(.L_688 - .L_687)
.L_687:
        /*004c*/ 	.word	0x00000000
        /*0050*/ 	.short	0x0000
        /*0052*/ 	.short	0x0000
        /*0054*/ 	.byte	0x00, 0xf5, 0x21, 0x00


	//----- nvinfo : EIATTR_SPARSE_MMA_MASK
	.align		4
.L_688:
        /*0058*/ 	.byte	0x03, 0x50
        /*005a*/ 	.short	0x0000


	//----- nvinfo : EIATTR_MAXREG_COUNT
	.align		4
        /*005c*/ 	.byte	0x03, 0x1b
        /*005e*/ 	.short	0x00ff


	//----- nvinfo : EIATTR_MERCURY_ISA_VERSION
	.align		4
        /*0060*/ 	.byte	0x03, 0x5f
        /*0062*/ 	.short	0x0101


	//----- nvinfo : EIATTR_VRC_CTA_INIT_COUNT
	.align		4
        /*0064*/ 	.byte	0x02, 0x4a
	.zero		1
	.zero		1


	//----- nvinfo : EIATTR_EXIT_INSTR_OFFSETS
	.align		4
        /*0068*/ 	.byte	0x04, 0x1c
        /*006a*/ 	.short	(.L_690 - .L_689)


	//   ....[0]....
.L_689:
        /*006c*/ 	.word	0x000000a0


	//   ....[1]....
        /*0070*/ 	.word	0x00000180


	//----- nvinfo : EIATTR_CBANK_PARAM_SIZE
	.align		4
.L_690:
        /*0074*/ 	.byte	0x03, 0x19
        /*0076*/ 	.short	0x0028


	//----- nvinfo : EIATTR_PARAM_CBANK
	.align		4
        /*0078*/ 	.byte	0x04, 0x0a
        /*007a*/ 	.short	(.L_692 - .L_691)
	.align		4
.L_691:
        /*007c*/ 	.word	index@(.nv.constant0._Z15populate_offsetP4edgePiS1_S1_S1_)
        /*0080*/ 	.short	0x0380
        /*0082*/ 	.short	0x0028


	//----- nvinfo : EIATTR_SW_WAR
	.align		4
.L_692:
        /*0084*/ 	.byte	0x04, 0x36
        /*0086*/ 	.short	(.L_694 - .L_693)
.L_693:
        /*0088*/ 	.word	0x00000008
.L_694:


//--------------------- .nv.info._Z4diffP4edgePi  --------------------------
	.section	.nv.info._Z4diffP4edgePi,"",@"SHT_CUDA_INFO"
	.sectionflags	@""
	.align	4


	//----- nvinfo : EIATTR_CUDA_API_VERSION
	.align		4
        /*0000*/ 	.byte	0x04, 0x37
        /*0002*/ 	.short	(.L_696 - .L_695)
.L_695:
        /*0004*/ 	.word	0x00000082


	//----- nvinfo : EIATTR_KPARAM_INFO
	.align		4
.L_696:
        /*0008*/ 	.byte	0x04, 0x17
        /*000a*/ 	.short	(.L_698 - .L_697)
.L_697:
        /*000c*/ 	.word	0x00000000
        /*0010*/ 	.short	0x0001
        /*0012*/ 	.short	0x0008
        /*0014*/ 	.byte	0x00, 0xf5, 0x21, 0x00


	//----- nvinfo : EIATTR_KPARAM_INFO
	.align		4
.L_698:
        /*0018*/ 	.byte	0x04, 0x17
        /*001a*/ 	.short	(.L_700 - .L_699)
.L_699:
        /*001c*/ 	.word	0x00000000
        /*0020*/ 	.short	0x0000
        /*0022*/ 	.short	0x0000
        /*0024*/ 	.byte	0x00, 0xf5, 0x21, 0x00


	//----- nvinfo : EIATTR_SPARSE_MMA_MASK
	.align		4
.L_700:
        /*0028*/ 	.byte	0x03, 0x50
        /*002a*/ 	.short	0x0000


	//----- nvinfo : EIATTR_MAXREG_COUNT
	.align		4
        /*002c*/ 	.byte	0x03, 0x1b
        /*002e*/ 	.short	0x00ff


	//----- nvinfo : EIATTR_MERCURY_ISA_VERSION
	.align		4
        /*0030*/ 	.byte	0x03, 0x5f
        /*0032*/ 	.short	0x0101


	//----- nvinfo : EIATTR_VRC_CTA_INIT_COUNT
	.align		4
        /*0034*/ 	.byte	0x02, 0x4a
	.zero		1
	.zero		1


	//----- nvinfo : EIATTR_EXIT_INSTR_OFFSETS
	.align		4
        /*0038*/ 	.byte	0x04, 0x1c
        /*003a*/ 	.short	(.L_702 - .L_701)


	//   ....[0]....
.L_701:
        /*003c*/ 	.word	0x000000a0


	//   ....[1]....
        /*0040*/ 	.word	0x00000130


	//   ....[2]....
        /*0044*/ 	.word	0x00000180


	//----- nvinfo : EIATTR_CBANK_PARAM_SIZE
	.align		4
.L_702:
        /*0048*/ 	.byte	0x03, 0x19
        /*004a*/ 	.short	0x0010


	//----- nvinfo : EIATTR_PARAM_CBANK
	.align		4
        /*004c*/ 	.byte	0x04, 0x0a
        /*004e*/ 	.short	(.L_704 - .L_703)
	.align		4
.L_703:
        /*0050*/ 	.word	index@(.nv.constant0._Z4diffP4edgePi)
        /*0054*/ 	.short	0x0380
        /*0056*/ 	.short	0x0010


	//----- nvinfo : EIATTR_SW_WAR
	.align		4
.L_704:
        /*0058*/ 	.byte	0x04, 0x36
        /*005a*/ 	.short	(.L_706 - .L_705)
.L_705:
        /*005c*/ 	.word	0x00000008
.L_706:


//--------------------- .nv.callgraph             --------------------------
	.section	.nv.callgraph,"",@"SHT_CUDA_CALLGRAPH"
	.align	4
	.sectionentsize	8
	.align		4
        /*0000*/ 	.word	0x00000000
	.align		4
        /*0004*/ 	.word	0xffffffff
	.align		4
        /*0008*/ 	.word	0x00000000
	.align		4
        /*000c*/ 	.word	0xfffffffe
	.align		4
        /*0010*/ 	.word	0x00000000
	.align		4
        /*0014*/ 	.word	0xfffffffd
	.align		4
        /*0018*/ 	.word	0x00000000
	.align		4
        /*001c*/ 	.word	0xfffffffc


//--------------------- .nv.constant4             --------------------------
	.section	.nv.constant4,"a",@progbits
	.align	8
	.align		8
.nv.constant4:
        /*0000*/ 	.dword	_ZN34_INTERNAL_eb8d83d7_4_k_cu_2e8198774cuda3std3__45__cpo5beginE
	.align		8
        /*0008*/ 	.dword	_ZN34_INTERNAL_eb8d83d7_4_k_cu_2e8198774cuda3std3__45__cpo3endE
	.align		8
        /*0010*/ 	.dword	_ZN34_INTERNAL_eb8d83d7_4_k_cu_2e8198774cuda3std3__45__cpo6cbeginE
	.align		8
        /*0018*/ 	.dword	_ZN34_INTERNAL_eb8d83d7_4_k_cu_2e8198774cuda3std3__45__cpo4cendE
	.align		8
        /*0020*/ 	.dword	_ZN34_INTERNAL_eb8d83d7_4_k_cu_2e8198774cuda3std3__45__cpo6rbeginE
	.align		8
        /*0028*/ 	.dword	_ZN34_INTERNAL_eb8d83d7_4_k_cu_2e8198774cuda3std3__45__cpo4rendE
	.align		8
        /*0030*/ 	.dword	_ZN34_INTERNAL_eb8d83d7_4_k_cu_2e8198774cuda3std3__45__cpo7crbeginE
	.align		8
        /*0038*/ 	.dword	_ZN34_INTERNAL_eb8d83d7_4_k_cu_2e8198774cuda3std3__45__cpo5crendE
	.align		8
        /*0040*/ 	.dword	_ZN34_INTERNAL_eb8d83d7_4_k_cu_2e8198774cuda3std3__436_GLOBAL__N__eb8d83d7_4_k_cu_2e8198776ignoreE
	.align		8
        /*0048*/ 	.dword	_ZN34_INTERNAL_eb8d83d7_4_k_cu_2e8198774cuda3std3__419piecewise_constructE
	.align		8
        /*0050*/ 	.dword	_ZN34_INTERNAL_eb8d83d7_4_k_cu_2e8198774cuda3std3__48in_placeE
	.align		8
        /*0058*/ 	.dword	_ZN34_INTERNAL_eb8d83d7_4_k_cu_2e8198774cuda3std3__420unreachable_sentinelE
	.align		8
        /*0060*/ 	.dword	_ZN34_INTERNAL_eb8d83d7_4_k_cu_2e8198774cuda3std3__47nulloptE
	.align		8
        /*0068*/ 	.dword	_ZN34_INTERNAL_eb8d83d7_4_k_cu_2e8198774cuda3std3__48unexpectE
	.align		8
        /*0070*/ 	.dword	_ZN34_INTERNAL_eb8d83d7_4_k_cu_2e8198774cuda3std6ranges3__45__cpo4swapE
	.align		8
        /*0078*/ 	.dword	_ZN34_INTERNAL_eb8d83d7_4_k_cu_2e8198774cuda3std6ranges3__45__cpo9iter_moveE
	.align		8
        /*0080*/ 	.dword	_ZN34_INTERNAL_eb8d83d7_4_k_cu_2e8198774cuda3std6ranges3__45__cpo5beginE
	.align		8
        /*0088*/ 	.dword	_ZN34_INTERNAL_eb8d83d7_4_k_cu_2e8198774cuda3std6ranges3__45__cpo3endE
	.align		8
        /*0090*/ 	.dword	_ZN34_INTERNAL_eb8d83d7_4_k_cu_2e8198774cuda3std6ranges3__45__cpo6cbeginE
	.align		8
        /*0098*/ 	.dword	_ZN34_INTERNAL_eb8d83d7_4_k_cu_2e8198774cuda3std6ranges3__45__cpo4cendE
	.align		8
        /*00a0*/ 	.dword	_ZN34_INTERNAL_eb8d83d7_4_k_cu_2e8198774cuda3std6ranges3__45__cpo7advanceE
	.align		8
        /*00a8*/ 	.dword	_ZN34_INTERNAL_eb8d83d7_4_k_cu_2e8198774cuda3std6ranges3__45__cpo9iter_swapE
	.align		8
        /*00b0*/ 	.dword	_ZN34_INTERNAL_eb8d83d7_4_k_cu_2e8198774cuda3std6ranges3__45__cpo4nextE
	.align		8
        /*00b8*/ 	.dword	_ZN34_INTERNAL_eb8d83d7_4_k_cu_2e8198774cuda3std6ranges3__45__cpo4prevE
	.align		8
        /*00c0*/ 	.dword	_ZN34_INTERNAL_eb8d83d7_4_k_cu_2e8198774cuda3std6ranges3__45__cpo4dataE
	.align		8
        /*00c8*/ 	.dword	_ZN34_INTERNAL_eb8d83d7_4_k_cu_2e8198774cuda3std6ranges3__45__cpo5cdataE
	.align		8
        /*00d0*/ 	.dword	_ZN34_INTERNAL_eb8d83d7_4_k_cu_2e8198774cuda3std6ranges3__45__cpo4sizeE
	.align		8
        /*00d8*/ 	.dword	_ZN34_INTERNAL_eb8d83d7_4_k_cu_2e8198774cuda3std6ranges3__45__cpo5ssizeE
	.align		8
        /*00e0*/ 	.dword	_ZN34_INTERNAL_eb8d83d7_4_k_cu_2e8198774cuda3std6ranges3__45__cpo8distanceE
	.align		8
        /*00e8*/ 	.dword	_ZN34_INTERNAL_eb8d83d7_4_k_cu_2e8198776thrust24THRUST_300001_SM_1000_NS8cuda_cub3parE
	.align		8
        /*00f0*/ 	.dword	_ZN34_INTERNAL_eb8d83d7_4_k_cu_2e8198776thrust24THRUST_300001_SM_1000_NS8cuda_cub10par_nosyncE
	.align		8
        /*00f8*/ 	.dword	_ZN34_INTERNAL_eb8d83d7_4_k_cu_2e8198776thrust24THRUST_300001_SM_1000_NS6system6detail10sequential3seqE
	.align		8
        /*0100*/ 	.dword	_ZN34_INTERNAL_eb8d83d7_4_k_cu_2e8198776thrust24THRUST_300001_SM_1000_NS6system3cpp3parE
	.align		8
        /*0108*/ 	.dword	_ZN34_INTERNAL_eb8d83d7_4_k_cu_2e8198776thrust24THRUST_300001_SM_1000_NS12placeholders2_1E
	.align		8
        /*0110*/ 	.dword	_ZN34_INTERNAL_eb8d83d7_4_k_cu_2e8198776thrust24THRUST_300001_SM_1000_NS12placeholders2_2E
	.align		8
        /*0118*/ 	.dword	_ZN34_INTERNAL_eb8d83d7_4_k_cu_2e8198776thrust24THRUST_300001_SM_1000_NS12placeholders2_3E
	.align		8
        /*0120*/ 	.dword	_ZN34_INTERNAL_eb8d83d7_4_k_cu_2e8198776thrust24THRUST_300001_SM_1000_NS12placeholders2_4E
	.align		8
        /*0128*/ 	.dword	_ZN34_INTERNAL_eb8d83d7_4_k_cu_2e8198776thrust24THRUST_300001_SM_1000_NS12placeholders2_5E
	.align		8
        /*0130*/ 	.dword	_ZN34_INTERNAL_eb8d83d7_4_k_cu_2e8198776thrust24THRUST_300001_SM_1000_NS12placeholders2_6E
	.align		8
        /*0138*/ 	.dword	_ZN34_INTERNAL_eb8d83d7_4_k_cu_2e8198776thrust24THRUST_300001_SM_1000_NS12placeholders2_7E
	.align		8
        /*0140*/ 	.dword	_ZN34_INTERNAL_eb8d83d7_4_k_cu_2e8198776thrust24THRUST_300001_SM_1000_NS12placeholders2_8E
	.align		8
        /*0148*/ 	.dword	_ZN34_INTERNAL_eb8d83d7_4_k_cu_2e8198776thrust24THRUST_300001_SM_1000_NS12placeholders2_9E
	.align		8
        /*0150*/ 	.dword	_ZN34_INTERNAL_eb8d83d7_4_k_cu_2e8198776thrust24THRUST_300001_SM_1000_NS12placeholders3_10E
	.align		8
        /*0158*/ 	.dword	_ZN34_INTERNAL_eb8d83d7_4_k_cu_2e8198776thrust24THRUST_300001_SM_1000_NS3seqE
	.align		8
        /*0160*/ 	.dword	_ZN34_INTERNAL_eb8d83d7_4_k_cu_2e8198776thrust24THRUST_300001_SM_1000_NS6deviceE


//--------------------- .text._ZN3cub18CUB_300001_SM_10006detail10merge_sort26DeviceMergeSortMergeKernelINS2_10policy_hubIN6thrust24THRUST_300001_SM_1000_NS6detail15normal_iteratorINS6_10device_ptrI4edgeEEEEE9Policy600ESC_PNS0_8NullTypeESC_SG_mN4cuda3std3__44lessISA_EESA_SF_EEvbT2_T3_T4_PT6_PT7_T5_PSO_SO_NS1_7vsmem_tE --------------------------
	.section	.text._ZN3cub18CUB_300001_SM_10006detail10merge_sort26DeviceMergeSortMergeKernelINS2_10policy_hubIN6thrust24THRUST_300001_SM_1000_NS6detail15normal_iteratorINS6_10device_ptrI4edgeEEEEE9Policy600ESC_PNS0_8NullTypeESC_SG_mN4cuda3std3__44lessISA_EESA_SF_EEvbT2_T3_T4_PT6_PT7_T5_PSO_SO_NS1_7vsmem_tE,"ax",@progbits
	.align	128
        .global         _ZN3cub18CUB_300001_SM_10006detail10merge_sort26DeviceMergeSortMergeKernelINS2_10policy_hubIN6thrust24THRUST_300001_SM_1000_NS6detail15normal_iteratorINS6_10device_ptrI4edgeEEEEE9Policy600ESC_PNS0_8NullTypeESC_SG_mN4cuda3std3__44lessISA_EESA_SF_EEvbT2_T3_T4_PT6_PT7_T5_PSO_SO_NS1_7vsmem_tE
        .type           _ZN3cub18CUB_300001_SM_10006detail10merge_sort26DeviceMergeSortMergeKernelINS2_10policy_hubIN6thrust24THRUST_300001_SM_1000_NS6detail15normal_iteratorINS6_10device_ptrI4edgeEEEEE9Policy600ESC_PNS0_8NullTypeESC_SG_mN4cuda3std3__44lessISA_EESA_SF_EEvbT2_T3_T4_PT6_PT7_T5_PSO_SO_NS1_7vsmem_tE,@function
        .size           _ZN3cub18CUB_300001_SM_10006detail10merge_sort26DeviceMergeSortMergeKernelINS2_10policy_hubIN6thrust24THRUST_300001_SM_1000_NS6detail15normal_iteratorINS6_10device_ptrI4edgeEEEEE9Policy600ESC_PNS0_8NullTypeESC_SG_mN4cuda3std3__44lessISA_EESA_SF_EEvbT2_T3_T4_PT6_PT7_T5_PSO_SO_NS1_7vsmem_tE,(.L_x_1181 - _ZN3cub18CUB_300001_SM_10006detail10merge_sort26DeviceMergeSortMergeKernelINS2_10policy_hubIN6thrust24THRUST_300001_SM_1000_NS6detail15normal_iteratorINS6_10device_ptrI4edgeEEEEE9Policy600ESC_PNS0_8NullTypeESC_SG_mN4cuda3std3__44lessISA_EESA_SF_EEvbT2_T3_T4_PT6_PT7_T5_PSO_SO_NS1_7vsmem_tE)
        .other          _ZN3cub18CUB_300001_SM_10006detail10merge_sort26DeviceMergeSortMergeKernelINS2_10policy_hubIN6thrust24THRUST_300001_SM_1000_NS6detail15normal_iteratorINS6_10device_ptrI4edgeEEEEE9Policy600ESC_PNS0_8NullTypeESC_SG_mN4cuda3std3__44lessISA_EESA_SF_EEvbT2_T3_T4_PT6_PT7_T5_PSO_SO_NS1_7vsmem_tE,@"STO_CUDA_ENTRY STV_DEFAULT"
_ZN3cub18CUB_300001_SM_10006detail10merge_sort26DeviceMergeSortMergeKernelINS2_10policy_hubIN6thrust24THRUST_300001_SM_1000_NS6detail15normal_iteratorINS6_10device_ptrI4edgeEEEEE9Policy600ESC_PNS0_8NullTypeESC_SG_mN4cuda3std3__44lessISA_EESA_SF_EEvbT2_T3_T4_PT6_PT7_T5_PSO_SO_NS1_7vsmem_tE:
.text._ZN3cub18CUB_300001_SM_10006detail10merge_sort26DeviceMergeSortMergeKernelINS2_10policy_hubIN6thrust24THRUST_300001_SM_1000_NS6detail15normal_iteratorINS6_10device_ptrI4edgeEEEEE9Policy600ESC_PNS0_8NullTypeESC_SG_mN4cuda3std3__44lessISA_EESA_SF_EEvbT2_T3_T4_PT6_PT7_T5_PSO_SO_NS1_7vsmem_tE:
[----:B------:R-:W-:Y:S01]  /*0000*/  LDC R1, c[0x0][0x37c] ;  /* 0x0000df00ff017b82 */ /* 0x000fe20000000800 */
[----:B------:R-:W0:Y:S01]  /*0010*/  S2R R18, SR_CTAID.X ;  /* 0x0000000000127919 */ /* 0x000e220000002500 */
[----:B------:R-:W1:Y:S06]  /*0020*/  LDCU UR4, c[0x0][0x370] ;  /* 0x00006e00ff0477ac */ /* 0x000e6c0008000800 */
[----:B------:R-:W2:Y:S01]  /*0030*/  LDC.64 R2, c[0x0][0x3c0] ;  /* 0x0000f000ff027b82 */ /* 0x000ea20000000a00 */
[----:B------:R-:W3:Y:S01]  /*0040*/  S2R R0, SR_TID.X ;  /* 0x0000000000007919 */ /* 0x000ee20000002100 */
[----:B------:R-:W4:Y:S01]  /*0050*/  LDCU.64 UR6, c[0x0][0x358] ;  /* 0x00006b00ff0677ac */ /* 0x000f220008000a00 */
[----:B-1----:R-:W-:-:S06]  /*0060*/  UIADD3 UR4, UPT, UPT, UR4, -0x1, URZ ;  /* 0xffffffff04047890 */ /* 0x002fcc000fffe0ff */
[----:B0-----:R-:W-:-:S13]  /*0070*/  ISETP.GE.U32.AND P0, PT, R18, UR4, PT ;  /* 0x0000000412007c0c */ /* 0x001fda000bf06070 */
[----:B---34-:R-:W-:Y:S05]  /*0080*/  @P0 BRA `(.L_x_0) ;  /* 0x0000002000200947 */ /* 0x018fea0003800000 */
[----:B------:R-:W0:Y:S01]  /*0090*/  LDC.64 R16, c[0x0][0x3b8] ;  /* 0x0000ee00ff107b82 */ /* 0x000e220000000a00 */
[----:B--2---:R-:W-:-:S07]  /*00a0*/  IADD3 R21, P2, PT, RZ, -R2, RZ ;  /* 0x80000002ff157210 */ /* 0x004fce0007f5e0ff */
[----:B------:R-:W1:Y:S01]  /*00b0*/  LDC.64 R10, c[0x0][0x398] ;  /* 0x0000e600ff0a7b82 */ /* 0x000e620000000a00 */
[----:B------:R-:W-:Y:S01]  /*00c0*/  IMAD.WIDE.U32 R14, R2, 0x400, RZ ;  /* 0x00000400020e7825 */ /* 0x000fe200078e00ff */
[----:B------:R-:W2:Y:S01]  /*00d0*/  LDCU.U8 UR4, c[0x0][0x380] ;  /* 0x00007000ff0477ac */ /* 0x000ea20008000000 */
[----:B0-----:R-:W-:-:S04]  /*00e0*/  LEA R16, P0, R18, R16, 0x3 ;  /* 0x0000001012107211 */ /* 0x001fc800078018ff */
[----:B------:R-:W-:-:S05]  /*00f0*/  LEA.HI.X R17, R18, R17, RZ, 0x3, P0 ;  /* 0x0000001112117211 */ /* 0x000fca00000f1cff */
[----:B------:R-:W3:Y:S04]  /*0100*/  LDG.E.64 R12, desc[UR6][R16.64+0x8] ;  /* 0x00000806100c7981 */ /* 0x000ee8000c1e1b00 */
[----:B------:R0:W4:Y:S01]  /*0110*/  LDG.E.64 R4, desc[UR6][R16.64] ;  /* 0x0000000610047981 */ /* 0x000122000c1e1b00 */
[-C--:B------:R-:W-:Y:S01]  /*0120*/  LOP3.LUT R19, R21, R18.reuse, RZ, 0xc0, !PT ;  /* 0x0000001215137212 */ /* 0x080fe200078ec0ff */
[----:B------:R-:W-:Y:S01]  /*0130*/  IMAD.SHL.U32 R7, R3, 0x400, RZ ;  /* 0x0000040003077824 */ /* 0x000fe200078e00ff */
[----:B------:R-:W-:Y:S01]  /*0140*/  LOP3.LUT R8, R14, 0xfffff800, RZ, 0xc0, !PT ;  /* 0xfffff8000e087812 */ /* 0x000fe200078ec0ff */
[----:B--2---:R-:W-:Y:S01]  /*0150*/  UPRMT UR4, UR4, 0x8880, URZ ;  /* 0x0000888004047896 */ /* 0x004fe200080000ff */
[C---:B------:R-:W-:Y:S01]  /*0160*/  SHF.L.U64.HI R6, R19.reuse, 0xb, RZ ;  /* 0x0000000b13067819 */ /* 0x040fe200000102ff */
[----:B------:R-:W-:Y:S01]  /*0170*/  IMAD.SHL.U32 R9, R19, 0x800, RZ ;  /* 0x0000080013097824 */ /* 0x000fe200078e00ff */
[----:B------:R-:W-:Y:S01]  /*0180*/  ACQBULK ;  /* 0x000000000000782e */ /* 0x000fe20000000000 */
[----:B------:R-:W-:Y:S01]  /*0190*/  IMAD.IADD R7, R15, 0x1, R7 ;  /* 0x000000010f077824 */ /* 0x000fe200078e0207 */
[----:B------:R-:W-:Y:S01]  /*01a0*/  LOP3.LUT R15, R21, R18, RZ, 0xfc, !PT ;  /* 0x00000012150f7212 */ /* 0x000fe200078efcff */
[----:B0-----:R-:W-:Y:S01]  /*01b0*/  IMAD.X R17, RZ, RZ, ~R3, P2 ;  /* 0x000000ffff117224 */ /* 0x001fe200010e0e03 */
[----:B------:R-:W-:Y:S01]  /*01c0*/  IADD3 R16, P3, PT, R18, -R19, RZ ;  /* 0x8000001312107210 */ /* 0x000fe20007f7e0ff */
[----:B------:R-:W-:Y:S01]  /*01d0*/  UISETP.NE.AND UP0, UPT, UR4, URZ, UPT ;  /* 0x000000ff0400728c */ /* 0x000fe2000bf05270 */
[----:B------:R-:W-:-:S03]  /*01e0*/  ISETP.NE.U32.AND P0, PT, R15, -0x1, PT ;  /* 0xffffffff0f00780c */ /* 0x000fc60003f05070 */
[----:B------:R-:W-:Y:S01]  /*01f0*/  IMAD.X R19, RZ, RZ, -0x1, P3 ;  /* 0xffffffffff137424 */ /* 0x000fe200018e06ff */
[----:B------:R-:W-:Y:S02]  /*0200*/  ISETP.NE.AND.EX P0, PT, R17, -0x1, PT, P0 ;  /* 0xffffffff1100780c */ /* 0x000fe40003f05300 */
[-C--:B---3--:R-:W-:Y:S02]  /*0210*/  IADD3 R2, P1, PT, R12, -R9.reuse, RZ ;  /* 0x800000090c027210 */ /* 0x088fe40007f3e0ff */
[----:B----4-:R-:W-:-:S03]  /*0220*/  IADD3 R3, P3, PT, R4, -R9, RZ ;  /* 0x8000000904037210 */ /* 0x010fc60007f7e0ff */
[--C-:B------:R-:W-:Y:S01]  /*0230*/  IMAD.X R12, R13, 0x1, ~R6.reuse, P1 ;  /* 0x000000010d0c7824 */ /* 0x100fe200008e0e06 */
[----:B-1----:R-:W-:Y:S02]  /*0240*/  IADD3 R13, P4, PT, -R9, R10, RZ ;  /* 0x0000000a090d7210 */ /* 0x002fe40007f9e1ff */
[C---:B------:R-:W-:Y:S01]  /*0250*/  ISETP.NE.U32.AND P1, PT, R16.reuse, -0x1, PT ;  /* 0xffffffff1000780c */ /* 0x040fe20003f25070 */
[--C-:B------:R-:W-:Y:S01]  /*0260*/  IMAD.X R15, R5, 0x1, ~R6.reuse, P3 ;  /* 0x00000001050f7824 */ /* 0x100fe200018e0e06 */
[----:B------:R-:W-:Y:S01]  /*0270*/  ISETP.GT.U32.AND P2, PT, R13, R8, PT ;  /* 0x000000080d00720c */ /* 0x000fe20003f44070 */
[----:B------:R-:W-:Y:S01]  /*0280*/  IMAD.X R10, R11, 0x1, ~R6, P4 ;  /* 0x000000010b0a7824 */ /* 0x000fe200020e0e06 */
[----:B------:R-:W-:Y:S01]  /*0290*/  ISETP.NE.AND.EX P1, PT, R19, -0x1, PT, P1 ;  /* 0xffffffff1300780c */ /* 0x000fe20003f25310 */
[----:B------:R-:W-:Y:S01]  /*02a0*/  IMAD.MOV.U32 R11, RZ, RZ, 0x7ff ;  /* 0x000007ffff0b7424 */ /* 0x000fe200078e00ff */
[C---:B------:R-:W-:Y:S01]  /*02b0*/  SHF.L.U64.HI R19, R16.reuse, 0xb, R19 ;  /* 0x0000000b10137819 */ /* 0x040fe20000010213 */
[----:B------:R-:W-:-:S03]  /*02c0*/  IMAD.SHL.U32 R16, R16, 0x800, RZ ;  /* 0x0000080010107824 */ /* 0x000fc600078e00ff */
[----:B------:R-:W-:Y:S02]  /*02d0*/  SEL R11, R11, 0x800, !P1 ;  /* 0x000008000b0b7807 */ /* 0x000fe40004800000 */
[----:B------:R-:W-:Y:S02]  /*02e0*/  ISETP.GT.U32.AND.EX P1, PT, R10, R7, PT, P2 ;  /* 0x000000070a00720c */ /* 0x000fe40003f24120 */
[----:B------:R-:W-:Y:S02]  /*02f0*/  IADD3 R11, P3, P4, -R2, R11, R16 ;  /* 0x0000000b020b7210 */ /* 0x000fe40007c7e110 */
[----:B------:R-:W-:Y:S02]  /*0300*/  SEL R17, R13, R8, P1 ;  /* 0x000000080d117207 */ /* 0x000fe40000800000 */
[----:B------:R-:W-:Y:S02]  /*0310*/  IADD3 R14, P2, PT, -R3, R16, RZ ;  /* 0x00000010030e7210 */ /* 0x000fe40007f5e1ff */
[----:B------:R-:W-:-:S02]  /*0320*/  SEL R20, R10, R7, P1 ;  /* 0x000000070a147207 */ /* 0x000fc40000800000 */
[----:B------:R-:W-:Y:S01]  /*0330*/  IADD3 R16, P1, PT, R17, -R8, RZ ;  /* 0x8000000811107210 */ /* 0x000fe20007f3e0ff */
[----:B------:R-:W-:Y:S01]  /*0340*/  IMAD.X R15, R19, 0x1, ~R15, P2 ;  /* 0x00000001130f7824 */ /* 0x000fe200010e0e0f */
[----:B------:R-:W-:Y:S02]  /*0350*/  IADD3.X R12, PT, PT, ~R12, RZ, R19, P3, P4 ;  /* 0x000000ff0c0c7210 */ /* 0x000fe40001fe8513 */
[----:B------:R-:W-:Y:S01]  /*0360*/  SEL R11, R8, R11, !P0 ;  /* 0x0000000b080b7207 */ /* 0x000fe20004000000 */
[----:B------:R-:W-:Y:S01]  /*0370*/  IMAD.X R20, R20, 0x1, ~R7, P1 ;  /* 0x0000000114147824 */ /* 0x000fe200008e0e07 */
[----:B------:R-:W-:Y:S02]  /*0380*/  ISETP.LT.U32.AND P2, PT, R8, R13, PT ;  /* 0x0000000d0800720c */ /* 0x000fe40003f41070 */
[----:B------:R-:W-:Y:S02]  /*0390*/  SEL R12, R7, R12, !P0 ;  /* 0x0000000c070c7207 */ /* 0x000fe40004000000 */
[----:B------:R-:W-:-:S02]  /*03a0*/  ISETP.LT.U32.AND P1, PT, R14, R16, PT ;  /* 0x000000100e00720c */ /* 0x000fc40003f21070 */
[----:B------:R-:W-:Y:S02]  /*03b0*/  ISETP.LT.U32.AND P3, PT, R11, R16, PT ;  /* 0x000000100b00720c */ /* 0x000fe40003f61070 */
[----:B------:R-:W-:Y:S02]  /*03c0*/  ISETP.LT.U32.AND.EX P2, PT, R7, R10, PT, P2 ;  /* 0x0000000a0700720c */ /* 0x000fe40003f41120 */
[-C--:B------:R-:W-:Y:S02]  /*03d0*/  ISETP.LT.U32.AND.EX P1, PT, R15, R20.reuse, PT, P1 ;  /* 0x000000140f00720c */ /* 0x080fe40003f21110 */
[----:B------:R-:W-:Y:S02]  /*03e0*/  ISETP.LT.U32.AND.EX P3, PT, R12, R20, PT, P3 ;  /* 0x000000140c00720c */ /* 0x000fe40003f61130 */
[----:B------:R-:W-:Y:S02]  /*03f0*/  @!P0 SEL R2, R8, R13, P2 ;  /* 0x0000000d08028207 */ /* 0x000fe40001000000 */
[----:B------:R-:W-:-:S02]  /*0400*/  SEL R13, R14, R16, P1 ;  /* 0x000000100e0d7207 */ /* 0x000fc40000800000 */
[----:B------:R-:W-:Y:S01]  /*0410*/  SEL R10, R11, R16, P3 ;  /* 0x000000100b0a7207 */ /* 0x000fe20001800000 */
[----:B------:R-:W-:Y:S01]  /*0420*/  IMAD.IADD R3, R2, 0x1, -R3 ;  /* 0x0000000102037824 */ /* 0x000fe200078e0a03 */
[----:B------:R-:W-:-:S03]  /*0430*/  SEL R11, R15, R20, P1 ;  /* 0x000000140f0b7207 */ /* 0x000fc60000800000 */
[----:B------:R-:W-:Y:S01]  /*0440*/  IMAD.IADD R2, R10, 0x1, -R13 ;  /* 0x000000010a027824 */ /* 0x000fe200078e0a0d */
[----:B------:R-:W-:Y:S06]  /*0450*/  BRA.U !UP0, `(.L_x_1) ;  /* 0x0000000108f07547 */ /* 0x000fec000b800000 */
[----:B------:R-:W0:Y:S01]  /*0460*/  LDCU.64 UR4, c[0x0][0x388] ;  /* 0x00007100ff0477ac */ /* 0x000e220008000a00 */
[----:B------:R-:W-:Y:S02]  /*0470*/  IADD3 R4, P0, PT, R4, R0, RZ ;  /* 0x0000000004047210 */ /* 0x000fe40007f1e0ff */
[----:B------:R-:W-:-:S03]  /*0480*/  ISETP.GE.AND P6, PT, R0, R3, PT ;  /* 0x000000030000720c */ /* 0x000fc60003fc6270 */
[----:B------:R-:W-:Y:S01]  /*0490*/  IMAD.X R5, RZ, RZ, R5, P0 ;  /* 0x000000ffff057224 */ /* 0x000fe200000e0605 */
[----:B0-----:R-:W-:-:S04]  /*04a0*/  LEA R22, P0, R4, UR4, 0x3 ;  /* 0x0000000404167c11 */ /* 0x001fc8000f8018ff */
[----:B------:R-:W-:-:S05]  /*04b0*/  LEA.HI.X R23, R4, UR5, R5, 0x3, P0 ;  /* 0x0000000504177c11 */ /* 0x000fca00080f1c05 */
[----:B------:R0:W5:Y:S04]  /*04c0*/  @!P6 LDG.E R20, desc[UR6][R22.64] ;  /* 0x000000061614e981 */ /* 0x000168000c1e1900 */
[----:B------:R0:W5:Y:S01]  /*04d0*/  @!P6 LDG.E R21, desc[UR6][R22.64+0x4] ;  /* 0x000004061615e981 */ /* 0x000162000c1e1900 */
[----:B------:R-:W-:Y:S01]  /*04e0*/  IADD3 R5, P0, P1, R13, R9, R8 ;  /* 0x000000090d057210 */ /* 0x000fe2000791e008 */
[C---:B------:R-:W-:Y:S02]  /*04f0*/  IMAD.IADD R4, R0.reuse, 0x1, -R3 ;  /* 0x0000000100047824 */ /* 0x040fe400078e0a03 */
[C---:B------:R-:W-:Y:S01]  /*0500*/  VIADD R10, R0.reuse, 0x300 ;  /* 0x00000300000a7836 */ /* 0x040fe20000000000 */
[----:B------:R-:W-:Y:S01]  /*0510*/  IADD3.X R7, PT, PT, R11, R6, R7, P0, P1 ;  /* 0x000000060b077210 */ /* 0x000fe200007e2407 */
[----:B------:R-:W-:Y:S01]  /*0520*/  VIADD R6, R0, 0x100 ;  /* 0x0000010000067836 */ /* 0x000fe20000000000 */
[----:B------:R-:W-:Y:S01]  /*0530*/  IADD3 R5, P0, PT, R4, R5, RZ ;  /* 0x0000000504057210 */ /* 0x000fe20007f1e0ff */
[----:B------:R-:W-:Y:S01]  /*0540*/  VIADD R8, R0, 0x200 ;  /* 0x0000020000087836 */ /* 0x000fe20000000000 */
[----:B------:R-:W-:-:S02]  /*0550*/  ISETP.GE.AND P3, PT, R10, R3, PT ;  /* 0x000000030a00720c */ /* 0x000fc40003f66270 */
[----:B------:R-:W-:Y:S02]  /*0560*/  LEA.HI.X.SX32 R10, R4, R7, 0x1, P0 ;  /* 0x00000007040a7211 */ /* 0x000fe400000f0eff */
[C---:B------:R-:W-:Y:S02]  /*0570*/  LEA R24, P0, R5.reuse, UR4, 0x3 ;  /* 0x0000000405187c11 */ /* 0x040fe4000f8018ff */
[----:B------:R-:W-:Y:S02]  /*0580*/  LOP3.LUT R4, R0, 0x400, RZ, 0xfc, !PT ;  /* 0x0000040000047812 */ /* 0x000fe400078efcff */
[-C--:B------:R-:W-:Y:S01]  /*0590*/  ISETP.GE.AND P5, PT, R6, R3.reuse, PT ;  /* 0x000000030600720c */ /* 0x080fe20003fa6270 */
[----:B------:R-:W-:Y:S01]  /*05a0*/  VIADD R6, R0, 0x500 ;  /* 0x0000050000067836 */ /* 0x000fe20000000000 */
[----:B------:R-:W-:Y:S01]  /*05b0*/  ISETP.GE.AND P4, PT, R8, R3, PT ;  /* 0x000000030800720c */ /* 0x000fe20003f86270 */
[----:B------:R-:W-:Y:S01]  /*05c0*/  VIADD R8, R0, 0x600 ;  /* 0x0000060000087836 */ /* 0x000fe20000000000 */
[----:B------:R-:W-:-:S02]  /*05d0*/  LEA.HI.X R25, R5, UR5, R10, 0x3, P0 ;  /* 0x0000000505197c11 */ /* 0x000fc400080f1c0a */
[-C--:B------:R-:W-:Y:S01]  /*05e0*/  ISETP.GE.AND P2, PT, R4, R3.reuse, PT ;  /* 0x000000030400720c */ /* 0x080fe20003f46270 */
[----:B------:R-:W-:Y:S01]  /*05f0*/  VIADD R4, R0, 0x700 ;  /* 0x0000070000047836 */ /* 0x000fe20000000000 */
[-C--:B------:R-:W-:Y:S01]  /*0600*/  ISETP.GE.AND P1, PT, R6, R3.reuse, PT ;  /* 0x000000030600720c */ /* 0x080fe20003f26270 */
[----:B------:R0:W5:Y:S01]  /*0610*/  @P3 LDG.E R12, desc[UR6][R24.64+0x1800] ;  /* 0x00180006180c3981 */ /* 0x000162000c1e1900 */
[----:B------:R-:W-:-:S03]  /*0620*/  ISETP.GE.AND P0, PT, R8, R3, PT ;  /* 0x000000030800720c */ /* 0x000fc60003f06270 */
[----:B------:R0:W5:Y:S04]  /*0630*/  @P5 LDG.E R16, desc[UR6][R24.64+0x800] ;  /* 0x0008000618105981 */ /* 0x000168000c1e1900 */
        /* <DEDUP_REMOVED lines=11> */
[----:B------:R0:W5:Y:S01]  /*06f0*/  @P6 LDG.E R21, desc[UR6][R24.64+0x4] ;  /* 0x0000040618156981 */ /* 0x000162000c1e1900 */
[----:B------:R-:W-:-:S13]  /*0700*/  ISETP.GE.AND P6, PT, R4, R3, PT ;  /* 0x000000030400720c */ /* 0x000fda0003fc6270 */
[----:B------:R0:W5:Y:S04]  /*0710*/  @P6 LDG.E R4, desc[UR6][R24.64+0x3800] ;  /* 0x0038000618046981 */ /* 0x000168000c1e1900 */
[----:B------:R0:W5:Y:S04]  /*0720*/  @P6 LDG.E R5, desc[UR6][R24.64+0x3804] ;  /* 0x0038040618056981 */ /* 0x000168000c1e1900 */
[----:B------:R0:W5:Y:S04]  /*0730*/  @!P3 LDG.E R12, desc[UR6][R22.64+0x1800] ;  /* 0x00180006160cb981 */ /* 0x000168000c1e1900 */
        /* <DEDUP_REMOVED lines=12> */
[----:B------:R0:W5:Y:S01]  /*0800*/  @!P6 LDG.E R5, desc[UR6][R22.64+0x3804] ;  /* 0x003804061605e981 */ /* 0x000162000c1e1900 */
[----:B------:R-:W-:Y:S05]  /*0810*/  BRA `(.L_x_2) ;  /* 0x0000000000ec7947 */ /* 0x000fea0003800000 */
.L_x_1:
        /* <DEDUP_REMOVED lines=8> */
[C---:B------:R-:W-:Y:S01]  /*08a0*/  IMAD.IADD R5, R0.reuse, 0x1, -R3 ;  /* 0x0000000100057824 */ /* 0x040fe200078e0a03 */
[----:B------:R-:W-:Y:S01]  /*08b0*/  IADD3 R8, P1, P2, R13, R9, R8 ;  /* 0x000000090d087210 */ /* 0x000fe20007a3e008 */
[C---:B------:R-:W-:Y:S02]  /*08c0*/  VIADD R4, R0.reuse, 0x100 ;  /* 0x0000010000047836 */ /* 0x040fe40000000000 */
[C---:B------:R-:W-:Y:S01]  /*08d0*/  VIADD R10, R0.reuse, 0x200 ;  /* 0x00000200000a7836 */ /* 0x040fe20000000000 */
[----:B------:R-:W-:Y:S01]  /*08e0*/  IADD3.X R6, PT, PT, R11, R6, R7, P1, P2 ;  /* 0x000000060b067210 */ /* 0x000fe20000fe4407 */
[----:B------:R-:W-:Y:S01]  /*08f0*/  VIADD R12, R0, 0x300 ;  /* 0x00000300000c7836 */ /* 0x000fe20000000000 */
[----:B------:R-:W-:-:S02]  /*0900*/  IADD3 R8, P4, PT, R5, R8, RZ ;  /* 0x0000000805087210 */ /* 0x000fc40007f9e0ff */
[-C--:B------:R-:W-:Y:S02]  /*0910*/  ISETP.GE.AND P1, PT, R4, R3.reuse, PT ;  /* 0x000000030400720c */ /* 0x080fe40003f26270 */
[----:B------:R-:W-:Y:S01]  /*0920*/  LEA.HI.X.SX32 R5, R5, R6, 0x1, P4 ;  /* 0x0000000605057211 */ /* 0x000fe200020f0eff */
[----:B------:R-:W-:Y:S01]  /*0930*/  VIADD R6, R0, 0x500 ;  /* 0x0000050000067836 */ /* 0x000fe20000000000 */
[----:B------:R-:W-:Y:S02]  /*0940*/  LEA R24, P4, R8, UR4, 0x3 ;  /* 0x0000000408187c11 */ /* 0x000fe4000f8818ff */
[----:B------:R-:W-:Y:S02]  /*0950*/  LOP3.LUT R4, R0, 0x400, RZ, 0xfc, !PT ;  /* 0x0000040000047812 */ /* 0x000fe400078efcff */
[----:B------:R-:W-:Y:S01]  /*0960*/  ISETP.GE.AND P2, PT, R10, R3, PT ;  /* 0x000000030a00720c */ /* 0x000fe20003f46270 */
[----:B------:R-:W-:Y:S01]  /*0970*/  VIADD R10, R0, 0x600 ;  /* 0x00000600000a7836 */ /* 0x000fe20000000000 */
[----:B------:R-:W-:-:S02]  /*0980*/  LEA.HI.X R25, R8, UR5, R5, 0x3, P4 ;  /* 0x0000000508197c11 */ /* 0x000fc4000a0f1c05 */
[-C--:B------:R-:W-:Y:S01]  /*0990*/  ISETP.GE.AND P6, PT, R4, R3.reuse, PT ;  /* 0x000000030400720c */ /* 0x080fe20003fc6270 */
[----:B------:R-:W-:Y:S01]  /*09a0*/  VIADD R4, R0, 0x700 ;  /* 0x0000070000047836 */ /* 0x000fe20000000000 */
[-C--:B------:R-:W-:Y:S01]  /*09b0*/  ISETP.GE.AND P3, PT, R12, R3.reuse, PT ;  /* 0x000000030c00720c */ /* 0x080fe20003f66270 */
[----:B------:R1:W5:Y:S01]  /*09c0*/  @P1 LDG.E R16, desc[UR6][R24.64+0x800] ;  /* 0x0008000618101981 */ /* 0x000362000c1e1900 */
[-C--:B------:R-:W-:Y:S02]  /*09d0*/  ISETP.GE.AND P5, PT, R6, R3.reuse, PT ;  /* 0x000000030600720c */ /* 0x080fe40003fa6270 */
[-C--:B------:R-:W-:Y:S01]  /*09e0*/  ISETP.GE.AND P4, PT, R10, R3.reuse, PT ;  /* 0x000000030a00720c */ /* 0x080fe20003f86270 */
        /* <DEDUP_REMOVED lines=29> */
[----:B------:R1:W5:Y:S02]  /*0bc0*/  @!P0 LDG.E R5, desc[UR6][R22.64+0x3804] ;  /* 0x0038040616058981 */ /* 0x000364000c1e1900 */
.L_x_2:
[----:B------:R-:W2:Y:S01]  /*0bd0*/  S2UR UR5, SR_CgaCtaId ;  /* 0x00000000000579c3 */ /* 0x000ea20000008800 */
[----:B------:R-:W-:Y:S01]  /*0be0*/  UMOV UR4, 0x400 ;  /* 0x0000040000047882 */ /* 0x000fe20000000000 */
[----:B------:R-:W-:Y:S01]  /*0bf0*/  IMAD.SHL.U32 R19, R0, 0x8, RZ ;  /* 0x0000000800137824 */ /* 0x000fe200078e00ff */
[----:B--2---:R-:W-:-:S09]  /*0c00*/  ULEA UR4, UR5, UR4, 0x18 ;  /* 0x0000000405047291 */ /* 0x004fd2000f8ec0ff */
[----:B-----5:R-:W-:Y:S04]  /*0c10*/  STS.64 [R19+UR4], R20 ;  /* 0x0000001413007988 */ /* 0x020fe80008000a04 */
[----:B------:R2:W-:Y:S04]  /*0c20*/  STS.64 [R19+UR4+0x800], R16 ;  /* 0x0008001013007988 */ /* 0x0005e80008000a04 */
[----:B------:R-:W-:Y:S04]  /*0c30*/  STS.64 [R19+UR4+0x1000], R14 ;  /* 0x0010000e13007988 */ /* 0x000fe80008000a04 */
[----:B------:R-:W-:Y:S04]  /*0c40*/  STS.64 [R19+UR4+0x1800], R12 ;  /* 0x0018000c13007988 */ /* 0x000fe80008000a04 */
[----:B------:R-:W-:Y:S04]  /*0c50*/  STS.64 [R19+UR4+0x2000], R10 ;  /* 0x0020000a13007988 */ /* 0x000fe80008000a04 */
[----:B------:R-:W-:Y:S04]  /*0c60*/  STS.64 [R19+UR4+0x2800], R8 ;  /* 0x0028000813007988 */ /* 0x000fe80008000a04 */
[----:B------:R-:W-:Y:S04]  /*0c70*/  STS.64 [R19+UR4+0x3000], R6 ;  /* 0x0030000613007988 */ /* 0x000fe80008000a04 */
[----:B------:R3:W-:Y:S01]  /*0c80*/  STS.64 [R19+UR4+0x3800], R4 ;  /* 0x0038000413007988 */ /* 0x0007e20008000a04 */
[----:B------:R-:W-:Y:S01]  /*0c90*/  BAR.SYNC.DEFER_BLOCKING 0x0 ;  /* 0x0000000000007b1d */ /* 0x000fe20000010000 */
[----:B--2---:R-:W-:-:S07]  /*0ca0*/  IMAD.IADD R16, R3, 0x1, R2 ;  /* 0x0000000103107824 */ /* 0x004fce00078e0202 */
[----:B------:R-:W-:Y:S01]  /*0cb0*/  PREEXIT ;  /* 0x000000000000782d */ /* 0x000fe20000000000 */
[----:B------:R-:W-:Y:S01]  /*0cc0*/  BSSY.RECONVERGENT B0, `(.L_x_3) ;  /* 0x0000019000007945 */ /* 0x000fe20003800200 */
[----:B---3--:R-:W-:Y:S02]  /*0cd0*/  LEA R4, R3, UR4, 0x3 ;  /* 0x0000000403047c11 */ /* 0x008fe4000f8e18ff */
[----:B------:R-:W-:-:S04]  /*0ce0*/  VIMNMX R19, PT, PT, R19, R16, PT ;  /* 0x0000001013137248 */ /* 0x000fc80003fe0100 */
[C---:B------:R-:W-:Y:S01]  /*0cf0*/  ISETP.GE.AND P0, PT, R19.reuse, R2, PT ;  /* 0x000000021300720c */ /* 0x040fe20003f06270 */
[----:B------:R-:W-:Y:S01]  /*0d00*/  IMAD.IADD R2, R19, 0x1, -R2 ;  /* 0x0000000113027824 */ /* 0x000fe200078e0a02 */
[----:B------:R-:W-:-:S04]  /*0d10*/  VIMNMX R5, PT, PT, R3, R19, PT ;  /* 0x0000001303057248 */ /* 0x000fc80003fe0100 */
[----:B------:R-:W-:-:S04]  /*0d20*/  SEL R2, R2, RZ, P0 ;  /* 0x000000ff02027207 */ /* 0x000fc80000000000 */
[----:B------:R-:W-:-:S13]  /*0d30*/  ISETP.GE.AND P0, PT, R2, R5, PT ;  /* 0x000000050200720c */ /* 0x000fda0003f06270 */
[----:B------:R-:W-:Y:S05]  /*0d40*/  @P0 BRA `(.L_x_4) ;  /* 0x0000000000400947 */ /* 0x000fea0003800000 */
.L_x_5:
[----:B------:R-:W-:-:S05]  /*0d50*/  IMAD.IADD R6, R5, 0x1, -R2 ;  /* 0x0000000105067824 */ /* 0x000fca00078e0a02 */
[----:B------:R-:W-:-:S04]  /*0d60*/  LEA.HI R7, R6, R6, RZ, 0x1 ;  /* 0x0000000606077211 */ /* 0x000fc800078f08ff */
[----:B------:R-:W-:-:S04]  /*0d70*/  LEA.HI.SX32 R10, R7, R2, 0x1f ;  /* 0x00000002070a7211 */ /* 0x000fc800078ffaff */
[----:B------:R-:W-:-:S05]  /*0d80*/  LOP3.LUT R6, RZ, R10, RZ, 0x33, !PT ;  /* 0x0000000aff067212 */ /* 0x000fca00078e33ff */
[----:B------:R-:W-:Y:S01]  /*0d90*/  IMAD.IADD R7, R19, 0x1, R6 ;  /* 0x0000000113077824 */ /* 0x000fe200078e0206 */
[----:B------:R-:W-:-:S03]  /*0da0*/  LEA R6, R10, UR4, 0x3 ;  /* 0x000000040a067c11 */ /* 0x000fc6000f8e18ff */
[----:B------:R-:W-:-:S03]  /*0db0*/  IMAD R9, R7, 0x8, R4 ;  /* 0x0000000807097824 */ /* 0x000fc600078e0204 */
[----:B------:R-:W-:Y:S04]  /*0dc0*/  LDS.64 R6, [R6] ;  /* 0x0000000006067984 */ /* 0x000fe80000000a00 */
[----:B------:R-:W2:Y:S02]  /*0dd0*/  LDS.64 R8, [R9] ;  /* 0x0000000009087984 */ /* 0x000ea40000000a00 */
[----:B--2---:R-:W-:-:S13]  /*0de0*/  ISETP.NE.AND P0, PT, R8, R6, PT ;  /* 0x000000060800720c */ /* 0x004fda0003f05270 */
[----:B------:R-:W-:-:S05]  /*0df0*/  @!P0 IMAD.MOV.U32 R8, RZ, RZ, R9 ;  /* 0x000000ffff088224 */ /* 0x000fca00078e0009 */
[----:B------:R-:W-:-:S04]  /*0e00*/  ISETP.GE.AND P0, PT, R8, R7, PT ;  /* 0x000000070800720c */ /* 0x000fc80003f06270 */
[----:B------:R-:W-:-:S09]  /*0e10*/  SEL R5, R10, R5, !P0 ;  /* 0x000000050a057207 */ /* 0x000fd20004000000 */
[----:B------:R-:W-:-:S05]  /*0e20*/  @P0 VIADD R2, R10, 0x1 ;  /* 0x000000010a020836 */ /* 0x000fca0000000000 */
[----:B------:R-:W-:-:S13]  /*0e30*/  ISETP.GE.AND P0, PT, R2, R5, PT ;  /* 0x000000050200720c */ /* 0x000fda0003f06270 */
[----:B------:R-:W-:Y:S05]  /*0e40*/  @!P0 BRA `(.L_x_5) ;  /* 0xfffffffc00c08947 */ /* 0x000fea000383ffff */
.L_x_4:
[----:B------:R-:W-:Y:S05]  /*0e50*/  BSYNC.RECONVERGENT B0 ;  /* 0x0000000000007941 */ /* 0x000fea0003800200 */
.L_x_3:
[----:B------:R-:W-:Y:S01]  /*0e60*/  IMAD.IADD R19, R19, 0x1, -R2 ;  /* 0x0000000113137824 */ /* 0x000fe200078e0a02 */
[----:B------:R-:W-:Y:S01]  /*0e70*/  LEA R10, R2, UR4, 0x3 ;  /* 0x00000004020a7c11 */ /* 0x000fe2000f8e18ff */
[----:B------:R-:W-:Y:S01]  /*0e80*/  BSSY.RECONVERGENT B0, `(.L_x_6) ;  /* 0x000000c000007945 */ /* 0x000fe20003800200 */
[----:B------:R-:W-:Y:S01]  /*0e90*/  PLOP3.LUT P0, PT, PT, PT, PT, 0x8, 0x80 ;  /* 0x000000000080781c */ /* 0x000fe20003f0e170 */
[----:B------:R-:W-:Y:S02]  /*0ea0*/  IMAD R8, R19, 0x8, R4 ;  /* 0x0000000813087824 */ /* 0x000fe400078e0204 */
[----:B------:R2:W3:Y:S01]  /*0eb0*/  LDS.64 R20, [R10] ;  /* 0x000000000a147984 */ /* 0x0004e20000000a00 */
[----:B------:R-:W-:-:S03]  /*0ec0*/  IMAD.IADD R19, R3, 0x1, R19 ;  /* 0x0000000103137824 */ /* 0x000fc600078e0213 */
[----:B01----:R2:W0:Y:S02]  /*0ed0*/  LDS.64 R22, [R8] ;  /* 0x0000000008167984 */ /* 0x0034240000000a00 */
[----:B------:R-:W-:-:S13]  /*0ee0*/  ISETP.GE.AND P1, PT, R19, R16, PT ;  /* 0x000000101300720c */ /* 0x000fda0003f26270 */
[----:B--2---:R-:W-:Y:S05]  /*0ef0*/  @P1 BRA `(.L_x_7) ;  /* 0x0000000000101947 */ /* 0x004fea0003800000 */
[----:B------:R-:W-:-:S13]  /*0f00*/  ISETP.GE.AND P0, PT, R2, R3, PT ;  /* 0x000000030200720c */ /* 0x000fda0003f06270 */
[----:B0--3--:R-:W-:-:S04]  /*0f10*/  @!P0 ISETP.NE.AND P1, PT, R22, R20, PT ;  /* 0x000000141600820c */ /* 0x009fc80003f25270 */
[----:B------:R-:W-:-:S04]  /*0f20*/  @!P0 SEL R4, R23, R22, !P1 ;  /* 0x0000001617048207 */ /* 0x000fc80004800000 */
[----:B------:R-:W-:-:S13]  /*0f30*/  ISETP.LT.OR P0, PT, R4, R21, P0 ;  /* 0x000000150400720c */ /* 0x000fda0000701670 */
.L_x_7:
[----:B------:R-:W-:Y:S05]  /*0f40*/  BSYNC.RECONVERGENT B0 ;  /* 0x0000000000007941 */ /* 0x000fea0003800200 */
.L_x_6:
[----:B------:R-:W-:Y:S01]  /*0f50*/  VIADD R7, R19, 0x1 ;  /* 0x0000000113077836 */ /* 0x000fe20000000000 */
[----:B------:R-:W-:Y:S01]  /*0f60*/  BSSY.RECONVERGENT B0, `(.L_x_8) ;  /* 0x0000011000007945 */ /* 0x000fe20003800200 */
[----:B------:R-:W-:Y:S01]  /*0f70*/  @!P0 IMAD.MOV R7, RZ, RZ, R19 ;  /* 0x000000ffff078224 */ /* 0x000fe200078e0213 */
[----:B0--3--:R-:W-:Y:S01]  /*0f80*/  SEL R5, R23, R21, P0 ;  /* 0x0000001517057207 */ /* 0x009fe20000000000 */
[----:B------:R-:W-:Y:S01]  /*0f90*/  VIADD R6, R2, 0x1 ;  /* 0x0000000102067836 */ /* 0x000fe20000000000 */
[----:B------:R-:W-:Y:S01]  /*0fa0*/  SEL R4, R22, R20, P0 ;  /* 0x0000001416047207 */ /* 0x000fe20000000000 */
[----:B------:R-:W-:Y:S01]  /*0fb0*/  @P0 IMAD.MOV R6, RZ, RZ, R2 ;  /* 0x000000ffff060224 */ /* 0x000fe200078e0202 */
[C---:B------:R-:W-:Y:S01]  /*0fc0*/  ISETP.GE.AND P1, PT, R7.reuse, R16, PT ;  /* 0x000000100700720c */ /* 0x040fe20003f26270 */
[----:B------:R0:W1:Y:S01]  /*0fd0*/  @P0 LDS.64 R22, [R8+0x8] ;  /* 0x0000080008160984 */ /* 0x0000620000000a00 */
[----:B------:R-:W-:Y:S02]  /*0fe0*/  VIADD R9, R7, 0x1 ;  /* 0x0000000107097836 */ /* 0x000fe40000000000 */
[----:B------:R-:W-:Y:S01]  /*0ff0*/  VIADD R2, R6, 0x1 ;  /* 0x0000000106027836 */ /* 0x000fe20000000000 */
[----:B------:R0:W2:Y:S01]  /*1000*/  @!P0 LDS.64 R20, [R10+0x8] ;  /* 0x000008000a148984 */ /* 0x0000a20000000a00 */
[----:B------:R-:W-:-:S07]  /*1010*/  PLOP3.LUT P0, PT, PT, PT, PT, 0x8, 0x80 ;  /* 0x000000000080781c */ /* 0x000fce0003f0e170 */
[----:B0-----:R-:W-:Y:S06]  /*1020*/  @P1 BRA `(.L_x_9) ;  /* 0x0000000000101947 */ /* 0x001fec0003800000 */
[----:B------:R-:W-:-:S13]  /*1030*/  ISETP.GE.AND P0, PT, R6, R3, PT ;  /* 0x000000030600720c */ /* 0x000fda0003f06270 */
[----:B-12---:R-:W-:-:S04]  /*1040*/  @!P0 ISETP.NE.AND P1, PT, R22, R20, PT ;  /* 0x000000141600820c */ /* 0x006fc80003f25270 */
[----:B------:R-:W-:-:S04]  /*1050*/  @!P0 SEL R8, R23, R22, !P1 ;  /* 0x0000001617088207 */ /* 0x000fc80004800000 */
[----:B------:R-:W-:-:S13]  /*1060*/  ISETP.LT.OR P0, PT, R8, R21, P0 ;  /* 0x000000150800720c */ /* 0x000fda0000701670 */
.L_x_9:
[----:B------:R-:W-:Y:S05]  /*1070*/  BSYNC.RECONVERGENT B0 ;  /* 0x0000000000007941 */ /* 0x000fea0003800200 */
.L_x_8:
[----:B------:R-:W-:Y:S01]  /*1080*/  @!P0 IMAD.MOV R9, RZ, RZ, R7 ;  /* 0x000000ffff098224 */ /* 0x000fe200078e0207 */
[----:B------:R-:W-:Y:S01]  /*1090*/  BSSY.RECONVERGENT B0, `(.L_x_10) ;  /* 0x0000011000007945 */ /* 0x000fe20003800200 */
[----:B------:R-:W-:Y:S01]  /*10a0*/  @P0 IMAD.MOV R2, RZ, RZ, R6 ;  /* 0x000000ffff020224 */ /* 0x000fe200078e0206 */
[----:B-12---:R-:W-:Y:S01]  /*10b0*/  SEL R7, R23, R21, P0 ;  /* 0x0000001517077207 */ /* 0x006fe20000000000 */
[C---:B------:R-:W-:Y:S01]  /*10c0*/  VIADD R11, R9.reuse, 0x1 ;  /* 0x00000001090b7836 */ /* 0x040fe20000000000 */
[C---:B------:R-:W-:Y:S01]  /*10d0*/  ISETP.GE.AND P1, PT, R9.reuse, R16, PT ;  /* 0x000000100900720c */ /* 0x040fe20003f26270 */
[C---:B------:R-:W-:Y:S01]  /*10e0*/  VIADD R12, R2.reuse, 0x1 ;  /* 0x00000001020c7836 */ /* 0x040fe20000000000 */
[----:B------:R-:W-:Y:S02]  /*10f0*/  @!P0 LEA R8, R2, UR4, 0x3 ;  /* 0x0000000402088c11 */ /* 0x000fe4000f8e18ff */
[----:B------:R-:W-:Y:S02]  /*1100*/  @P0 LEA R10, R9, UR4, 0x3 ;  /* 0x00000004090a0c11 */ /* 0x000fe4000f8e18ff */
[----:B------:R-:W-:-:S02]  /*1110*/  SEL R6, R22, R20, P0 ;  /* 0x0000001416067207 */ /* 0x000fc40000000000 */
[----:B------:R0:W1:Y:S04]  /*1120*/  @!P0 LDS.64 R20, [R8] ;  /* 0x0000000008148984 */ /* 0x0000680000000a00 */
[----:B------:R0:W2:Y:S01]  /*1130*/  @P0 LDS.64 R22, [R10] ;  /* 0x000000000a160984 */ /* 0x0000a20000000a00 */
[----:B------:R-:W-:Y:S01]  /*1140*/  PLOP3.LUT P0, PT, PT, PT, PT, 0x8, 0x80 ;  /* 0x000000000080781c */ /* 0x000fe20003f0e170 */
[----:B------:R-:W-:-:S12]  /*1150*/  @P1 BRA `(.L_x_11) ;  /* 0x0000000000101947 */ /* 0x000fd80003800000 */
[----:B------:R-:W-:-:S13]  /*1160*/  ISETP.GE.AND P0, PT, R2, R3, PT ;  /* 0x000000030200720c */ /* 0x000fda0003f06270 */
[----:B-12---:R-:W-:-:S04]  /*1170*/  @!P0 ISETP.NE.AND P1, PT, R22, R20, PT ;  /* 0x000000141600820c */ /* 0x006fc80003f25270 */
[----:B0-----:R-:W-:-:S04]  /*1180*/  @!P0 SEL R8, R23, R22, !P1 ;  /* 0x0000001617088207 */ /* 0x001fc80004800000 */
[----:B------:R-:W-:-:S13]  /*1190*/  ISETP.LT.OR P0, PT, R8, R21, P0 ;  /* 0x000000150800720c */ /* 0x000fda0000701670 */
.L_x_11:
[----:B------:R-:W-:Y:S05]  /*11a0*/  BSYNC.RECONVERGENT B0 ;  /* 0x0000000000007941 */ /* 0x000fea0003800200 */
.L_x_10:
        /* <DEDUP_REMOVED lines=8> */
[----:B0-----:R-:W-:Y:S02]  /*1230*/  @P0 LEA R10, R11, UR4, 0x3 ;  /* 0x000000040b0a0c11 */ /* 0x001fe4000f8e18ff */
        /* <DEDUP_REMOVED lines=9> */
.L_x_13:
[----:B------:R-:W-:Y:S05]  /*12d0*/  BSYNC.RECONVERGENT B0 ;  /* 0x0000000000007941 */ /* 0x000fea0003800200 */
.L_x_12:
[----:B------:R-:W-:Y:S01]  /*12e0*/  @!P0 IMAD.MOV R13, RZ, RZ, R11 ;  /* 0x000000ffff0d8224 */ /* 0x000fe200078e020b */
[----:B------:R-:W-:Y:S01]  /*12f0*/  BSSY.RECONVERGENT B0, `(.L_x_14) ;  /* 0x0000011000007945 */ /* 0x000fe20003800200 */
[----:B------:R-:W-:Y:S01]  /*1300*/  @P0 IMAD.MOV R14, RZ, RZ, R12 ;  /* 0x000000ffff0e0224 */ /* 0x000fe200078e020c */
[----:B-12---:R-:W-:Y:S01]  /*1310*/  SEL R11, R23, R21, P0 ;  /* 0x00000015170b7207 */ /* 0x006fe20000000000 */
[C---:B------:R-:W-:Y:S01]  /*1320*/  VIADD R15, R13.reuse, 0x1 ;  /* 0x000000010d0f7836 */ /* 0x040fe20000000000 */
[C---:B------:R-:W-:Y:S01]  /*1330*/  ISETP.GE.AND P1, PT, R13.reuse, R16, PT ;  /* 0x000000100d00720c */ /* 0x040fe20003f26270 */
[C---:B------:R-:W-:Y:S01]  /*1340*/  VIADD R24, R14.reuse, 0x1 ;  /* 0x000000010e187836 */ /* 0x040fe20000000000 */
[----:B0-----:R-:W-:Y:S02]  /*1350*/  @!P0 LEA R2, R14, UR4, 0x3 ;  /* 0x000000040e028c11 */ /* 0x001fe4000f8e18ff */
        /* <DEDUP_REMOVED lines=10> */
.L_x_15:
[----:B------:R-:W-:Y:S05]  /*1400*/  BSYNC.RECONVERGENT B0 ;  /* 0x0000000000007941 */ /* 0x000fea0003800200 */
.L_x_14:
[----:B------:R-:W-:Y:S01]  /*1410*/  @!P0 IMAD.MOV R15, RZ, RZ, R13 ;  /* 0x000000ffff0f8224 */ /* 0x000fe200078e020d */
[----:B------:R-:W-:Y:S01]  /*1420*/  BSSY.RECONVERGENT B0, `(.L_x_16) ;  /* 0x0000011000007945 */ /* 0x000fe20003800200 */
[----:B------:R-:W-:Y:S01]  /*1430*/  @P0 IMAD.MOV R24, RZ, RZ, R14 ;  /* 0x000000ffff180224 */ /* 0x000fe200078e020e */
[----:B-12---:R-:W-:Y:S01]  /*1440*/  SEL R13, R23, R21, P0 ;  /* 0x00000015170d7207 */ /* 0x006fe20000000000 */
[C---:B------:R-:W-:Y:S01]  /*1450*/  VIADD R17, R15.reuse, 0x1 ;  /* 0x000000010f117836 */ /* 0x040fe20000000000 */
[C---:B------:R-:W-:Y:S01]  /*1460*/  ISETP.GE.AND P1, PT, R15.reuse, R16, PT ;  /* 0x000000100f00720c */ /* 0x040fe20003f26270 */
[C---:B0-----:R-:W-:Y:S01]  /*1470*/  VIADD R2, R24.reuse, 0x1 ;  /* 0x0000000118027836 */ /* 0x041fe20000000000 */
        /* <DEDUP_REMOVED lines=11> */
.L_x_17:
[----:B------:R-:W-:Y:S05]  /*1530*/  BSYNC.RECONVERGENT B0 ;  /* 0x0000000000007941 */ /* 0x000fea0003800200 */
.L_x_16:
[----:B------:R-:W-:Y:S01]  /*1540*/  @!P0 IMAD.MOV R17, RZ, RZ, R15 ;  /* 0x000000ffff118224 */ /* 0x000fe200078e020f */
[----:B------:R-:W-:Y:S01]  /*1550*/  BSSY.RECONVERGENT B0, `(.L_x_18) ;  /* 0x000000f000007945 */ /* 0x000fe20003800200 */
[----:B------:R-:W-:Y:S01]  /*1560*/  @P0 IMAD.MOV R2, RZ, RZ, R24 ;  /* 0x000000ffff020224 */ /* 0x000fe200078e0218 */
[----:B-12---:R-:W-:Y:S02]  /*1570*/  SEL R15, R23, R21, P0 ;  /* 0x00000015170f7207 */ /* 0x006fe40000000000 */
[C---:B------:R-:W-:Y:S02]  /*1580*/  ISETP.GE.AND P1, PT, R17.reuse, R16, PT ;  /* 0x000000101100720c */ /* 0x040fe40003f26270 */
        /* <DEDUP_REMOVED lines=11> */
.L_x_19:
[----:B------:R-:W-:Y:S05]  /*1640*/  BSYNC.RECONVERGENT B0 ;  /* 0x0000000000007941 */ /* 0x000fea0003800200 */
.L_x_18:
[----:B------:R-:W3:Y:S01]  /*1650*/  S2UR UR5, SR_CgaCtaId ;  /* 0x00000000000579c3 */ /* 0x000ee20000008800 */
[----:B------:R-:W-:Y:S01]  /*1660*/  UMOV UR4, 0x400 ;  /* 0x0000040000047882 */ /* 0x000fe20000000000 */
[----:B0-----:R-:W-:Y:S01]  /*1670*/  VIADD R19, R17, 0x1 ;  /* 0x0000000111137836 */ /* 0x001fe20000000000 */
[----:B------:R-:W-:Y:S01]  /*1680*/  BSSY.RECONVERGENT B0, `(.L_x_20) ;  /* 0x0000014000007945 */ /* 0x000fe20003800200 */
[----:B------:R-:W-:Y:S01]  /*1690*/  @!P0 IMAD.MOV R19, RZ, RZ, R17 ;  /* 0x000000ffff138224 */ /* 0x000fe200078e0211 */
[----:B-12---:R-:W-:Y:S01]  /*16a0*/  SEL R17, R23, R21, P0 ;  /* 0x0000001517117207 */ /* 0x006fe20000000000 */
[----:B------:R-:W-:Y:S02]  /*16b0*/  VIADD R24, R2, 0x1 ;  /* 0x0000000102187836 */ /* 0x000fe40000000000 */
[----:B------:R-:W-:Y:S01]  /*16c0*/  @P0 IMAD.MOV R24, RZ, RZ, R2 ;  /* 0x000000ffff180224 */ /* 0x000fe200078e0202 */
[----:B------:R-:W-:Y:S02]  /*16d0*/  ISETP.GE.AND P1, PT, R19, R16, PT ;  /* 0x000000101300720c */ /* 0x000fe40003f26270 */
[----:B------:R-:W-:Y:S01]  /*16e0*/  SEL R16, R22, R20, P0 ;  /* 0x0000001416107207 */ /* 0x000fe20000000000 */
[----:B---3--:R-:W-:-:S06]  /*16f0*/  ULEA UR4, UR5, UR4, 0x18 ;  /* 0x0000000405047291 */ /* 0x008fcc000f8ec0ff */
[----:B------:R-:W-:-:S04]  /*1700*/  @!P0 IMAD.U32 R2, RZ, RZ, UR4 ;  /* 0x00000004ff028e24 */ /* 0x000fc8000f8e00ff */
[----:B------:R-:W-:Y:S02]  /*1710*/  @!P0 IMAD R25, R24, 0x8, R2 ;  /* 0x0000000818198824 */ /* 0x000fe400078e0202 */
[----:B------:R-:W-:-:S03]  /*1720*/  @P0 IMAD.U32 R2, RZ, RZ, UR4 ;  /* 0x00000004ff020e24 */ /* 0x000fc6000f8e00ff */
[----:B------:R0:W1:Y:S01]  /*1730*/  @!P0 LDS.64 R20, [R25] ;  /* 0x0000000019148984 */ /* 0x0000620000000a00 */
[----:B------:R-:W-:-:S05]  /*1740*/  @P0 IMAD R19, R19, 0x8, R2 ;  /* 0x0000000813130824 */ /* 0x000fca00078e0202 */
[----:B------:R0:W2:Y:S01]  /*1750*/  @P0 LDS.64 R22, [R19] ;  /* 0x0000000013160984 */ /* 0x0000a20000000a00 */
[----:B------:R-:W-:Y:S01]  /*1760*/  PLOP3.LUT P0, PT, PT, PT, PT, 0x8, 0x80 ;  /* 0x000000000080781c */ /* 0x000fe20003f0e170 */
[----:B------:R-:W-:-:S12]  /*1770*/  @P1 BRA `(.L_x_21) ;  /* 0x0000000000101947 */ /* 0x000fd80003800000 */
[----:B------:R-:W-:-:S13]  /*1780*/  ISETP.GE.AND P0, PT, R24, R3, PT ;  /* 0x000000031800720c */ /* 0x000fda0003f06270 */
[----:B-12---:R-:W-:-:S04]  /*1790*/  @!P0 ISETP.NE.AND P1, PT, R22, R20, PT ;  /* 0x000000141600820c */ /* 0x006fc80003f25270 */
[----:B------:R-:W-:-:S04]  /*17a0*/  @!P0 SEL R24, R23, R22, !P1 ;  /* 0x0000001617188207 */ /* 0x000fc80004800000 */
[----:B------:R-:W-:-:S13]  /*17b0*/  ISETP.LT.OR P0, PT, R24, R21, P0 ;  /* 0x000000151800720c */ /* 0x000fda0000701670 */
.L_x_21:
[----:B------:R-:W-:Y:S05]  /*17c0*/  BSYNC.RECONVERGENT B0 ;  /* 0x0000000000007941 */ /* 0x000fea0003800200 */
.L_x_20:
[----:B------:R-:W3:Y:S01]  /*17d0*/  LDCU.U8 UR4, c[0x0][0x380] ;  /* 0x00007000ff0477ac */ /* 0x000ee20008000000 */
[----:B-12---:R-:W-:Y:S01]  /*17e0*/  SEL R21, R23, R21, P0 ;  /* 0x0000001517157207 */ /* 0x006fe20000000000 */
[----:B------:R-:W-:Y:S01]  /*17f0*/  IMAD.SHL.U32 R3, R0, 0x8, RZ ;  /* 0x0000000800037824 */ /* 0x000fe200078e00ff */
[----:B------:R-:W-:Y:S01]  /*1800*/  SEL R20, R22, R20, P0 ;  /* 0x0000001416147207 */ /* 0x000fe20000000000 */
[----:B---3--:R-:W-:-:S04]  /*1810*/  UPRMT UR4, UR4, 0x8880, URZ ;  /* 0x0000888004047896 */ /* 0x008fc800080000ff */
[----:B------:R-:W-:Y:S01]  /*1820*/  UISETP.NE.AND UP0, UPT, UR4, URZ, UPT ;  /* 0x000000ff0400728c */ /* 0x000fe2000bf05270 */
[----:B------:R-:W-:Y:S08]  /*1830*/  BAR.SYNC.DEFER_BLOCKING 0x0 ;  /* 0x0000000000007b1d */ /* 0x000ff00000010000 */
[----:B------:R-:W-:Y:S05]  /*1840*/  BRA.U !UP0, `(.L_x_22) ;  /* 0x0000000508147547 */ /* 0x000fea000b800000 */
[----:B------:R-:W0:Y:S01]  /*1850*/  S2R R22, SR_LANEID ;  /* 0x0000000000167919 */ /* 0x000e220000000000 */
[----:B------:R-:W-:Y:S01]  /*1860*/  LOP3.LUT R3, R3, 0x1f00, RZ, 0xc0, !PT ;  /* 0x00001f0003037812 */ /* 0x000fe200078ec0ff */
[----:B------:R-:W1:Y:S04]  /*1870*/  LDCU.64 UR4, c[0x0][0x3a0] ;  /* 0x00007400ff0477ac */ /* 0x000e680008000a00 */
[----:B0-----:R-:W-:-:S05]  /*1880*/  IMAD R19, R22, 0x8, R3 ;  /* 0x0000000816137824 */ /* 0x001fca00078e0203 */
[----:B------:R-:W-:Y:S01]  /*1890*/  LEA.HI.SX32 R23, R19, R19, 0x1b ;  /* 0x0000001313177211 */ /* 0x000fe200078fdaff */
[----:B------:R-:W-:-:S04]  /*18a0*/  IMAD R19, R22, -0x7, R19 ;  /* 0xfffffff916137824 */ /* 0x000fc800078e0213 */
[----:B------:R-:W-:Y:S01]  /*18b0*/  IMAD R23, R23, 0x8, R2 ;  /* 0x0000000817177824 */ /* 0x000fe200078e0202 */
[CC--:B------:R-:W-:Y:S01]  /*18c0*/  LEA.HI.SX32 R25, R19.reuse, R19.reuse, 0x1b ;  /* 0x0000001313197211 */ /* 0x0c0fe200078fdaff */
[C---:B------:R-:W-:Y:S02]  /*18d0*/  VIADD R22, R19.reuse, 0x20 ;  /* 0x0000002013167836 */ /* 0x040fe40000000000 */
[C---:B------:R-:W-:Y:S01]  /*18e0*/  VIADD R24, R19.reuse, 0x40 ;  /* 0x0000004013187836 */ /* 0x040fe20000000000 */
[----:B------:R0:W-:Y:S04]  /*18f0*/  STS.64 [R23], R4 ;  /* 0x0000000417007388 */ /* 0x0001e80000000a00 */
[----:B------:R2:W-:Y:S04]  /*1900*/  STS.64 [R23+0x8], R6 ;  /* 0x0000080617007388 */ /* 0x0005e80000000a00 */
[----:B------:R3:W-:Y:S04]  /*1910*/  STS.64 [R23+0x10], R8 ;  /* 0x0000100817007388 */ /* 0x0007e80000000a00 */
[----:B------:R4:W-:Y:S01]  /*1920*/  STS.64 [R23+0x18], R10 ;  /* 0x0000180a17007388 */ /* 0x0009e20000000a00 */
[----:B0-----:R-:W-:Y:S01]  /*1930*/  VIADD R4, R19, 0x60 ;  /* 0x0000006013047836 */ /* 0x001fe20000000000 */
[----:B------:R-:W-:-:S02]  /*1940*/  LEA.HI.SX32 R5, R22, R19, 0x1b ;  /* 0x0000001316057211 */ /* 0x000fc400078fdaff */
[----:B------:R0:W-:Y:S01]  /*1950*/  STS.64 [R23+0x20], R12 ;  /* 0x0000200c17007388 */ /* 0x0001e20000000a00 */
[C---:B--2---:R-:W-:Y:S01]  /*1960*/  VIADD R6, R19.reuse, 0x80 ;  /* 0x0000008013067836 */ /* 0x044fe20000000000 */
[-C--:B------:R-:W-:Y:S01]  /*1970*/  LEA.HI.SX32 R7, R24, R19.reuse, 0x1b ;  /* 0x0000001318077211 */ /* 0x080fe200078fdaff */
[----:B---3--:R-:W-:Y:S01]  /*1980*/  VIADD R8, R19, 0xa0 ;  /* 0x000000a013087836 */ /* 0x008fe20000000000 */
[----:B------:R2:W-:Y:S01]  /*1990*/  STS.64 [R23+0x28], R14 ;  /* 0x0000280e17007388 */ /* 0x0005e20000000a00 */
[-C--:B------:R-:W-:Y:S01]  /*19a0*/  LEA.HI.SX32 R9, R4, R19.reuse, 0x1b ;  /* 0x0000001304097211 */ /* 0x080fe200078fdaff */
[--C-:B------:R-:W-:Y:S01]  /*19b0*/  IMAD R4, R25, 0x8, R2.reuse ;  /* 0x0000000819047824 */ /* 0x100fe200078e0202 */
[-C--:B----4-:R-:W-:Y:S01]  /*19c0*/  LEA.HI.SX32 R11, R6, R19.reuse, 0x1b ;  /* 0x00000013060b7211 */ /* 0x090fe200078fdaff */
[----:B------:R-:W-:Y:S01]  /*19d0*/  VIADD R10, R19, 0xc0 ;  /* 0x000000c0130a7836 */ /* 0x000fe20000000000 */
[----:B------:R3:W-:Y:S01]  /*19e0*/  STS.64 [R23+0x30], R16 ;  /* 0x0000301017007388 */ /* 0x0007e20000000a00 */
[--C-:B------:R-:W-:Y:S01]  /*19f0*/  IMAD R6, R5, 0x8, R2.reuse ;  /* 0x0000000805067824 */ /* 0x100fe200078e0202 */
[-C--:B0-----:R-:W-:Y:S01]  /*1a00*/  LEA.HI.SX32 R13, R8, R19.reuse, 0x1b ;  /* 0x00000013080d7211 */ /* 0x081fe200078fdaff */
[----:B------:R-:W-:Y:S01]  /*1a10*/  VIADD R12, R19, 0xe0 ;  /* 0x000000e0130c7836 */ /* 0x000fe20000000000 */
[----:B------:R0:W-:Y:S01]  /*1a20*/  STS.64 [R23+0x38], R20 ;  /* 0x0000381417007388 */ /* 0x0001e20000000a00 */
[--C-:B------:R-:W-:Y:S01]  /*1a30*/  IMAD R8, R7, 0x8, R2.reuse ;  /* 0x0000000807087824 */ /* 0x100fe200078e0202 */
[----:B------:R-:W-:Y:S01]  /*1a40*/  NOP ;  /* 0x0000000000007918 */ /* 0x000fe20000000000 */
[-C--:B--2---:R-:W-:Y:S01]  /*1a50*/  LEA.HI.SX32 R15, R10, R19.reuse, 0x1b ;  /* 0x000000130a0f7211 */ /* 0x084fe200078fdaff */
[--C-:B------:R-:W-:Y:S01]  /*1a60*/  IMAD R10, R9, 0x8, R2.reuse ;  /* 0x00000008090a7824 */ /* 0x100fe200078e0202 */
[----:B------:R-:W-:Y:S01]  /*1a70*/  LEA.HI.SX32 R19, R12, R19, 0x1b ;  /* 0x000000130c137211 */ /* 0x000fe200078fdaff */
[--C-:B------:R-:W-:Y:S01]  /*1a80*/  IMAD R12, R11, 0x8, R2.reuse ;  /* 0x000000080b0c7824 */ /* 0x100fe200078e0202 */
[----:B------:R-:W2:Y:S01]  /*1a90*/  LDS.64 R4, [R4] ;  /* 0x0000000004047984 */ /* 0x000ea20000000a00 */
[----:B------:R-:W-:-:S02]  /*1aa0*/  IMAD R14, R13, 0x8, R2 ;  /* 0x000000080d0e7824 */ /* 0x000fc400078e0202 */
[--C-:B---3--:R-:W-:Y:S01]  /*1ab0*/  IMAD R16, R15, 0x8, R2.reuse ;  /* 0x000000080f107824 */ /* 0x108fe200078e0202 */
[----:B------:R-:W3:Y:S01]  /*1ac0*/  LDS.64 R6, [R6+0x100] ;  /* 0x0001000006067984 */ /* 0x000ee20000000a00 */
[----:B0-----:R-:W-:Y:S01]  /*1ad0*/  IMAD R20, R19, 0x8, R2 ;  /* 0x0000000813147824 */ /* 0x001fe200078e0202 */
[----:B------:R-:W-:Y:S01]  /*1ae0*/  LOP3.LUT R2, R3, 0x1f, R0, 0xf8, !PT ;  /* 0x0000001f03027812 */ /* 0x000fe200078ef800 */
[----:B------:R-:W-:Y:S01]  /*1af0*/  IMAD.MOV.U32 R3, RZ, RZ, RZ ;  /* 0x000000ffff037224 */ /* 0x000fe200078e00ff */
[----:B------:R-:W0:Y:S03]  /*1b00*/  LDS.64 R8, [R8+0x200] ;  /* 0x0002000008087984 */ /* 0x000e260000000a00 */
[----:B------:R-:W-:Y:S01]  /*1b10*/  IMAD.WIDE.U32 R2, R18, 0x800, R2 ;  /* 0x0000080012027825 */ /* 0x000fe200078e0002 */
[----:B------:R-:W4:Y:S04]  /*1b20*/  LDS.64 R10, [R10+0x300] ;  /* 0x000300000a0a7984 */ /* 0x000f280000000a00 */
[----:B------:R-:W5:Y:S01]  /*1b30*/  LDS.64 R12, [R12+0x400] ;  /* 0x000400000c0c7984 */ /* 0x000f620000000a00 */
[----:B-1----:R-:W-:-:S03]  /*1b40*/  LEA R18, P0, R2, UR4, 0x3 ;  /* 0x0000000402127c11 */ /* 0x002fc6000f8018ff */
[----:B------:R-:W1:Y:S01]  /*1b50*/  LDS.64 R14, [R14+0x500] ;  /* 0x000500000e0e7984 */ /* 0x000e620000000a00 */
[----:B------:R-:W-:-:S03]  /*1b60*/  LEA.HI.X R19, R2, UR5, R3, 0x3, P0 ;  /* 0x0000000502137c11 */ /* 0x000fc600080f1c03 */
[----:B------:R-:W1:Y:S04]  /*1b70*/  LDS.64 R16, [R16+0x600] ;  /* 0x0006000010107984 */ /* 0x000e680000000a00 */
[----:B------:R-:W1:Y:S04]  /*1b80*/  LDS.64 R20, [R20+0x700] ;  /* 0x0007000014147984 */ /* 0x000e680000000a00 */
[----:B--2---:R-:W-:Y:S04]  /*1b90*/  STG.E desc[UR6][R18.64], R4 ;  /* 0x0000000412007986 */ /* 0x004fe8000c101906 */
[----:B------:R-:W-:Y:S04]  /*1ba0*/  STG.E desc[UR6][R18.64+0x4], R5 ;  /* 0x0000040512007986 */ /* 0x000fe8000c101906 */
[----:B---3--:R-:W-:Y:S04]  /*1bb0*/  STG.E desc[UR6][R18.64+0x100], R6 ;  /* 0x0001000612007986 */ /* 0x008fe8000c101906 */
[----:B------:R-:W-:Y:S04]  /*1bc0*/  STG.E desc[UR6][R18.64+0x104], R7 ;  /* 0x0001040712007986 */ /* 0x000fe8000c101906 */
[----:B0-----:R-:W-:Y:S04]  /*1bd0*/  STG.E desc[UR6][R18.64+0x200], R8 ;  /* 0x0002000812007986 */ /* 0x001fe8000c101906 */
[----:B------:R-:W-:Y:S04]  /*1be0*/  STG.E desc[UR6][R18.64+0x204], R9 ;  /* 0x0002040912007986 */ /* 0x000fe8000c101906 */
[----:B----4-:R-:W-:Y:S04]  /*1bf0*/  STG.E desc[UR6][R18.64+0x300], R10 ;  /* 0x0003000a12007986 */ /* 0x010fe8000c101906 */
[----:B------:R-:W-:Y:S04]  /*1c00*/  STG.E desc[UR6][R18.64+0x304], R11 ;  /* 0x0003040b12007986 */ /* 0x000fe8000c101906 */
[----:B-----5:R-:W-:Y:S04]  /*1c10*/  STG.E desc[UR6][R18.64+0x400], R12 ;  /* 0x0004000c12007986 */ /* 0x020fe8000c101906 */
[----:B------:R-:W-:Y:S04]  /*1c20*/  STG.E desc[UR6][R18.64+0x404], R13 ;  /* 0x0004040d12007986 */ /* 0x000fe8000c101906 */
[----:B-1----:R-:W-:Y:S04]  /*1c30*/  STG.E desc[UR6][R18.64+0x500], R14 ;  /* 0x0005000e12007986 */ /* 0x002fe8000c101906 */
[----:B------:R-:W-:Y:S04]  /*1c40*/  STG.E desc[UR6][R18.64+0x504], R15 ;  /* 0x0005040f12007986 */ /* 0x000fe8000c101906 */
[----:B------:R-:W-:Y:S04]  /*1c50*/  STG.E desc[UR6][R18.64+0x600], R16 ;  /* 0x0006001012007986 */ /* 0x000fe8000c101906 */
[----:B------:R-:W-:Y:S04]  /*1c60*/  STG.E desc[UR6][R18.64+0x604], R17 ;  /* 0x0006041112007986 */ /* 0x000fe8000c101906 */
[----:B------:R-:W-:Y:S04]  /*1c70*/  STG.E desc[UR6][R18.64+0x700], R20 ;  /* 0x0007001412007986 */ /* 0x000fe8000c101906 */
[----:B------:R-:W-:Y:S01]  /*1c80*/  STG.E desc[UR6][R18.64+0x704], R21 ;  /* 0x0007041512007986 */ /* 0x000fe2000c101906 */
[----:B------:R-:W-:Y:S05]  /*1c90*/  EXIT ;  /* 0x000000000000794d */ /* 0x000fea0003800000 */
.L_x_22:
        /* <DEDUP_REMOVED lines=19> */
[C---:B---3--:R-:W-:Y:S01]  /*1dd0*/  VIADD R8, R19.reuse, 0xa0 ;  /* 0x000000a013087836 */ /* 0x048fe20000000000 */
[----:B------:R2:W-:Y:S01]  /*1de0*/  STS.64 [R23+0x28], R14 ;  /* 0x0000280e17007388 */ /* 0x0005e20000000a00 */
[----:B------:R-:W-:Y:S01]  /*1df0*/  LEA.HI.SX32 R9, R4, R19, 0x1b ;  /* 0x0000001304097211 */ /* 0x000fe200078fdaff */
[C---:B----4-:R-:W-:Y:S02]  /*1e00*/  VIADD R10, R19.reuse, 0xc0 ;  /* 0x000000c0130a7836 */ /* 0x050fe40000000000 */
[----:B------:R3:W-:Y:S01]  /*1e10*/  STS.64 [R23+0x30], R16 ;  /* 0x0000301017007388 */ /* 0x0007e20000000a00 */
[----:B------:R-:W-:Y:S01]  /*1e20*/  LOP3.LUT R22, R0, 0x1f, RZ, 0xc0, !PT ;  /* 0x0000001f00167812 */ /* 0x000fe200078ec0ff */
[----:B0-----:R-:W-:-:S02]  /*1e30*/  VIADD R12, R19, 0xe0 ;  /* 0x000000e0130c7836 */ /* 0x001fc40000000000 */
[----:B------:R0:W-:Y:S01]  /*1e40*/  STS.64 [R23+0x38], R20 ;  /* 0x0000381417007388 */ /* 0x0001e20000000a00 */
[-C--:B--2---:R-:W-:Y:S01]  /*1e50*/  LEA.HI.SX32 R15, R6, R19.reuse, 0x1b ;  /* 0x00000013060f7211 */ /* 0x084fe200078fdaff */
[--C-:B------:R-:W-:Y:S01]  /*1e60*/  IMAD R6, R9, 0x8, R2.reuse ;  /* 0x0000000809067824 */ /* 0x100fe200078e0202 */
[-C--:B---3--:R-:W-:Y:S01]  /*1e70*/  LEA.HI.SX32 R17, R8, R19.reuse, 0x1b ;  /* 0x0000001308117211 */ /* 0x088fe200078fdaff */
[--C-:B------:R-:W-:Y:S01]  /*1e80*/  IMAD R8, R7, 0x8, R2.reuse ;  /* 0x0000000807087824 */ /* 0x100fe200078e0202 */
[----:B------:R-:W-:Y:S01]  /*1e90*/  NOP ;  /* 0x0000000000007918 */ /* 0x000fe20000000000 */
[-C--:B0-----:R-:W-:Y:S01]  /*1ea0*/  LEA.HI.SX32 R21, R10, R19.reuse, 0x1b ;  /* 0x000000130a157211 */ /* 0x081fe200078fdaff */
[--C-:B------:R-:W-:Y:S01]  /*1eb0*/  IMAD R10, R5, 0x8, R2.reuse ;  /* 0x00000008050a7824 */ /* 0x100fe200078e0202 */
[----:B------:R-:W-:Y:S01]  /*1ec0*/  LEA.HI.SX32 R19, R12, R19, 0x1b ;  /* 0x000000130c137211 */ /* 0x000fe200078fdaff */
[--C-:B------:R-:W-:Y:S01]  /*1ed0*/  IMAD R12, R25, 0x8, R2.reuse ;  /* 0x00000008190c7824 */ /* 0x100fe200078e0202 */
[----:B------:R-:W0:Y:S01]  /*1ee0*/  LDS.64 R8, [R8+0x200] ;  /* 0x0002000008087984 */ /* 0x000e220000000a00 */
[----:B------:R-:W-:-:S02]  /*1ef0*/  IMAD R4, R15, 0x8, R2 ;  /* 0x000000080f047824 */ /* 0x000fc400078e0202 */
[--C-:B------:R-:W-:Y:S01]  /*1f00*/  IMAD R17, R17, 0x8, R2.reuse ;  /* 0x0000000811117824 */ /* 0x100fe200078e0202 */
[----:B------:R-:W2:Y:S01]  /*1f10*/  LDS.64 R10, [R10+0x100] ;  /* 0x000100000a0a7984 */ /* 0x000ea20000000a00 */
[--C-:B------:R-:W-:Y:S02]  /*1f20*/  IMAD R14, R21, 0x8, R2.reuse ;  /* 0x00000008150e7824 */ /* 0x100fe400078e0202 */
[----:B------:R-:W-:Y:S01]  /*1f30*/  IMAD R20, R19, 0x8, R2 ;  /* 0x0000000813147824 */ /* 0x000fe200078e0202 */
[----:B------:R-:W3:Y:S01]  /*1f40*/  LDS.64 R12, [R12] ;  /* 0x000000000c0c7984 */ /* 0x000ee20000000a00 */
[----:B------:R-:W-:-:S03]  /*1f50*/  IMAD.MOV.U32 R23, RZ, RZ, RZ ;  /* 0x000000ffff177224 */ /* 0x000fc600078e00ff */
[----:B------:R-:W4:Y:S01]  /*1f60*/  LDS.64 R6, [R6+0x300] ;  /* 0x0003000006067984 */ /* 0x000f220000000a00 */
[----:B------:R-:W-:-:S03]  /*1f70*/  IMAD.WIDE.U32 R18, R18, 0x800, R22 ;  /* 0x0000080012127825 */ /* 0x000fc600078e0016 */
[----:B------:R-:W5:Y:S01]  /*1f80*/  LDS.64 R4, [R4+0x400] ;  /* 0x0004000004047984 */ /* 0x000f620000000a00 */
[----:B------:R-:W-:-:S03]  /*1f90*/  IADD3 R3, P0, PT, R3, R18, RZ ;  /* 0x0000001203037210 */ /* 0x000fc60007f1e0ff */
[----:B------:R-:W5:Y:S02]  /*1fa0*/  LDS.64 R16, [R17+0x500] ;  /* 0x0005000011107984 */ /* 0x000f640000000a00 */
[----:B------:R-:W-:Y:S02]  /*1fb0*/  IMAD.X R18, RZ, RZ, R19, P0 ;  /* 0x000000ffff127224 */ /* 0x000fe400000e0613 */
[----:B------:R-:W5:Y:S01]  /*1fc0*/  LDS.64 R14, [R14+0x600] ;  /* 0x000600000e0e7984 */ /* 0x000f620000000a00 */
[----:B-1----:R-:W-:-:S03]  /*1fd0*/  LEA R2, P0, R3, UR4, 0x3 ;  /* 0x0000000403027c11 */ /* 0x002fc6000f8018ff */
[----:B------:R-:W1:Y:S01]  /*1fe0*/  LDS.64 R20, [R20+0x700] ;  /* 0x0007000014147984 */ /* 0x000e620000000a00 */
[----:B------:R-:W-:-:S05]  /*1ff0*/  LEA.HI.X R3, R3, UR5, R18, 0x3, P0 ;  /* 0x0000000503037c11 */ /* 0x000fca00080f1c12 */
[----:B0-----:R-:W-:Y:S04]  /*2000*/  STG.E desc[UR6][R2.64+0x200], R8 ;  /* 0x0002000802007986 */ /* 0x001fe8000c101906 */
[----:B--2---:R-:W-:Y:S04]  /*2010*/  STG.E desc[UR6][R2.64+0x100], R10 ;  /* 0x0001000a02007986 */ /* 0x004fe8000c101906 */
[----:B---3--:R-:W-:Y:S04]  /*2020*/  STG.E desc[UR6][R2.64], R12 ;  /* 0x0000000c02007986 */ /* 0x008fe8000c101906 */
[----:B------:R-:W-:Y:S04]  /*2030*/  STG.E desc[UR6][R2.64+0x4], R13 ;  /* 0x0000040d02007986 */ /* 0x000fe8000c101906 */
[----:B------:R-:W-:Y:S04]  /*2040*/  STG.E desc[UR6][R2.64+0x104], R11 ;  /* 0x0001040b02007986 */ /* 0x000fe8000c101906 */
[----:B------:R-:W-:Y:S04]  /*2050*/  STG.E desc[UR6][R2.64+0x204], R9 ;  /* 0x0002040902007986 */ /* 0x000fe8000c101906 */
[----:B----4-:R-:W-:Y:S04]  /*2060*/  STG.E desc[UR6][R2.64+0x300], R6 ;  /* 0x0003000602007986 */ /* 0x010fe8000c101906 */
[----:B------:R-:W-:Y:S04]  /*2070*/  STG.E desc[UR6][R2.64+0x304], R7 ;  /* 0x0003040702007986 */ /* 0x000fe8000c101906 */
[----:B-----5:R-:W-:Y:S04]  /*2080*/  STG.E desc[UR6][R2.64+0x400], R4 ;  /* 0x0004000402007986 */ /* 0x020fe8000c101906 */
[----:B------:R-:W-:Y:S04]  /*2090*/  STG.E desc[UR6][R2.64+0x404], R5 ;  /* 0x0004040502007986 */ /* 0x000fe8000c101906 */
[----:B------:R-:W-:Y:S04]  /*20a0*/  STG.E desc[UR6][R2.64+0x500], R16 ;  /* 0x0005001002007986 */ /* 0x000fe8000c101906 */
[----:B------:R-:W-:Y:S04]  /*20b0*/  STG.E desc[UR6][R2.64+0x504], R17 ;  /* 0x0005041102007986 */ /* 0x000fe8000c101906 */
[----:B------:R-:W-:Y:S04]  /*20c0*/  STG.E desc[UR6][R2.64+0x600], R14 ;  /* 0x0006000e02007986 */ /* 0x000fe8000c101906 */
[----:B------:R-:W-:Y:S04]  /*20d0*/  STG.E desc[UR6][R2.64+0x604], R15 ;  /* 0x0006040f02007986 */ /* 0x000fe8000c101906 */
[----:B-1----:R-:W-:Y:S04]  /*20e0*/  STG.E desc[UR6][R2.64+0x700], R20 ;  /* 0x0007001402007986 */ /* 0x002fe8000c101906 */
[----:B------:R-:W-:Y:S01]  /*20f0*/  STG.E desc[UR6][R2.64+0x704], R21 ;  /* 0x0007041502007986 */ /* 0x000fe2000c101906 */
[----:B------:R-:W-:Y:S05]  /*2100*/  EXIT ;  /* 0x000000000000794d */ /* 0x000fea0003800000 */
.L_x_0:
[----:B------:R-:W0:Y:S01]  /*2110*/  LDC.64 R14, c[0x0][0x3b8] ;  /* 0x0000ee00ff0e7b82 */ /* 0x000e220000000a00 */
[----:B--2---:R-:W-:Y:S01]  /*2120*/  IADD3 R9, P2, PT, RZ, -R2, RZ ;  /* 0x80000002ff097210 */ /* 0x004fe20007f5e0ff */
[----:B------:R-:W1:Y:S06]  /*2130*/  LDCU.U8 UR4, c[0x0][0x380] ;  /* 0x00007000ff0477ac */ /* 0x000e6c0008000000 */
[----:B------:R-:W2:Y:S01]  /*2140*/  LDC.64 R10, c[0x0][0x398] ;  /* 0x0000e600ff0a7b82 */ /* 0x000ea20000000a00 */
[----:B0-----:R-:W-:-:S04]  /*2150*/  LEA R14, P0, R18, R14, 0x3 ;  /* 0x0000000e120e7211 */ /* 0x001fc800078018ff */
[----:B------:R-:W-:-:S05]  /*2160*/  LEA.HI.X R15, R18, R15, RZ, 0x3, P0 ;  /* 0x0000000f120f7211 */ /* 0x000fca00000f1cff */
[----:B------:R-:W3:Y:S04]  /*2170*/  LDG.E.64 R12, desc[UR6][R14.64+0x8] ;  /* 0x000008060e0c7981 */ /* 0x000ee8000c1e1b00 */
[----:B------:R0:W4:Y:S01]  /*2180*/  LDG.E.64 R4, desc[UR6][R14.64] ;  /* 0x000000060e047981 */ /* 0x000122000c1e1b00 */
[CC--:B------:R-:W-:Y:S01]  /*2190*/  LOP3.LUT R17, R9.reuse, R18.reuse, RZ, 0xc0, !PT ;  /* 0x0000001209117212 */ /* 0x0c0fe200078ec0ff */
[----:B-1----:R-:W-:Y:S01]  /*21a0*/  UPRMT UR4, UR4, 0x8880, URZ ;  /* 0x0000888004047896 */ /* 0x002fe200080000ff */
[----:B------:R-:W-:Y:S01]  /*21b0*/  LOP3.LUT R9, R9, R18, RZ, 0xfc, !PT ;  /* 0x0000001209097212 */ /* 0x000fe200078efcff */
[----:B------:R-:W-:Y:S01]  /*21c0*/  BSSY.RECONVERGENT B0, `(.L_x_23) ;  /* 0x00000e7000007945 */ /* 0x000fe20003800200 */
[C---:B------:R-:W-:Y:S01]  /*21d0*/  SHF.L.U64.HI R6, R17.reuse, 0xb, RZ ;  /* 0x0000000b11067819 */ /* 0x040fe200000102ff */
[----:B------:R-:W-:Y:S01]  /*21e0*/  IMAD.SHL.U32 R7, R17, 0x800, RZ ;  /* 0x0000080011077824 */ /* 0x000fe200078e00ff */
[----:B------:R-:W-:Y:S01]  /*21f0*/  ISETP.NE.U32.AND P0, PT, R9, -0x1, PT ;  /* 0xffffffff0900780c */ /* 0x000fe20003f05070 */
[----:B------:R-:W-:Y:S01]  /*2200*/  UISETP.NE.AND UP0, UPT, UR4, URZ, UPT ;  /* 0x000000ff0400728c */ /* 0x000fe2000bf05270 */
[----:B------:R-:W-:Y:S01]  /*2210*/  IADD3 R17, P3, PT, R18, -R17, RZ ;  /* 0x8000001112117210 */ /* 0x000fe20007f7e0ff */
[--C-:B0-----:R-:W-:Y:S01]  /*2220*/  IMAD.X R15, RZ, RZ, ~R3.reuse, P2 ;  /* 0x000000ffff0f7224 */ /* 0x101fe200010e0e03 */
[C---:B------:R-:W-:Y:S01]  /*2230*/  SHF.L.U64.HI R9, R2.reuse, 0xa, R3 ;  /* 0x0000000a02097819 */ /* 0x040fe20000010203 */
[----:B------:R-:W-:Y:S01]  /*2240*/  IMAD.SHL.U32 R2, R2, 0x400, RZ ;  /* 0x0000040002027824 */ /* 0x000fe200078e00ff */
[----:B--2---:R-:W-:Y:S01]  /*2250*/  IADD3 R3, P2, PT, -R7, R10, RZ ;  /* 0x0000000a07037210 */ /* 0x004fe20007f5e1ff */
[----:B------:R-:W-:Y:S01]  /*2260*/  IMAD.X R10, RZ, RZ, -0x1, P3 ;  /* 0xffffffffff0a7424 */ /* 0x000fe200018e06ff */
[----:B------:R-:W-:Y:S01]  /*2270*/  ISETP.NE.AND.EX P0, PT, R15, -0x1, PT, P0 ;  /* 0xffffffff0f00780c */ /* 0x000fe20003f05300 */
[----:B------:R-:W-:Y:S01]  /*2280*/  ACQBULK ;  /* 0x000000000000782e */ /* 0x000fe20000000000 */
[----:B------:R-:W-:Y:S01]  /*2290*/  LOP3.LUT R2, R2, 0xfffff800, RZ, 0xc0, !PT ;  /* 0xfffff80002027812 */ /* 0x000fe200078ec0ff */
[----:B------:R-:W-:Y:S01]  /*22a0*/  IMAD.X R8, R11, 0x1, ~R6, P2 ;  /* 0x000000010b087824 */ /* 0x000fe200010e0e06 */
[C---:B------:R-:W-:Y:S01]  /*22b0*/  SHF.L.U64.HI R19, R17.reuse, 0xb, R10 ;  /* 0x0000000b11137819 */ /* 0x040fe2000001020a */
[----:B------:R-:W-:Y:S01]  /*22c0*/  IMAD.SHL.U32 R11, R17, 0x800, RZ ;  /* 0x00000800110b7824 */ /* 0x000fe200078e00ff */
[----:B---3--:R-:W-:-:S05]  /*22d0*/  IADD3 R21, P1, PT, R12, -R7, RZ ;  /* 0x800000070c157210 */ /* 0x008fca0007f3e0ff */
[----:B------:R-:W-:Y:S01]  /*22e0*/  IMAD.X R12, R13, 0x1, ~R6, P1 ;  /* 0x000000010d0c7824 */ /* 0x000fe200008e0e06 */
[----:B------:R-:W-:Y:S01]  /*22f0*/  ISETP.NE.U32.AND P1, PT, R17, -0x1, PT ;  /* 0xffffffff1100780c */ /* 0x000fe20003f25070 */
[----:B------:R-:W-:-:S03]  /*2300*/  IMAD.MOV.U32 R13, RZ, RZ, 0x7ff ;  /* 0x000007ffff0d7424 */ /* 0x000fc600078e00ff */
[----:B------:R-:W-:Y:S02]  /*2310*/  ISETP.NE.AND.EX P2, PT, R10, -0x1, PT, P1 ;  /* 0xffffffff0a00780c */ /* 0x000fe40003f45310 */
[-C--:B------:R-:W-:Y:S02]  /*2320*/  ISETP.GT.U32.AND P1, PT, R3, R2.reuse, PT ;  /* 0x000000020300720c */ /* 0x080fe40003f24070 */
[----:B----4-:R-:W-:Y:S02]  /*2330*/  IADD3 R10, P3, PT, R4, -R7, RZ ;  /* 0x80000007040a7210 */ /* 0x010fe40007f7e0ff */
[----:B------:R-:W-:Y:S02]  /*2340*/  ISETP.GT.U32.AND.EX P1, PT, R8, R9, PT, P1 ;  /* 0x000000090800720c */ /* 0x000fe40003f24110 */
[----:B------:R-:W-:Y:S01]  /*2350*/  SEL R16, R13, 0x800, !P2 ;  /* 0x000008000d107807 */ /* 0x000fe20005000000 */
[----:B------:R-:W-:Y:S01]  /*2360*/  IMAD.X R14, R5, 0x1, ~R6, P3 ;  /* 0x00000001050e7824 */ /* 0x000fe200018e0e06 */
[----:B------:R-:W-:-:S02]  /*2370*/  SEL R15, R3, R2, P1 ;  /* 0x00000002030f7207 */ /* 0x000fc40000800000 */
[----:B------:R-:W-:Y:S02]  /*2380*/  IADD3 R13, P2, PT, -R10, R11, RZ ;  /* 0x0000000b0a0d7210 */ /* 0x000fe40007f5e1ff */
[----:B------:R-:W-:Y:S02]  /*2390*/  IADD3 R11, P3, P4, -R21, R16, R11 ;  /* 0x00000010150b7210 */ /* 0x000fe40007c7e10b */
[----:B------:R-:W-:Y:S01]  /*23a0*/  SEL R16, R8, R9, P1 ;  /* 0x0000000908107207 */ /* 0x000fe20000800000 */
[----:B------:R-:W-:Y:S01]  /*23b0*/  IMAD.X R14, R19, 0x1, ~R14, P2 ;  /* 0x00000001130e7824 */ /* 0x000fe200010e0e0e */
[----:B------:R-:W-:Y:S02]  /*23c0*/  IADD3 R15, P1, PT, R15, -R2, RZ ;  /* 0x800000020f0f7210 */ /* 0x000fe40007f3e0ff */
[----:B------:R-:W-:Y:S02]  /*23d0*/  IADD3.X R12, PT, PT, ~R12, RZ, R19, P3, P4 ;  /* 0x000000ff0c0c7210 */ /* 0x000fe40001fe8513 */
[----:B------:R-:W-:Y:S01]  /*23e0*/  SEL R20, R2, R11, !P0 ;  /* 0x0000000b02147207 */ /* 0x000fe20004000000 */
[----:B------:R-:W-:Y:S01]  /*23f0*/  IMAD.X R17, R16, 0x1, ~R9, P1 ;  /* 0x0000000110117824 */ /* 0x000fe200008e0e09 */
[----:B------:R-:W-:-:S02]  /*2400*/  ISETP.LT.U32.AND P2, PT, R2, R3, PT ;  /* 0x000000030200720c */ /* 0x000fc40003f41070 */
[----:B------:R-:W-:Y:S02]  /*2410*/  SEL R11, R9, R12, !P0 ;  /* 0x0000000c090b7207 */ /* 0x000fe40004000000 */
[-C--:B------:R-:W-:Y:S02]  /*2420*/  ISETP.LT.U32.AND P1, PT, R13, R15.reuse, PT ;  /* 0x0000000f0d00720c */ /* 0x080fe40003f21070 */
[----:B------:R-:W-:Y:S02]  /*2430*/  ISETP.LT.U32.AND P3, PT, R20, R15, PT ;  /* 0x0000000f1400720c */ /* 0x000fe40003f61070 */
[----:B------:R-:W-:Y:S02]  /*2440*/  ISETP.LT.U32.AND.EX P2, PT, R9, R8, PT, P2 ;  /* 0x000000080900720c */ /* 0x000fe40003f41120 */
[-C--:B------:R-:W-:Y:S02]  /*2450*/  ISETP.LT.U32.AND.EX P1, PT, R14, R17.reuse, PT, P1 ;  /* 0x000000110e00720c */ /* 0x080fe40003f21110 */
[----:B------:R-:W-:-:S02]  /*2460*/  ISETP.LT.U32.AND.EX P3, PT, R11, R17, PT, P3 ;  /* 0x000000110b00720c */ /* 0x000fc40003f61130 */
[----:B------:R-:W-:Y:S02]  /*2470*/  @!P0 SEL R21, R2, R3, P2 ;  /* 0x0000000302158207 */ /* 0x000fe40001000000 */
[-C--:B------:R-:W-:Y:S02]  /*2480*/  SEL R3, R13, R15.reuse, P1 ;  /* 0x0000000f0d037207 */ /* 0x080fe40000800000 */
[----:B------:R-:W-:Y:S01]  /*2490*/  SEL R20, R20, R15, P3 ;  /* 0x0000000f14147207 */ /* 0x000fe20001800000 */
[----:B------:R-:W-:Y:S01]  /*24a0*/  IMAD.IADD R21, R21, 0x1, -R10 ;  /* 0x0000000115157824 */ /* 0x000fe200078e0a0a */
[----:B------:R-:W-:-:S03]  /*24b0*/  SEL R8, R14, R17, P1 ;  /* 0x000000110e087207 */ /* 0x000fc60000800000 */
[----:B------:R-:W-:Y:S01]  /*24c0*/  IMAD.IADD R20, R20, 0x1, -R3 ;  /* 0x0000000114147824 */ /* 0x000fe200078e0a03 */
[----:B------:R-:W-:Y:S06]  /*24d0*/  BRA.U !UP0, `(.L_x_24) ;  /* 0x00000005086c7547 */ /* 0x000fec000b800000 */
[----:B------:R-:W-:Y:S01]  /*24e0*/  IADD3 R3, P0, P1, R3, R7, R2 ;  /* 0x0000000703037210 */ /* 0x000fe2000791e002 */
[----:B------:R-:W0:Y:S01]  /*24f0*/  LDCU.64 UR4, c[0x0][0x388] ;  /* 0x00007100ff0477ac */ /* 0x000e220008000a00 */
[----:B------:R-:W-:Y:S01]  /*2500*/  IMAD.IADD R19, R21, 0x1, R20 ;  /* 0x0000000115137824 */ /* 0x000fe200078e0214 */
[----:B------:R-:W-:Y:S01]  /*2510*/  BSSY.RECONVERGENT B1, `(.L_x_25) ;  /* 0x0000012000017945 */ /* 0x000fe20003800200 */
[----:B------:R-:W-:Y:S01]  /*2520*/  IADD3.X R9, PT, PT, R8, R6, R9, P0, P1 ;  /* 0x0000000608097210 */ /* 0x000fe200007e2409 */
[----:B------:R-:W-:Y:S01]  /*2530*/  IMAD.IADD R2, R0, 0x1, -R21 ;  /* 0x0000000100027824 */ /* 0x000fe200078e0a15 */
[----:B------:R-:W-:-:S04]  /*2540*/  IADD3 R4, P0, PT, R4, R0, RZ ;  /* 0x0000000004047210 */ /* 0x000fc80007f1e0ff */
[----:B------:R-:W-:Y:S01]  /*2550*/  IADD3 R3, P1, PT, R2, R3, RZ ;  /* 0x0000000302037210 */ /* 0x000fe20007f3e0ff */
[----:B------:R-:W-:Y:S01]  /*2560*/  IMAD.X R5, RZ, RZ, R5, P0 ;  /* 0x000000ffff057224 */ /* 0x000fe200000e0605 */
[----:B------:R-:W-:Y:S02]  /*2570*/  ISETP.GE.AND P0, PT, R0, R19, PT ;  /* 0x000000130000720c */ /* 0x000fe40003f06270 */
[----:B------:R-:W-:Y:S02]  /*2580*/  LEA.HI.X.SX32 R2, R2, R9, 0x1, P1 ;  /* 0x0000000902027211 */ /* 0x000fe400008f0eff */
[C---:B0-----:R-:W-:Y:S02]  /*2590*/  LEA R22, P1, R4.reuse, UR4, 0x3 ;  /* 0x0000000404167c11 */ /* 0x041fe4000f8218ff */
[----:B------:R-:W-:Y:S02]  /*25a0*/  LEA R24, P2, R3, UR4, 0x3 ;  /* 0x0000000403187c11 */ /* 0x000fe4000f8418ff */
[----:B------:R-:W-:-:S02]  /*25b0*/  LEA.HI.X R23, R4, UR5, R5, 0x3, P1 ;  /* 0x0000000504177c11 */ /* 0x000fc400088f1c05 */
[----:B------:R-:W-:-:S03]  /*25c0*/  LEA.HI.X R25, R3, UR5, R2, 0x3, P2 ;  /* 0x0000000503197c11 */ /* 0x000fc600090f1c02 */
[----:B------:R-:W-:Y:S06]  /*25d0*/  @P0 BRA `(.L_x_26) ;  /* 0x0000000000140947 */ /* 0x000fec0003800000 */
[----:B------:R-:W-:-:S13]  /*25e0*/  ISETP.GE.AND P0, PT, R0, R21, PT ;  /* 0x000000150000720c */ /* 0x000fda0003f06270 */
[----:B------:R0:W5:Y:S04]  /*25f0*/  @!P0 LDG.E R16, desc[UR6][R22.64] ;  /* 0x0000000616108981 */ /* 0x000168000c1e1900 */
[----:B------:R0:W5:Y:S04]  /*2600*/  @!P0 LDG.E R17, desc[UR6][R22.64+0x4] ;  /* 0x0000040616118981 */ /* 0x000168000c1e1900 */
[----:B------:R0:W5:Y:S04]  /*2610*/  @P0 LDG.E R16, desc[UR6][R24.64] ;  /* 0x0000000618100981 */ /* 0x000168000c1e1900 */
[----:B------:R0:W5:Y:S02]  /*2620*/  @P0 LDG.E R17, desc[UR6][R24.64+0x4] ;  /* 0x0000040618110981 */ /* 0x000164000c1e1900 */
.L_x_26:
[----:B------:R-:W-:Y:S05]  /*2630*/  BSYNC.RECONVERGENT B1 ;  /* 0x0000000000017941 */ /* 0x000fea0003800200 */
.L_x_25:
[----:B------:R-:W-:Y:S01]  /*2640*/  VIADD R2, R0, 0x100 ;  /* 0x0000010000027836 */ /* 0x000fe20000000000 */
[----:B------:R-:W-:Y:S04]  /*2650*/  BSSY.RECONVERGENT B1, `(.L_x_27) ;  /* 0x0000008000017945 */ /* 0x000fe80003800200 */
[----:B------:R-:W-:-:S13]  /*2660*/  ISETP.GE.AND P0, PT, R2, R19, PT ;  /* 0x000000130200720c */ /* 0x000fda0003f06270 */
[----:B------:R-:W-:Y:S05]  /*2670*/  @P0 BRA `(.L_x_28) ;  /* 0x0000000000140947 */ /* 0x000fea0003800000 */
[----:B------:R-:W-:-:S13]  /*2680*/  ISETP.GE.AND P0, PT, R2, R21, PT ;  /* 0x000000150200720c */ /* 0x000fda0003f06270 */
[----:B------:R1:W5:Y:S04]  /*2690*/  @P0 LDG.E R14, desc[UR6][R24.64+0x800] ;  /* 0x00080006180e0981 */ /* 0x000368000c1e1900 */
[----:B------:R1:W5:Y:S04]  /*26a0*/  @P0 LDG.E R15, desc[UR6][R24.64+0x804] ;  /* 0x00080406180f0981 */ /* 0x000368000c1e1900 */
[----:B------:R1:W5:Y:S04]  /*26b0*/  @!P0 LDG.E R14, desc[UR6][R22.64+0x800] ;  /* 0x00080006160e8981 */ /* 0x000368000c1e1900 */
[----:B------:R1:W5:Y:S02]  /*26c0*/  @!P0 LDG.E R15, desc[UR6][R22.64+0x804] ;  /* 0x00080406160f8981 */ /* 0x000364000c1e1900 */
.L_x_28:
[----:B------:R-:W-:Y:S05]  /*26d0*/  BSYNC.RECONVERGENT B1 ;  /* 0x0000000000017941 */ /* 0x000fea0003800200 */
.L_x_27:
        /* <DEDUP_REMOVED lines=9> */
.L_x_30:
[----:B------:R-:W-:Y:S05]  /*2770*/  BSYNC.RECONVERGENT B1 ;  /* 0x0000000000017941 */ /* 0x000fea0003800200 */
.L_x_29:
        /* <DEDUP_REMOVED lines=9> */
.L_x_32:
[----:B------:R-:W-:Y:S05]  /*2810*/  BSYNC.RECONVERGENT B1 ;  /* 0x0000000000017941 */ /* 0x000fea0003800200 */
.L_x_31:
[----:B------:R-:W-:Y:S01]  /*2820*/  LOP3.LUT R2, R0, 0x400, RZ, 0xfc, !PT ;  /* 0x0000040000027812 */ /* 0x000fe200078efcff */
[----:B------:R-:W-:Y:S03]  /*2830*/  BSSY.RECONVERGENT B1, `(.L_x_33) ;  /* 0x0000008000017945 */ /* 0x000fe60003800200 */
[----:B------:R-:W-:-:S13]  /*2840*/  ISETP.GE.AND P0, PT, R2, R19, PT ;  /* 0x000000130200720c */ /* 0x000fda0003f06270 */
[----:B------:R-:W-:Y:S05]  /*2850*/  @P0 BRA `(.L_x_34) ;  /* 0x0000000000140947 */ /* 0x000fea0003800000 */
[----:B------:R-:W-:-:S13]  /*2860*/  ISETP.GE.AND P0, PT, R2, R21, PT ;  /* 0x000000150200720c */ /* 0x000fda0003f06270 */
[----:B------:R4:W5:Y:S04]  /*2870*/  @P0 LDG.E R8, desc[UR6][R24.64+0x2000] ;  /* 0x0020000618080981 */ /* 0x000968000c1e1900 */
[----:B------:R4:W5:Y:S04]  /*2880*/  @P0 LDG.E R9, desc[UR6][R24.64+0x2004] ;  /* 0x0020040618090981 */ /* 0x000968000c1e1900 */
[----:B------:R4:W5:Y:S04]  /*2890*/  @!P0 LDG.E R8, desc[UR6][R22.64+0x2000] ;  /* 0x0020000616088981 */ /* 0x000968000c1e1900 */
[----:B------:R4:W5:Y:S02]  /*28a0*/  @!P0 LDG.E R9, desc[UR6][R22.64+0x2004] ;  /* 0x0020040616098981 */ /* 0x000964000c1e1900 */
.L_x_34:
[----:B------:R-:W-:Y:S05]  /*28b0*/  BSYNC.RECONVERGENT B1 ;  /* 0x0000000000017941 */ /* 0x000fea0003800200 */
.L_x_33:
        /* <DEDUP_REMOVED lines=9> */
.L_x_36:
[----:B------:R-:W-:Y:S05]  /*2950*/  BSYNC.RECONVERGENT B1 ;  /* 0x0000000000017941 */ /* 0x000fea0003800200 */
.L_x_35:
        /* <DEDUP_REMOVED lines=9> */
.L_x_38:
[----:B------:R-:W-:Y:S05]  /*29f0*/  BSYNC.RECONVERGENT B1 ;  /* 0x0000000000017941 */ /* 0x000fea0003800200 */
.L_x_37:
[----:B------:R-:W-:-:S05]  /*2a00*/  VIADD R2, R0, 0x700 ;  /* 0x0000070000027836 */ /* 0x000fca0000000000 */
[----:B------:R-:W-:-:S13]  /*2a10*/  ISETP.GE.AND P0, PT, R2, R19, PT ;  /* 0x000000130200720c */ /* 0x000fda0003f06270 */
[----:B------:R-:W-:Y:S05]  /*2a20*/  @P0 BRA `(.L_x_39) ;  /* 0x0000000400800947 */ /* 0x000fea0003800000 */
[----:B------:R-:W-:-:S13]  /*2a30*/  ISETP.GE.AND P0, PT, R2, R21, PT ;  /* 0x000000150200720c */ /* 0x000fda0003f06270 */
[----:B------:R0:W5:Y:S04]  /*2a40*/  @P0 LDG.E R2, desc[UR6][R24.64+0x3800] ;  /* 0x0038000618020981 */ /* 0x000168000c1e1900 */
[----:B------:R0:W5:Y:S04]  /*2a50*/  @P0 LDG.E R3, desc[UR6][R24.64+0x3804] ;  /* 0x0038040618030981 */ /* 0x000168000c1e1900 */
[----:B------:R0:W5:Y:S04]  /*2a60*/  @!P0 LDG.E R2, desc[UR6][R22.64+0x3800] ;  /* 0x0038000616028981 */ /* 0x000168000c1e1900 */
[----:B------:R0:W5:Y:S01]  /*2a70*/  @!P0 LDG.E R3, desc[UR6][R22.64+0x3804] ;  /* 0x0038040616038981 */ /* 0x000162000c1e1900 */
[----:B------:R-:W-:Y:S05]  /*2a80*/  BRA `(.L_x_39) ;  /* 0x0000000400687947 */ /* 0x000fea0003800000 */
.L_x_24:
[----:B------:R-:W0:Y:S01]  /*2a90*/  LDCU.64 UR4, c[0x0][0x3a0] ;  /* 0x00007400ff0477ac */ /* 0x000e220008000a00 */
[----:B------:R-:W-:Y:S01]  /*2aa0*/  IMAD.IADD R19, R21, 0x1, R20 ;  /* 0x0000000115137824 */ /* 0x000fe200078e0214 */
[----:B------:R-:W-:Y:S01]  /*2ab0*/  IADD3 R2, P0, P1, R3, R7, R2 ;  /* 0x0000000703027210 */ /* 0x000fe2000791e002 */
[C---:B------:R-:W-:Y:S01]  /*2ac0*/  IMAD.IADD R7, R0.reuse, 0x1, -R21 ;  /* 0x0000000100077824 */ /* 0x040fe200078e0a15 */
[----:B------:R-:W-:Y:S02]  /*2ad0*/  BSSY.RECONVERGENT B1, `(.L_x_40) ;  /* 0x0000011000017945 */ /* 0x000fe40003800200 */
[----:B------:R-:W-:Y:S02]  /*2ae0*/  ISETP.GE.AND P2, PT, R0, R19, PT ;  /* 0x000000130000720c */ /* 0x000fe40003f46270 */
[----:B------:R-:W-:Y:S02]  /*2af0*/  IADD3.X R6, PT, PT, R8, R6, R9, P0, P1 ;  /* 0x0000000608067210 */ /* 0x000fe400007e2409 */
[----:B------:R-:W-:-:S02]  /*2b00*/  IADD3 R3, P0, PT, R4, R0, RZ ;  /* 0x0000000004037210 */ /* 0x000fc40007f1e0ff */
[----:B------:R-:W-:-:S03]  /*2b10*/  IADD3 R2, P1, PT, R7, R2, RZ ;  /* 0x0000000207027210 */ /* 0x000fc60007f3e0ff */
[----:B------:R-:W-:Y:S01]  /*2b20*/  IMAD.X R4, RZ, RZ, R5, P0 ;  /* 0x000000ffff047224 */ /* 0x000fe200000e0605 */
[----:B------:R-:W-:Y:S02]  /*2b30*/  LEA.HI.X.SX32 R7, R7, R6, 0x1, P1 ;  /* 0x0000000607077211 */ /* 0x000fe400008f0eff */
[C---:B0-----:R-:W-:Y:S02]  /*2b40*/  LEA R22, P0, R3.reuse, UR4, 0x3 ;  /* 0x0000000403167c11 */ /* 0x041fe4000f8018ff */
[C---:B------:R-:W-:Y:S02]  /*2b50*/  LEA R24, P1, R2.reuse, UR4, 0x3 ;  /* 0x0000000402187c11 */ /* 0x040fe4000f8218ff */
[----:B------:R-:W-:Y:S02]  /*2b60*/  LEA.HI.X R23, R3, UR5, R4, 0x3, P0 ;  /* 0x0000000503177c11 */ /* 0x000fe400080f1c04 */
[----:B------:R-:W-:Y:S01]  /*2b70*/  LEA.HI.X R25, R2, UR5, R7, 0x3, P1 ;  /* 0x0000000502197c11 */ /* 0x000fe200088f1c07 */
[----:B------:R-:W-:Y:S08]  /*2b80*/  @P2 BRA `(.L_x_41) ;  /* 0x0000000000142947 */ /* 0x000ff00003800000 */
[----:B------:R-:W-:-:S13]  /*2b90*/  ISETP.GE.AND P0, PT, R0, R21, PT ;  /* 0x000000150000720c */ /* 0x000fda0003f06270 */
[----:B------:R0:W5:Y:S04]  /*2ba0*/  @!P0 LDG.E R16, desc[UR6][R22.64] ;  /* 0x0000000616108981 */ /* 0x000168000c1e1900 */
[----:B------:R0:W5:Y:S04]  /*2bb0*/  @!P0 LDG.E R17, desc[UR6][R22.64+0x4] ;  /* 0x0000040616118981 */ /* 0x000168000c1e1900 */
[----:B------:R0:W5:Y:S04]  /*2bc0*/  @P0 LDG.E R16, desc[UR6][R24.64] ;  /* 0x0000000618100981 */ /* 0x000168000c1e1900 */
[----:B------:R0:W5:Y:S02]  /*2bd0*/  @P0 LDG.E R17, desc[UR6][R24.64+0x4] ;  /* 0x0000040618110981 */ /* 0x000164000c1e1900 */
.L_x_41:
[----:B------:R-:W-:Y:S05]  /*2be0*/  BSYNC.RECONVERGENT B1 ;  /* 0x0000000000017941 */ /* 0x000fea0003800200 */
.L_x_40:
        /* <DEDUP_REMOVED lines=9> */
.L_x_43:
[----:B------:R-:W-:Y:S05]  /*2c80*/  BSYNC.RECONVERGENT B1 ;  /* 0x0000000000017941 */ /* 0x000fea0003800200 */
.L_x_42:
        /* <DEDUP_REMOVED lines=9> */
.L_x_45:
[----:B------:R-:W-:Y:S05]  /*2d20*/  BSYNC.RECONVERGENT B1 ;  /* 0x0000000000017941 */ /* 0x000fea0003800200 */
.L_x_44:
        /* <DEDUP_REMOVED lines=9> */
.L_x_47:
[----:B------:R-:W-:Y:S05]  /*2dc0*/  BSYNC.RECONVERGENT B1 ;  /* 0x0000000000017941 */ /* 0x000fea0003800200 */
.L_x_46:
        /* <DEDUP_REMOVED lines=9> */
.L_x_49:
[----:B------:R-:W-:Y:S05]  /*2e60*/  BSYNC.RECONVERGENT B1 ;  /* 0x0000000000017941 */ /* 0x000fea0003800200 */
.L_x_48:
        /* <DEDUP_REMOVED lines=9> */
.L_x_51:
[----:B------:R-:W-:Y:S05]  /*2f00*/  BSYNC.RECONVERGENT B1 ;  /* 0x0000000000017941 */ /* 0x000fea0003800200 */
.L_x_50:
        /* <DEDUP_REMOVED lines=9> */
.L_x_53:
[----:B------:R-:W-:Y:S05]  /*2fa0*/  BSYNC.RECONVERGENT B1 ;  /* 0x0000000000017941 */ /* 0x000fea0003800200 */
.L_x_52:
[----:B------:R-:W-:-:S05]  /*2fb0*/  VIADD R2, R0, 0x700 ;  /* 0x0000070000027836 */ /* 0x000fca0000000000 */
[----:B------:R-:W-:-:S13]  /*2fc0*/  ISETP.GE.AND P0, PT, R2, R19, PT ;  /* 0x000000130200720c */ /* 0x000fda0003f06270 */
[----:B------:R-:W-:Y:S05]  /*2fd0*/  @P0 BRA `(.L_x_39) ;  /* 0x0000000000140947 */ /* 0x000fea0003800000 */
[----:B------:R-:W-:-:S13]  /*2fe0*/  ISETP.GE.AND P0, PT, R2, R21, PT ;  /* 0x000000150200720c */ /* 0x000fda0003f06270 */
[----:B------:R0:W5:Y:S04]  /*2ff0*/  @P0 LDG.E R2, desc[UR6][R24.64+0x3800] ;  /* 0x0038000618020981 */ /* 0x000168000c1e1900 */
[----:B------:R0:W5:Y:S04]  /*3000*/  @P0 LDG.E R3, desc[UR6][R24.64+0x3804] ;  /* 0x0038040618030981 */ /* 0x000168000c1e1900 */
[----:B------:R0:W5:Y:S04]  /*3010*/  @!P0 LDG.E R2, desc[UR6][R22.64+0x3800] ;  /* 0x0038000616028981 */ /* 0x000168000c1e1900 */
[----:B------:R0:W5:Y:S02]  /*3020*/  @!P0 LDG.E R3, desc[UR6][R22.64+0x3804] ;  /* 0x0038040616038981 */ /* 0x000164000c1e1900 */
.L_x_39:
[----:B------:R-:W-:Y:S05]  /*3030*/  BSYNC.RECONVERGENT B0 ;  /* 0x0000000000007941 */ /* 0x000fea0003800200 */
.L_x_23:
[----:B------:R-:W0:Y:S01]  /*3040*/  S2UR UR5, SR_CgaCtaId ;  /* 0x00000000000579c3 */ /* 0x000e220000008800 */
[----:B------:R-:W-:Y:S01]  /*3050*/  UMOV UR4, 0x400 ;  /* 0x0000040000047882 */ /* 0x000fe20000000000 */
[----:B01234-:R-:W-:Y:S01]  /*3060*/  IMAD.SHL.U32 R22, R0, 0x8, RZ ;  /* 0x0000000800167824 */ /* 0x01ffe200078e00ff */
[----:B------:R-:W-:-:S09]  /*3070*/  ULEA UR4, UR5, UR4, 0x18 ;  /* 0x0000000405047291 */ /* 0x000fd2000f8ec0ff */
[----:B-----5:R-:W-:Y:S04]  /*3080*/  STS.64 [R22+UR4], R16 ;  /* 0x0000001016007988 */ /* 0x020fe80008000a04 */
[----:B------:R-:W-:Y:S04]  /*3090*/  STS.64 [R22+UR4+0x800], R14 ;  /* 0x0008000e16007988 */ /* 0x000fe80008000a04 */
[----:B------:R-:W-:Y:S04]  /*30a0*/  STS.64 [R22+UR4+0x1000], R12 ;  /* 0x0010000c16007988 */ /* 0x000fe80008000a04 */
[----:B------:R-:W-:Y:S04]  /*30b0*/  STS.64 [R22+UR4+0x1800], R10 ;  /* 0x0018000a16007988 */ /* 0x000fe80008000a04 */
[----:B------:R-:W-:Y:S04]  /*30c0*/  STS.64 [R22+UR4+0x2000], R8 ;  /* 0x0020000816007988 */ /* 0x000fe80008000a04 */
[----:B------:R-:W-:Y:S04]  /*30d0*/  STS.64 [R22+UR4+0x2800], R6 ;  /* 0x0028000616007988 */ /* 0x000fe80008000a04 */
[----:B------:R-:W-:Y:S04]  /*30e0*/  STS.64 [R22+UR4+0x3000], R4 ;  /* 0x0030000416007988 */ /* 0x000fe80008000a04 */
[----:B------:R0:W-:Y:S01]  /*30f0*/  STS.64 [R22+UR4+0x3800], R2 ;  /* 0x0038000216007988 */ /* 0x0001e20008000a04 */
[----:B------:R-:W-:Y:S01]  /*3100*/  BAR.SYNC.DEFER_BLOCKING 0x0 ;  /* 0x0000000000007b1d */ /* 0x000fe20000010000 */
[----:B0-----:R-:W-:-:S07]  /*3110*/  VIMNMX R3, PT, PT, R22, R19, PT ;  /* 0x0000001316037248 */ /* 0x001fce0003fe0100 */
[----:B------:R-:W-:Y:S01]  /*3120*/  PREEXIT ;  /* 0x000000000000782d */ /* 0x000fe20000000000 */
[----:B------:R-:W-:Y:S01]  /*3130*/  BSSY.RECONVERGENT B0, `(.L_x_54) ;  /* 0x0000018000007945 */ /* 0x000fe20003800200 */
[----:B------:R-:W-:Y:S01]  /*3140*/  LEA R4, R21, UR4, 0x3 ;  /* 0x0000000415047c11 */ /* 0x000fe2000f8e18ff */
[C---:B------:R-:W-:Y:S01]  /*3150*/  IMAD.IADD R2, R3.reuse, 0x1, -R20 ;  /* 0x0000000103027824 */ /* 0x040fe200078e0a14 */
[----:B------:R-:W-:Y:S02]  /*3160*/  ISETP.GE.AND P0, PT, R3, R20, PT ;  /* 0x000000140300720c */ /* 0x000fe40003f06270 */
[----:B------:R-:W-:Y:S02]  /*3170*/  VIMNMX R5, PT, PT, R21, R3, PT ;  /* 0x0000000315057248 */ /* 0x000fe40003fe0100 */
[----:B------:R-:W-:-:S04]  /*3180*/  SEL R2, R2, RZ, P0 ;  /* 0x000000ff02027207 */ /* 0x000fc80000000000 */
[----:B------:R-:W-:-:S13]  /*3190*/  ISETP.GE.AND P0, PT, R2, R5, PT ;  /* 0x000000050200720c */ /* 0x000fda0003f06270 */
[----:B------:R-:W-:Y:S05]  /*31a0*/  @P0 BRA `(.L_x_55) ;  /* 0x0000000000400947 */ /* 0x000fea0003800000 */
.L_x_56:
        /* <DEDUP_REMOVED lines=8> */
[----:B------:R-:W0:Y:S02]  /*3230*/  LDS.64 R8, [R9] ;  /* 0x0000000009087984 */ /* 0x000e240000000a00 */
[----:B0-----:R-:W-:-:S13]  /*3240*/  ISETP.NE.AND P0, PT, R8, R6, PT ;  /* 0x000000060800720c */ /* 0x001fda0003f05270 */
[----:B------:R-:W-:-:S05]  /*3250*/  @!P0 IMAD.MOV.U32 R8, RZ, RZ, R9 ;  /* 0x000000ffff088224 */ /* 0x000fca00078e0009 */
[----:B------:R-:W-:-:S04]  /*3260*/  ISETP.GE.AND P0, PT, R8, R7, PT ;  /* 0x000000070800720c */ /* 0x000fc80003f06270 */
[----:B------:R-:W-:-:S09]  /*3270*/  SEL R5, R10, R5, !P0 ;  /* 0x000000050a057207 */ /* 0x000fd20004000000 */
[----:B------:R-:W-:-:S05]  /*3280*/  @P0 VIADD R2, R10, 0x1 ;  /* 0x000000010a020836 */ /* 0x000fca0000000000 */
[----:B------:R-:W-:-:S13]  /*3290*/  ISETP.GE.AND P0, PT, R2, R5, PT ;  /* 0x000000050200720c */ /* 0x000fda0003f06270 */
[----:B------:R-:W-:Y:S05]  /*32a0*/  @!P0 BRA `(.L_x_56) ;  /* 0xfffffffc00c08947 */ /* 0x000fea000383ffff */
.L_x_55:
[----:B------:R-:W-:Y:S05]  /*32b0*/  BSYNC.RECONVERGENT B0 ;  /* 0x0000000000007941 */ /* 0x000fea0003800200 */
.L_x_54:
[----:B------:R-:W-:Y:S01]  /*32c0*/  IMAD.IADD R3, R3, 0x1, -R2 ;  /* 0x0000000103037824 */ /* 0x000fe200078e0a02 */
[----:B------:R-:W-:Y:S01]  /*32d0*/  LEA R9, R2, UR4, 0x3 ;  /* 0x0000000402097c11 */ /* 0x000fe2000f8e18ff */
[----:B------:R-:W-:Y:S01]  /*32e0*/  BSSY.RECONVERGENT B0, `(.L_x_57) ;  /* 0x000000c000007945 */ /* 0x000fe20003800200 */
[----:B------:R-:W-:Y:S01]  /*32f0*/  PLOP3.LUT P0, PT, PT, PT, PT, 0x8, 0x80 ;  /* 0x000000000080781c */ /* 0x000fe20003f0e170 */
[----:B------:R-:W-:Y:S02]  /*3300*/  IMAD R7, R3, 0x8, R4 ;  /* 0x0000000803077824 */ /* 0x000fe400078e0204 */
[----:B------:R0:W1:Y:S01]  /*3310*/  LDS.64 R22, [R9] ;  /* 0x0000000009167984 */ /* 0x0000620000000a00 */
[----:B------:R-:W-:-:S03]  /*3320*/  IMAD.IADD R8, R21, 0x1, R3 ;  /* 0x0000000115087824 */ /* 0x000fc600078e0203 */
[----:B------:R0:W2:Y:S02]  /*3330*/  LDS.64 R24, [R7] ;  /* 0x0000000007187984 */ /* 0x0000a40000000a00 */
[----:B------:R-:W-:-:S13]  /*3340*/  ISETP.GE.AND P1, PT, R8, R19, PT ;  /* 0x000000130800720c */ /* 0x000fda0003f26270 */
[----:B0-----:R-:W-:Y:S05]  /*3350*/  @P1 BRA `(.L_x_58) ;  /* 0x0000000000101947 */ /* 0x001fea0003800000 */
[----:B------:R-:W-:-:S13]  /*3360*/  ISETP.GE.AND P0, PT, R2, R21, PT ;  /* 0x000000150200720c */ /* 0x000fda0003f06270 */
[----:B-12---:R-:W-:-:S04]  /*3370*/  @!P0 ISETP.NE.AND P1, PT, R24, R22, PT ;  /* 0x000000161800820c */ /* 0x006fc80003f25270 */
[----:B------:R-:W-:-:S04]  /*3380*/  @!P0 SEL R4, R25, R24, !P1 ;  /* 0x0000001819048207 */ /* 0x000fc80004800000 */
[----:B------:R-:W-:-:S13]  /*3390*/  ISETP.LT.OR P0, PT, R4, R23, P0 ;  /* 0x000000170400720c */ /* 0x000fda0000701670 */
.L_x_58:
[----:B------:R-:W-:Y:S05]  /*33a0*/  BSYNC.RECONVERGENT B0 ;  /* 0x0000000000007941 */ /* 0x000fea0003800200 */
.L_x_57:
[----:B------:R-:W-:Y:S01]  /*33b0*/  VIADD R6, R8, 0x1 ;  /* 0x0000000108067836 */ /* 0x000fe20000000000 */
[----:B------:R-:W-:Y:S01]  /*33c0*/  BSSY.RECONVERGENT B0, `(.L_x_59) ;  /* 0x0000011000007945 */ /* 0x000fe20003800200 */
[----:B------:R-:W-:Y:S01]  /*33d0*/  @!P0 IMAD.MOV R6, RZ, RZ, R8 ;  /* 0x000000ffff068224 */ /* 0x000fe200078e0208 */
[----:B-12---:R-:W-:Y:S01]  /*33e0*/  SEL R5, R25, R23, P0 ;  /* 0x0000001719057207 */ /* 0x006fe20000000000 */
        /* <DEDUP_REMOVED lines=14> */
.L_x_60:
[----:B------:R-:W-:Y:S05]  /*34d0*/  BSYNC.RECONVERGENT B0 ;  /* 0x0000000000007941 */ /* 0x000fea0003800200 */
.L_x_59:
[----:B------:R-:W-:Y:S01]  /*34e0*/  @!P0 IMAD.MOV R2, RZ, RZ, R6 ;  /* 0x000000ffff028224 */ /* 0x000fe200078e0206 */
[----:B------:R-:W-:Y:S01]  /*34f0*/  BSSY.RECONVERGENT B0, `(.L_x_61) ;  /* 0x0000011000007945 */ /* 0x000fe20003800200 */
[----:B------:R-:W-:Y:S01]  /*3500*/  @P0 IMAD.MOV R10, RZ, RZ, R8 ;  /* 0x000000ffff0a0224 */ /* 0x000fe200078e0208 */
[----:B-12---:R-:W-:Y:S01]  /*3510*/  SEL R7, R25, R23, P0 ;  /* 0x0000001719077207 */ /* 0x006fe20000000000 */
[C---:B------:R-:W-:Y:S01]  /*3520*/  VIADD R12, R2.reuse, 0x1 ;  /* 0x00000001020c7836 */ /* 0x040fe20000000000 */
[----:B------:R-:W-:Y:S01]  /*3530*/  ISETP.GE.AND P1, PT, R2, R19, PT ;  /* 0x000000130200720c */ /* 0x000fe20003f26270 */
        /* <DEDUP_REMOVED lines=12> */
.L_x_62:
[----:B------:R-:W-:Y:S05]  /*3600*/  BSYNC.RECONVERGENT B0 ;  /* 0x0000000000007941 */ /* 0x000fea0003800200 */
.L_x_61:
        /* <DEDUP_REMOVED lines=18> */
.L_x_64:
[----:B------:R-:W-:Y:S05]  /*3730*/  BSYNC.RECONVERGENT B0 ;  /* 0x0000000000007941 */ /* 0x000fea0003800200 */
.L_x_63:
[----:B------:R-:W-:Y:S01]  /*3740*/  @!P0 IMAD.MOV R16, RZ, RZ, R12 ;  /* 0x000000ffff108224 */ /* 0x000fe200078e020c */
[----:B------:R-:W-:Y:S01]  /*3750*/  BSSY.RECONVERGENT B0, `(.L_x_65) ;  /* 0x0000011000007945 */ /* 0x000fe20003800200 */
[----:B------:R-:W-:Y:S01]  /*3760*/  @P0 IMAD.MOV R20, RZ, RZ, R14 ;  /* 0x000000ffff140224 */ /* 0x000fe200078e020e */
[----:B-12---:R-:W-:Y:S01]  /*3770*/  SEL R11, R25, R23, P0 ;  /* 0x00000017190b7207 */ /* 0x006fe20000000000 */
[C---:B------:R-:W-:Y:S01]  /*3780*/  VIADD R14, R16.reuse, 0x1 ;  /* 0x00000001100e7836 */ /* 0x040fe20000000000 */
[----:B------:R-:W-:Y:S01]  /*3790*/  ISETP.GE.AND P1, PT, R16, R19, PT ;  /* 0x000000131000720c */ /* 0x000fe20003f26270 */
        /* <DEDUP_REMOVED lines=12> */
.L_x_66:
[----:B------:R-:W-:Y:S05]  /*3860*/  BSYNC.RECONVERGENT B0 ;  /* 0x0000000000007941 */ /* 0x000fea0003800200 */
.L_x_65:
        /* <DEDUP_REMOVED lines=18> */
.L_x_68:
[----:B------:R-:W-:Y:S05]  /*3990*/  BSYNC.RECONVERGENT B0 ;  /* 0x0000000000007941 */ /* 0x000fea0003800200 */
.L_x_67:
[----:B------:R-:W-:Y:S01]  /*39a0*/  @!P0 IMAD.MOV R16, RZ, RZ, R14 ;  /* 0x000000ffff108224 */ /* 0x000fe200078e020e */
[----:B------:R-:W-:Y:S01]  /*39b0*/  BSSY.RECONVERGENT B0, `(.L_x_69) ;  /* 0x000000f000007945 */ /* 0x000fe20003800200 */
[----:B------:R-:W-:Y:S01]  /*39c0*/  @P0 IMAD.MOV R20, RZ, RZ, R26 ;  /* 0x000000ffff140224 */ /* 0x000fe200078e021a */
[----:B-12---:R-:W-:Y:S02]  /*39d0*/  SEL R15, R25, R23, P0 ;  /* 0x00000017190f7207 */ /* 0x006fe40000000000 */
[----:B------:R-:W-:Y:S02]  /*39e0*/  ISETP.GE.AND P1, PT, R16, R19, PT ;  /* 0x000000131000720c */ /* 0x000fe40003f26270 */
        /* <DEDUP_REMOVED lines=11> */
.L_x_70:
[----:B------:R-:W-:Y:S05]  /*3aa0*/  BSYNC.RECONVERGENT B0 ;  /* 0x0000000000007941 */ /* 0x000fea0003800200 */
.L_x_69:
[----:B------:R-:W3:Y:S01]  /*3ab0*/  S2UR UR5, SR_CgaCtaId ;  /* 0x00000000000579c3 */ /* 0x000ee20000008800 */
[----:B------:R-:W-:Y:S01]  /*3ac0*/  UMOV UR4, 0x400 ;  /* 0x0000040000047882 */ /* 0x000fe20000000000 */
[----:B0-----:R-:W-:Y:S01]  /*3ad0*/  VIADD R3, R16, 0x1 ;  /* 0x0000000110037836 */ /* 0x001fe20000000000 */
[----:B------:R-:W-:Y:S01]  /*3ae0*/  BSSY.RECONVERGENT B0, `(.L_x_71) ;  /* 0x0000014000007945 */ /* 0x000fe20003800200 */
[----:B------:R-:W-:Y:S01]  /*3af0*/  @!P0 IMAD.MOV R3, RZ, RZ, R16 ;  /* 0x000000ffff038224 */ /* 0x000fe200078e0210 */
[----:B-12---:R-:W-:Y:S01]  /*3b00*/  SEL R17, R25, R23, P0 ;  /* 0x0000001719117207 */ /* 0x006fe20000000000 */
[----:B------:R-:W-:Y:S01]  /*3b10*/  VIADD R26, R20, 0x1 ;  /* 0x00000001141a7836 */ /* 0x000fe20000000000 */
[----:B------:R-:W-:Y:S01]  /*3b20*/  SEL R16, R24, R22, P0 ;  /* 0x0000001618107207 */ /* 0x000fe20000000000 */
[----:B------:R-:W-:Y:S01]  /*3b30*/  @P0 IMAD.MOV R26, RZ, RZ, R20 ;  /* 0x000000ffff1a0224 */ /* 0x000fe200078e0214 */
[----:B------:R-:W-:Y:S01]  /*3b40*/  ISETP.GE.AND P1, PT, R3, R19, PT ;  /* 0x000000130300720c */ /* 0x000fe20003f26270 */
        /* <DEDUP_REMOVED lines=11> */
[----:B0-----:R-:W-:-:S04]  /*3c00*/  @!P0 SEL R20, R25, R24, !P1 ;  /* 0x0000001819148207 */ /* 0x001fc80004800000 */
[----:B------:R-:W-:-:S13]  /*3c10*/  ISETP.LT.OR P0, PT, R20, R23, P0 ;  /* 0x000000171400720c */ /* 0x000fda0000701670 */
.L_x_72:
[----:B------:R-:W-:Y:S05]  /*3c20*/  BSYNC.RECONVERGENT B0 ;  /* 0x0000000000007941 */ /* 0x000fea0003800200 */
.L_x_71:
[----:B------:R-:W3:Y:S01]  /*3c30*/  LDCU.U8 UR4, c[0x0][0x380] ;  /* 0x00007000ff0477ac */ /* 0x000ee20008000000 */
[----:B-12---:R-:W-:Y:S01]  /*3c40*/  SEL R23, R25, R23, P0 ;  /* 0x0000001719177207 */ /* 0x006fe20000000000 */
[----:B0-----:R-:W-:Y:S01]  /*3c50*/  IMAD.SHL.U32 R3, R0, 0x8, RZ ;  /* 0x0000000800037824 */ /* 0x001fe200078e00ff */
[----:B------:R-:W-:Y:S01]  /*3c60*/  SEL R22, R24, R22, P0 ;  /* 0x0000001618167207 */ /* 0x000fe20000000000 */
[----:B---3--:R-:W-:-:S04]  /*3c70*/  UPRMT UR4, UR4, 0x8880, URZ ;  /* 0x0000888004047896 */ /* 0x008fc800080000ff */
[----:B------:R-:W-:Y:S01]  /*3c80*/  UISETP.NE.AND UP0, UPT, UR4, URZ, UPT ;  /* 0x000000ff0400728c */ /* 0x000fe2000bf05270 */
[----:B------:R-:W-:Y:S08]  /*3c90*/  BAR.SYNC.DEFER_BLOCKING 0x0 ;  /* 0x0000000000007b1d */ /* 0x000ff00000010000 */
[----:B------:R-:W-:Y:S05]  /*3ca0*/  BRA.U !UP0, `(.L_x_73) ;  /* 0x0000000508687547 */ /* 0x000fea000b800000 */
[----:B------:R-:W0:Y:S01]  /*3cb0*/  S2R R20, SR_LANEID ;  /* 0x0000000000147919 */ /* 0x000e220000000000 */
[----:B------:R-:W-:Y:S01]  /*3cc0*/  LOP3.LUT R3, R3, 0x1f00, RZ, 0xc0, !PT ;  /* 0x00001f0003037812 */ /* 0x000fe200078ec0ff */
[----:B------:R-:W1:Y:S01]  /*3cd0*/  LDCU.64 UR4, c[0x0][0x3a0] ;  /* 0x00007400ff0477ac */ /* 0x000e620008000a00 */
[C---:B------:R-:W-:Y:S02]  /*3ce0*/  ISETP.NE.AND P0, PT, R0.reuse, RZ, PT ;  /* 0x000000ff0000720c */ /* 0x040fe40003f05270 */
[----:B------:R-:W-:Y:S01]  /*3cf0*/  LOP3.LUT R0, R0, 0x1f, RZ, 0xc0, !PT ;  /* 0x0000001f00007812 */ /* 0x000fe200078ec0ff */
[----:B0-----:R-:W-:-:S04]  /*3d00*/  IMAD R21, R20, 0x8, R3 ;  /* 0x0000000814157824 */ /* 0x001fc800078e0203 */
[----:B------:R-:W-:Y:S01]  /*3d10*/  IMAD R20, R20, -0x7, R21 ;  /* 0xfffffff914147824 */ /* 0x000fe200078e0215 */
[----:B------:R-:W-:-:S03]  /*3d20*/  LEA.HI.SX32 R25, R21, R21, 0x1b ;  /* 0x0000001515197211 */ /* 0x000fc600078fdaff */
[C---:B------:R-:W-:Y:S02]  /*3d30*/  VIADD R21, R20.reuse, 0x20 ;  /* 0x0000002014157836 */ /* 0x040fe40000000000 */
[----:B------:R-:W-:Y:S02]  /*3d40*/  IMAD R25, R25, 0x8, R2 ;  /* 0x0000000819197824 */ /* 0x000fe400078e0202 */
[C---:B------:R-:W-:Y:S01]  /*3d50*/  VIADD R27, R20.reuse, 0x40 ;  /* 0x00000040141b7836 */ /* 0x040fe20000000000 */
[-C--:B------:R-:W-:Y:S01]  /*3d60*/  LEA.HI.SX32 R21, R21, R20.reuse, 0x1b ;  /* 0x0000001415157211 */ /* 0x080fe200078fdaff */
[----:B------:R-:W-:Y:S01]  /*3d70*/  VIADD R29, R20, 0x60 ;  /* 0x00000060141d7836 */ /* 0x000fe20000000000 */
[----:B------:R0:W-:Y:S02]  /*3d80*/  STS.64 [R25], R4 ;  /* 0x0000000419007388 */ /* 0x0001e40000000a00 */
[-C--:B------:R-:W-:Y:S02]  /*3d90*/  LEA.HI.SX32 R27, R27, R20.reuse, 0x1b ;  /* 0x000000141b1b7211 */ /* 0x080fe400078fdaff */
[----:B------:R2:W-:Y:S01]  /*3da0*/  STS.64 [R25+0x8], R6 ;  /* 0x0000080619007388 */ /* 0x0005e20000000a00 */
[----:B------:R-:W-:-:S03]  /*3db0*/  LEA.HI.SX32 R29, R29, R20, 0x1b ;  /* 0x000000141d1d7211 */ /* 0x000fc600078fdaff */
[----:B------:R3:W-:Y:S04]  /*3dc0*/  STS.64 [R25+0x10], R8 ;  /* 0x0000100819007388 */ /* 0x0007e80000000a00 */
[----:B------:R4:W-:Y:S01]  /*3dd0*/  STS.64 [R25+0x20], R12 ;  /* 0x0000200c19007388 */ /* 0x0009e20000000a00 */
[C---:B0-----:R-:W-:Y:S01]  /*3de0*/  VIADD R4, R20.reuse, 0x80 ;  /* 0x0000008014047836 */ /* 0x041fe20000000000 */
[CC--:B------:R-:W-:Y:S01]  /*3df0*/  LEA.HI.SX32 R5, R20.reuse, R20.reuse, 0x1b ;  /* 0x0000001414057211 */ /* 0x0c0fe200078fdaff */
[----:B--2---:R-:W-:Y:S01]  /*3e00*/  VIADD R6, R20, 0xa0 ;  /* 0x000000a014067836 */ /* 0x004fe20000000000 */
[----:B------:R0:W-:Y:S02]  /*3e10*/  STS.64 [R25+0x18], R10 ;  /* 0x0000180a19007388 */ /* 0x0001e40000000a00 */
[-C--:B------:R-:W-:Y:S01]  /*3e20*/  LEA.HI.SX32 R7, R4, R20.reuse, 0x1b ;  /* 0x0000001404077211 */ /* 0x080fe200078fdaff */
[----:B---3--:R-:W-:Y:S01]  /*3e30*/  VIADD R8, R20, 0xc0 ;  /* 0x000000c014087836 */ /* 0x008fe20000000000 */
[----:B------:R-:W-:Y:S01]  /*3e40*/  LEA.HI.SX32 R9, R6, R20, 0x1b ;  /* 0x0000001406097211 */ /* 0x000fe200078fdaff */
[----:B------:R2:W-:Y:S01]  /*3e50*/  STS.64 [R25+0x28], R14 ;  /* 0x0000280e19007388 */ /* 0x0005e20000000a00 */
[----:B------:R-:W-:-:S02]  /*3e60*/  IMAD R6, R5, 0x8, R2 ;  /* 0x0000000805067824 */ /* 0x000fc400078e0202 */
[----:B----4-:R-:W-:Y:S01]  /*3e70*/  VIADD R13, R20, 0xe0 ;  /* 0x000000e0140d7836 */ /* 0x010fe20000000000 */
[----:B------:R3:W-:Y:S01]  /*3e80*/  STS.64 [R25+0x30], R16 ;  /* 0x0000301019007388 */ /* 0x0007e20000000a00 */
[--C-:B------:R-:W-:Y:S01]  /*3e90*/  IMAD R12, R29, 0x8, R2.reuse ;  /* 0x000000081d0c7824 */ /* 0x100fe200078e0202 */
[-C--:B0-----:R-:W-:Y:S01]  /*3ea0*/  LEA.HI.SX32 R11, R8, R20.reuse, 0x1b ;  /* 0x00000014080b7211 */ /* 0x081fe200078fdaff */
[--C-:B------:R-:W-:Y:S01]  /*3eb0*/  IMAD R8, R21, 0x8, R2.reuse ;  /* 0x0000000815087824 */ /* 0x100fe200078e0202 */
[----:B------:R-:W-:Y:S01]  /*3ec0*/  LEA.HI.SX32 R13, R13, R20, 0x1b ;  /* 0x000000140d0d7211 */ /* 0x000fe200078fdaff */
[--C-:B------:R-:W-:Y:S01]  /*3ed0*/  IMAD R10, R27, 0x8, R2.reuse ;  /* 0x000000081b0a7824 */ /* 0x100fe200078e0202 */
[----:B------:R0:W-:Y:S01]  /*3ee0*/  STS.64 [R25+0x38], R22 ;  /* 0x0000381619007388 */ /* 0x0001e20000000a00 */
[--C-:B--2---:R-:W-:Y:S01]  /*3ef0*/  IMAD R14, R7, 0x8, R2.reuse ;  /* 0x00000008070e7824 */ /* 0x104fe200078e0202 */
[----:B------:R-:W-:Y:S01]  /*3f00*/  NOP ;  /* 0x0000000000007918 */ /* 0x000fe20000000000 */
[--C-:B---3--:R-:W-:Y:S01]  /*3f10*/  IMAD R16, R9, 0x8, R2.reuse ;  /* 0x0000000809107824 */ /* 0x108fe200078e0202 */
[----:B------:R-:W-:Y:S01]  /*3f20*/  LDS.64 R6, [R6] ;  /* 0x0000000006067984 */ /* 0x000fe20000000a00 */
[----:B------:R-:W-:-:S02]  /*3f30*/  IMAD R20, R11, 0x8, R2 ;  /* 0x000000080b147824 */ /* 0x000fc400078e0202 */
[----:B------:R-:W-:Y:S01]  /*3f40*/  IMAD R4, R13, 0x8, R2 ;  /* 0x000000080d047824 */ /* 0x000fe200078e0202 */
[----:B------:R-:W-:Y:S01]  /*3f50*/  LDS.64 R8, [R8+0x100] ;  /* 0x0001000008087984 */ /* 0x000fe20000000a00 */
[----:B0-----:R-:W-:Y:S02]  /*3f60*/  IMAD.IADD R22, R3, 0x1, R0 ;  /* 0x0000000103167824 */ /* 0x001fe400078e0200 */
[----:B------:R-:W-:Y:S01]  /*3f70*/  IMAD.MOV.U32 R23, RZ, RZ, RZ ;  /* 0x000000ffff177224 */ /* 0x000fe200078e00ff */
[----:B------:R-:W-:Y:S01]  /*3f80*/  LDS.64 R10, [R10+0x200] ;  /* 0x000200000a0a7984 */ /* 0x000fe20000000a00 */
[----:B------:R-:W-:Y:S02]  /*3f90*/  VIADD R0, R22, 0x20 ;  /* 0x0000002016007836 */ /* 0x000fe40000000000 */
[----:B------:R-:W-:Y:S01]  /*3fa0*/  IMAD.WIDE.U32 R28, R18, 0x800, R22 ;  /* 0x00000800121c7825 */ /* 0x000fe200078e0016 */
[----:B------:R-:W-:Y:S03]  /*3fb0*/  LDS.64 R12, [R12+0x300] ;  /* 0x000300000c0c7984 */ /* 0x000fe60000000a00 */
[----:B------:R-:W-:Y:S01]  /*3fc0*/  VIADD R18, R22, 0x40 ;  /* 0x0000004016127836 */ /* 0x000fe20000000000 */
[----:B------:R-:W-:Y:S04]  /*3fd0*/  LDS.64 R14, [R14+0x400] ;  /* 0x000400000e0e7984 */ /* 0x000fe80000000a00 */
[----:B------:R-:W-:Y:S04]  /*3fe0*/  LDS.64 R16, [R16+0x500] ;  /* 0x0005000010107984 */ /* 0x000fe80000000a00 */
[----:B------:R-:W-:Y:S04]  /*3ff0*/  LDS.64 R20, [R20+0x600] ;  /* 0x0006000014147984 */ /* 0x000fe80000000a00 */
[----:B------:R-:W-:Y:S04]  /*4000*/  LDS.64 R4, [R4+0x700] ;  /* 0x0007000004047984 */ /* 0x000fe80000000a00 */
[----:B------:R-:W-:Y:S01]  /*4010*/  @!P0 STS [R2+0x4200], R19 ;  /* 0x0042001302008388 */ /* 0x000fe20000000800 */
[----:B------:R-:W-:Y:S01]  /*4020*/  BAR.SYNC.DEFER_BLOCKING 0x0 ;  /* 0x0000000000007b1d */ /* 0x000fe20000010000 */
[----:B-1----:R-:W-:-:S04]  /*4030*/  LEA R24, P0, R28, UR4, 0x3 ;  /* 0x000000041c187c11 */ /* 0x002fc8000f8018ff */
[----:B------:R-:W-:Y:S01]  /*4040*/  LEA.HI.X R25, R28, UR5, R29, 0x3, P0 ;  /* 0x000000051c197c11 */ /* 0x000fe200080f1c1d */
[----:B------:R0:W1:Y:S02]  /*4050*/  LDS R27, [R2+0x4200] ;  /* 0x00420000021b7984 */ /* 0x0000640000000800 */
[C---:B0-----:R-:W-:Y:S01]  /*4060*/  VIADD R2, R22.reuse, 0x60 ;  /* 0x0000006016027836 */ /* 0x041fe20000000000 */
[-C--:B-1----:R-:W-:Y:S02]  /*4070*/  ISETP.GE.AND P0, PT, R22, R27.reuse, PT ;  /* 0x0000001b1600720c */ /* 0x082fe40003f06270 */
[-C--:B------:R-:W-:Y:S01]  /*4080*/  ISETP.GE.AND P1, PT, R0, R27.reuse, PT ;  /* 0x0000001b0000720c */ /* 0x080fe20003f26270 */
[----:B------:R-:W-:Y:S01]  /*4090*/  VIADD R0, R22, 0x80 ;  /* 0x0000008016007836 */ /* 0x000fe20000000000 */
[-C--:B------:R-:W-:Y:S01]  /*40a0*/  ISETP.GE.AND P2, PT, R18, R27.reuse, PT ;  /* 0x0000001b1200720c */ /* 0x080fe20003f46270 */
[----:B------:R-:W-:Y:S01]  /*40b0*/  VIADD R18, R22, 0xc0 ;  /* 0x000000c016127836 */ /* 0x000fe20000000000 */
[-C--:B------:R-:W-:Y:S01]  /*40c0*/  ISETP.GE.AND P3, PT, R2, R27.reuse, PT ;  /* 0x0000001b0200720c */ /* 0x080fe20003f66270 */
[----:B------:R-:W-:Y:S01]  /*40d0*/  VIADD R2, R22, 0xa0 ;  /* 0x000000a016027836 */ /* 0x000fe20000000000 */
[-C--:B------:R-:W-:Y:S01]  /*40e0*/  ISETP.GE.AND P4, PT, R0, R27.reuse, PT ;  /* 0x0000001b0000720c */ /* 0x080fe20003f86270 */
[----:B------:R-:W-:Y:S01]  /*40f0*/  VIADD R22, R22, 0xe0 ;  /* 0x000000e016167836 */ /* 0x000fe20000000000 */
[----:B------:R-:W-:-:S02]  /*4100*/  ISETP.GE.AND P6, PT, R18, R27, PT ;  /* 0x0000001b1200720c */ /* 0x000fc40003fc6270 */
[-C--:B------:R-:W-:Y:S01]  /*4110*/  ISETP.GE.AND P5, PT, R2, R27.reuse, PT ;  /* 0x0000001b0200720c */ /* 0x080fe20003fa6270 */
[----:B------:R0:W-:Y:S04]  /*4120*/  @!P0 STG.E desc[UR6][R24.64], R6 ;  /* 0x0000000618008986 */ /* 0x0001e8000c101906 */
[----:B------:R0:W-:Y:S01]  /*4130*/  @!P0 STG.E desc[UR6][R24.64+0x4], R7 ;  /* 0x0000040718008986 */ /* 0x0001e2000c101906 */
[----:B------:R-:W-:-:S03]  /*4140*/  ISETP.GE.AND P0, PT, R22, R27, PT ;  /* 0x0000001b1600720c */ /* 0x000fc60003f06270 */
[----:B------:R0:W-:Y:S04]  /*4150*/  @!P1 STG.E desc[UR6][R24.64+0x100], R8 ;  /* 0x0001000818009986 */ /* 0x0001e8000c101906 */
        /* <DEDUP_REMOVED lines=10> */
[----:B------:R0:W-:Y:S01]  /*4200*/  @!P6 STG.E desc[UR6][R24.64+0x604], R21 ;  /* 0x000604151800e986 */ /* 0x0001e2000c101906 */
[----:B------:R-:W-:Y:S05]  /*4210*/  @P0 EXIT ;  /* 0x000000000000094d */ /* 0x000fea0003800000 */
[----:B------:R-:W-:Y:S04]  /*4220*/  STG.E desc[UR6][R24.64+0x700], R4 ;  /* 0x0007000418007986 */ /* 0x000fe8000c101906 */
[----:B------:R-:W-:Y:S01]  /*4230*/  STG.E desc[UR6][R24.64+0x704], R5 ;  /* 0x0007040518007986 */ /* 0x000fe2000c101906 */
[----:B------:R-:W-:Y:S05]  /*4240*/  EXIT ;  /* 0x000000000000794d */ /* 0x000fea0003800000 */
.L_x_73:
        /* <DEDUP_REMOVED lines=43> */
[----:B0-----:R-:W-:-:S03]  /*4500*/  IMAD.MOV.U32 R25, RZ, RZ, RZ ;  /* 0x000000ffff197224 */ /* 0x001fc600078e00ff */
[----:B------:R-:W-:Y:S01]  /*4510*/  LDS.64 R10, [R10+0x200] ;  /* 0x000200000a0a7984 */ /* 0x000fe20000000a00 */
[----:B------:R-:W-:-:S03]  /*4520*/  IMAD.WIDE.U32 R26, R18, 0x800, R24 ;  /* 0x00000800121a7825 */ /* 0x000fc600078e0018 */
[----:B------:R-:W-:Y:S04]  /*4530*/  LDS.64 R12, [R12+0x300] ;  /* 0x000300000c0c7984 */ /* 0x000fe80000000a00 */
[----:B------:R-:W-:Y:S04]  /*4540*/  LDS.64 R14, [R14+0x400] ;  /* 0x000400000e0e7984 */ /* 0x000fe80000000a00 */
[----:B------:R-:W-:Y:S04]  /*4550*/  LDS.64 R16, [R16+0x500] ;  /* 0x0005000010107984 */ /* 0x000fe80000000a00 */
[----:B------:R-:W-:Y:S04]  /*4560*/  LDS.64 R20, [R20+0x600] ;  /* 0x0006000014147984 */ /* 0x000fe80000000a00 */
[----:B------:R-:W-:Y:S04]  /*4570*/  LDS.64 R4, [R4+0x700] ;  /* 0x0007000004047984 */ /* 0x000fe80000000a00 */
[----:B------:R0:W-:Y:S01]  /*4580*/  @!P0 STS [R2+0x4200], R19 ;  /* 0x0042001302008388 */ /* 0x0001e20000000800 */
[----:B------:R-:W-:Y:S01]  /*4590*/  BAR.SYNC.DEFER_BLOCKING 0x0 ;  /* 0x0000000000007b1d */ /* 0x000fe20000010000 */
[C---:B------:R-:W-:Y:S01]  /*45a0*/  IADD3 R0, P0, PT, R3.reuse, R26, RZ ;  /* 0x0000001a03007210 */ /* 0x040fe20007f1e0ff */
[----:B------:R-:W-:-:S04]  /*45b0*/  IMAD.IADD R3, R3, 0x1, R24 ;  /* 0x0000000103037824 */ /* 0x000fc800078e0218 */
[----:B------:R-:W-:Y:S01]  /*45c0*/  IMAD.X R27, RZ, RZ, R27, P0 ;  /* 0x000000ffff1b7224 */ /* 0x000fe200000e061b */
[C---:B-1----:R-:W-:Y:S01]  /*45d0*/  LEA R24, P0, R0.reuse, UR4, 0x3 ;  /* 0x0000000400187c11 */ /* 0x042fe2000f8018ff */
[C---:B0-----:R-:W-:Y:S02]  /*45e0*/  VIADD R19, R3.reuse, 0x20 ;  /* 0x0000002003137836 */ /* 0x041fe40000000000 */
[C---:B------:R-:W-:Y:S01]  /*45f0*/  VIADD R23, R3.reuse, 0x40 ;  /* 0x0000004003177836 */ /* 0x040fe20000000000 */
[----:B------:R-:W-:Y:S01]  /*4600*/  LEA.HI.X R25, R0, UR5, R27, 0x3, P0 ;  /* 0x0000000500197c11 */ /* 0x000fe200080f1c1b */
[C---:B------:R-:W-:Y:S02]  /*4610*/  VIADD R27, R3.reuse, 0xa0 ;  /* 0x000000a0031b7836 */ /* 0x040fe40000000000 */
[C---:B------:R-:W-:Y:S01]  /*4620*/  VIADD R29, R3.reuse, 0xc0 ;  /* 0x000000c0031d7836 */ /* 0x040fe20000000000 */
[----:B------:R-:W0:Y:S02]  /*4630*/  LDS R22, [R2+0x4200] ;  /* 0x0042000002167984 */ /* 0x000e240000000800 */
[----:B0-----:R-:W-:-:S02]  /*4640*/  ISETP.GE.AND P6, PT, R3, R22, PT ;  /* 0x000000160300720c */ /* 0x001fc40003fc6270 */
[-C--:B------:R-:W-:Y:S01]  /*4650*/  ISETP.GE.AND P5, PT, R19, R22.reuse, PT ;  /* 0x000000161300720c */ /* 0x080fe20003fa6270 */
[----:B------:R-:W-:Y:S01]  /*4660*/  VIADD R19, R3, 0x60 ;  /* 0x0000006003137836 */ /* 0x000fe20000000000 */
[-C--:B------:R-:W-:Y:S01]  /*4670*/  ISETP.GE.AND P4, PT, R23, R22.reuse, PT ;  /* 0x000000161700720c */ /* 0x080fe20003f86270 */
[----:B------:R-:W-:Y:S01]  /*4680*/  VIADD R23, R3, 0x80 ;  /* 0x0000008003177836 */ /* 0x000fe20000000000 */
[-C--:B------:R-:W-:Y:S01]  /*4690*/  ISETP.GE.AND P1, PT, R27, R22.reuse, PT ;  /* 0x000000161b00720c */ /* 0x080fe20003f26270 */
[----:B------:R-:W-:Y:S01]  /*46a0*/  VIADD R3, R3, 0xe0 ;  /* 0x000000e003037836 */ /* 0x000fe20000000000 */
[-C--:B------:R-:W-:Y:S02]  /*46b0*/  ISETP.GE.AND P3, PT, R19, R22.reuse, PT ;  /* 0x000000161300720c */ /* 0x080fe40003f66270 */
[-C--:B------:R-:W-:Y:S02]  /*46c0*/  ISETP.GE.AND P2, PT, R23, R22.reuse, PT ;  /* 0x000000161700720c */ /* 0x080fe40003f46270 */
        /* <DEDUP_REMOVED lines=20> */
.L_x_74:
[----:B------:R-:W-:-:S00]  /*4810*/  BRA `(.L_x_74) ;  /* 0xfffffffc00fc7947 */ /* 0x000fc0000383ffff */
[----:B------:R-:W-:-:S00]  /*4820*/  NOP ;  /* 0x0000000000007918 */ /* 0x000fc00000000000 */
        /* <DEDUP_REMOVED lines=13> */
.L_x_1181:


//--------------------- .text._ZN3cub18CUB_300001_SM_10006detail10merge_sort30DeviceMergeSortPartitionKernelIN6thrust24THRUST_300001_SM_1000_NS6detail15normal_iteratorINS5_10device_ptrI4edgeEEEEmN4cuda3std3__44lessIS9_EES9_EEvbT_PT2_T0_SK_PSK_T1_SK_i --------------------------
	.section	.text._ZN3cub18CUB_300001_SM_10006detail10merge_sort30DeviceMergeSortPartitionKernelIN6thrust24THRUST_300001_SM_1000_NS6detail15normal_iteratorINS5_10device_ptrI4edgeEEEEmN4cuda3std3__44lessIS9_EES9_EEvbT_PT2_T0_SK_PSK_T1_SK_i,"ax",@progbits
	.align	128
        .global         _ZN3cub18CUB_300001_SM_10006detail10merge_sort30DeviceMergeSortPartitionKernelIN6thrust24THRUST_300001_SM_1000_NS6detail15normal_iteratorINS5_10device_ptrI4edgeEEEEmN4cuda3std3__44lessIS9_EES9_EEvbT_PT2_T0_SK_PSK_T1_SK_i
        .type           _ZN3cub18CUB_300001_SM_10006detail10merge_sort30DeviceMergeSortPartitionKernelIN6thrust24THRUST_300001_SM_1000_NS6detail15normal_iteratorINS5_10device_ptrI4edgeEEEEmN4cuda3std3__44lessIS9_EES9_EEvbT_PT2_T0_SK_PSK_T1_SK_i,@function
        .size           _ZN3cub18CUB_300001_SM_10006detail10merge_sort30DeviceMergeSortPartitionKernelIN6thrust24THRUST_300001_SM_1000_NS6detail15normal_iteratorINS5_10device_ptrI4edgeEEEEmN4cuda3std3__44lessIS9_EES9_EEvbT_PT2_T0_SK_PSK_T1_SK_i,(.L_x_1182 - _ZN3cub18CUB_300001_SM_10006detail10merge_sort30DeviceMergeSortPartitionKernelIN6thrust24THRUST_300001_SM_1000_NS6detail15normal_iteratorINS5_10device_ptrI4edgeEEEEmN4cuda3std3__44lessIS9_EES9_EEvbT_PT2_T0_SK_PSK_T1_SK_i)
        .other          _ZN3cub18CUB_300001_SM_10006detail10merge_sort30DeviceMergeSortPartitionKernelIN6thrust24THRUST_300001_SM_1000_NS6detail15normal_iteratorINS5_10device_ptrI4edgeEEEEmN4cuda3std3__44lessIS9_EES9_EEvbT_PT2_T0_SK_PSK_T1_SK_i,@"STO_CUDA_ENTRY STV_DEFAULT"
_ZN3cub18CUB_300001_SM_10006detail10merge_sort30DeviceMergeSortPartitionKernelIN6thrust24THRUST_300001_SM_1000_NS6detail15normal_iteratorINS5_10device_ptrI4edgeEEEEmN4cuda3std3__44lessIS9_EES9_EEvbT_PT2_T0_SK_PSK_T1_SK_i:
.text._ZN3cub18CUB_300001_SM_10006detail10merge_sort30DeviceMergeSortPartitionKernelIN6thrust24THRUST_300001_SM_1000_NS6detail15normal_iteratorINS5_10device_ptrI4edgeEEEEmN4cuda3std3__44lessIS9_EES9_EEvbT_PT2_T0_SK_PSK_T1_SK_i:
[----:B------:R-:W-:Y:S01]  /*0000*/  LDC R1, c[0x0][0x37c] ;  /* 0x0000df00ff017b82 */ /* 0x000fe20000000800 */
[----:B------:R-:W0:Y:S01]  /*0010*/  S2R R0, SR_CTAID.X ;  /* 0x0000000000007919 */ /* 0x000e220000002500 */
[----:B------:R-:W0:Y:S01]  /*0020*/  LDCU UR4, c[0x0][0x360] ;  /* 0x00006c00ff0477ac */ /* 0x000e220008000800 */
[----:B------:R-:W0:Y:S01]  /*0030*/  S2R R3, SR_TID.X ;  /* 0x0000000000037919 */ /* 0x000e220000002100 */
[----:B------:R-:W1:Y:S01]  /*0040*/  LDCU.64 UR10, c[0x0][0x3a0] ;  /* 0x00007400ff0a77ac */ /* 0x000e620008000a00 */
[----:B0-----:R-:W-:-:S05]  /*0050*/  IMAD R0, R0, UR4, R3 ;  /* 0x0000000400007c24 */ /* 0x001fca000f8e0203 */
[----:B-1----:R-:W-:-:S04]  /*0060*/  ISETP.GE.U32.AND P0, PT, R0, UR10, PT ;  /* 0x0000000a00007c0c */ /* 0x002fc8000bf06070 */
[----:B------:R-:W-:-:S13]  /*0070*/  ISETP.GE.U32.AND.EX P0, PT, RZ, UR11, PT, P0 ;  /* 0x0000000bff007c0c */ /* 0x000fda000bf06100 */
[----:B------:R-:W-:Y:S05]  /*0080*/  @P0 EXIT ;  /* 0x000000000000094d */ /* 0x000fea0003800000 */
[----:B------:R-:W0:Y:S01]  /*0090*/  LDCU.64 UR6, c[0x0][0x3b8] ;  /* 0x00007700ff0677ac */ /* 0x000e220008000a00 */
[----:B------:R-:W1:Y:S01]  /*00a0*/  LDC R8, c[0x0][0x3c0] ;  /* 0x0000f000ff087b82 */ /* 0x000e620000000800 */
[----:B------:R-:W-:Y:S01]  /*00b0*/  ACQBULK ;  /* 0x000000000000782e */ /* 0x000fe20000000000 */
[----:B------:R-:W2:Y:S01]  /*00c0*/  LDCU.64 UR8, c[0x0][0x358] ;  /* 0x00006b00ff0877ac */ /* 0x000ea20008000a00 */
[----:B0-----:R-:W-:Y:S02]  /*00d0*/  UIADD3 UR4, UPT, UPT, -UR6, URZ, URZ ;  /* 0x000000ff06047290 */ /* 0x001fe4000fffe1ff */
[----:B------:R-:W-:-:S04]  /*00e0*/  USHF.R.U32.HI UR5, URZ, 0x1, UR7 ;  /* 0x00000001ff057899 */ /* 0x000fc80008011607 */
[----:B------:R-:W-:Y:S01]  /*00f0*/  LOP3.LUT R3, R0, UR4, RZ, 0xc0, !PT ;  /* 0x0000000400037c12 */ /* 0x000fe2000f8ec0ff */
[----:B------:R-:W-:Y:S01]  /*0100*/  USHF.R.U64 UR4, UR6, 0x1, UR7 ;  /* 0x0000000106047899 */ /* 0x000fe20008001207 */
[----:B-1----:R-:W-:Y:S01]  /*0110*/  SHF.R.S32.HI R9, RZ, 0x1f, R8 ;  /* 0x0000001fff097819 */ /* 0x002fe20000011408 */
[----:B------:R-:W-:Y:S02]  /*0120*/  IMAD R2, R8, UR5, RZ ;  /* 0x0000000508027c24 */ /* 0x000fe4000f8e02ff */
[----:B------:R-:W-:-:S04]  /*0130*/  IMAD.WIDE.U32 R4, R3, R8, RZ ;  /* 0x0000000803047225 */ /* 0x000fc800078e00ff */
[----:B------:R-:W-:-:S04]  /*0140*/  IMAD.WIDE.U32 R10, R8, UR4, RZ ;  /* 0x00000004080a7c25 */ /* 0x000fc8000f8e00ff */
[C---:B------:R-:W-:Y:S01]  /*0150*/  IMAD R7, R9.reuse, UR4, R2 ;  /* 0x0000000409077c24 */ /* 0x040fe2000f8e0202 */
[----:B------:R-:W-:Y:S01]  /*0160*/  IADD3 R2, P2, PT, R0, 0x1, RZ ;  /* 0x0000000100027810 */ /* 0x000fe20007f5e0ff */
[----:B------:R-:W-:Y:S01]  /*0170*/  IMAD R12, R9, R3, R5 ;  /* 0x00000003090c7224 */ /* 0x000fe200078e0205 */
[----:B------:R-:W-:Y:S01]  /*0180*/  LOP3.LUT R3, RZ, R4, RZ, 0x33, !PT ;  /* 0x00000004ff037212 */ /* 0x000fe200078e33ff */
[----:B------:R-:W-:Y:S01]  /*0190*/  IMAD.IADD R14, R11, 0x1, R7 ;  /* 0x000000010b0e7824 */ /* 0x000fe200078e0207 */
[----:B------:R-:W0:Y:S01]  /*01a0*/  LDCU.64 UR4, c[0x0][0x398] ;  /* 0x00007300ff0477ac */ /* 0x000e220008000a00 */
[----:B------:R-:W-:Y:S01]  /*01b0*/  ISETP.NE.U32.AND P0, PT, R2, UR10, PT ;  /* 0x0000000a02007c0c */ /* 0x000fe2000bf05070 */
[----:B------:R-:W-:Y:S01]  /*01c0*/  IMAD.X R2, RZ, RZ, RZ, P2 ;  /* 0x000000ffff027224 */ /* 0x000fe200010e06ff */
[----:B------:R-:W-:Y:S02]  /*01d0*/  ISETP.LT.U32.AND P1, PT, R10, R3, PT ;  /* 0x000000030a00720c */ /* 0x000fe40003f21070 */
[----:B------:R-:W-:-:S02]  /*01e0*/  LOP3.LUT R5, RZ, R12, RZ, 0x33, !PT ;  /* 0x0000000cff057212 */ /* 0x000fc400078e33ff */
[----:B------:R-:W-:Y:S02]  /*01f0*/  ISETP.NE.AND.EX P0, PT, R2, UR11, PT, P0 ;  /* 0x0000000b02007c0c */ /* 0x000fe4000bf05300 */
[----:B------:R-:W-:-:S04]  /*0200*/  ISETP.LT.U32.AND.EX P1, PT, R14, R5, PT, P1 ;  /* 0x000000050e00720c */ /* 0x000fc80003f21110 */
[----:B------:R-:W-:Y:S02]  /*0210*/  SEL R3, R10, R3, P1 ;  /* 0x000000030a037207 */ /* 0x000fe40000800000 */
[----:B------:R-:W-:Y:S02]  /*0220*/  SEL R5, R14, R5, P1 ;  /* 0x000000050e057207 */ /* 0x000fe40000800000 */
[----:B------:R-:W-:-:S03]  /*0230*/  IADD3 R2, P1, PT, R3, R4, RZ ;  /* 0x0000000403027210 */ /* 0x000fc60007f3e0ff */
[----:B------:R-:W1:Y:S02]  /*0240*/  @!P0 LDC.64 R6, c[0x0][0x3a8] ;  /* 0x0000ea00ff068b82 */ /* 0x000e640000000a00 */
[----:B------:R-:W-:Y:S01]  /*0250*/  IMAD.X R3, R5, 0x1, R12, P1 ;  /* 0x0000000105037824 */ /* 0x000fe200008e060c */
[----:B0-----:R-:W-:-:S04]  /*0260*/  ISETP.LT.U32.AND P1, PT, R2, UR4, PT ;  /* 0x0000000402007c0c */ /* 0x001fc8000bf21070 */
[----:B------:R-:W-:-:S04]  /*0270*/  ISETP.LT.U32.AND.EX P1, PT, R3, UR5, PT, P1 ;  /* 0x0000000503007c0c */ /* 0x000fc8000bf21110 */
[----:B------:R-:W-:Y:S02]  /*0280*/  SEL R2, R2, UR4, P1 ;  /* 0x0000000402027c07 */ /* 0x000fe40008800000 */
[----:B------:R-:W-:Y:S02]  /*0290*/  SEL R3, R3, UR5, P1 ;  /* 0x0000000503037c07 */ /* 0x000fe40008800000 */
[----:B------:R-:W-:Y:S02]  /*02a0*/  LOP3.LUT R17, RZ, R2, RZ, 0x33, !PT ;  /* 0x00000002ff117212 */ /* 0x000fe400078e33ff */
[----:B------:R-:W-:Y:S02]  /*02b0*/  LOP3.LUT R19, RZ, R3, RZ, 0x33, !PT ;  /* 0x00000003ff137212 */ /* 0x000fe400078e33ff */
[----:B------:R-:W-:-:S04]  /*02c0*/  ISETP.LT.U32.AND P1, PT, R10, R17, PT ;  /* 0x000000110a00720c */ /* 0x000fc80003f21070 */
[----:B------:R-:W-:-:S04]  /*02d0*/  ISETP.LT.U32.AND.EX P1, PT, R14, R19, PT, P1 ;  /* 0x000000130e00720c */ /* 0x000fc80003f21110 */
[----:B------:R-:W-:Y:S02]  /*02e0*/  SEL R17, R10, R17, P1 ;  /* 0x000000110a117207 */ /* 0x000fe40000800000 */
[----:B------:R-:W-:Y:S02]  /*02f0*/  SEL R19, R14, R19, P1 ;  /* 0x000000130e137207 */ /* 0x000fe40000800000 */
[----:B------:R-:W-:Y:S02]  /*0300*/  IADD3 R17, P3, PT, R17, R2, RZ ;  /* 0x0000000211117210 */ /* 0x000fe40007f7e0ff */
[----:B-1----:R-:W-:Y:S02]  /*0310*/  @!P0 LEA R10, P2, R0, R6, 0x3 ;  /* 0x00000006000a8211 */ /* 0x002fe400078418ff */
[----:B------:R-:W-:Y:S01]  /*0320*/  ISETP.LT.U32.AND P1, PT, R4, UR4, PT ;  /* 0x0000000404007c0c */ /* 0x000fe2000bf21070 */
[----:B------:R-:W-:Y:S01]  /*0330*/  IMAD.X R19, R19, 0x1, R3, P3 ;  /* 0x0000000113137824 */ /* 0x000fe200018e0603 */
[----:B------:R-:W-:-:S02]  /*0340*/  @!P0 LEA.HI.X R11, R0, R7, RZ, 0x3, P2 ;  /* 0x00000007000b8211 */ /* 0x000fc400010f1cff */
[----:B------:R-:W-:Y:S02]  /*0350*/  ISETP.LT.U32.AND P2, PT, R17, UR4, PT ;  /* 0x0000000411007c0c */ /* 0x000fe4000bf41070 */
[----:B------:R-:W-:Y:S01]  /*0360*/  ISETP.LT.U32.AND.EX P1, PT, R12, UR5, PT, P1 ;  /* 0x000000050c007c0c */ /* 0x000fe2000bf21110 */
[----:B--2---:R0:W-:Y:S01]  /*0370*/  @!P0 STG.E.64 desc[UR8][R10.64], R2 ;  /* 0x000000020a008986 */ /* 0x0041e2000c101b08 */
[----:B------:R-:W-:Y:S02]  /*0380*/  ISETP.LT.U32.AND.EX P2, PT, R19, UR5, PT, P2 ;  /* 0x0000000513007c0c */ /* 0x000fe4000bf41120 */
[----:B------:R-:W-:Y:S02]  /*0390*/  SEL R5, R4, UR4, P1 ;  /* 0x0000000404057c07 */ /* 0x000fe40008800000 */
[----:B------:R-:W-:Y:S02]  /*03a0*/  SEL R7, R12, UR5, P1 ;  /* 0x000000050c077c07 */ /* 0x000fe40008800000 */
[----:B------:R-:W-:-:S02]  /*03b0*/  SEL R17, R17, UR4, P2 ;  /* 0x0000000411117c07 */ /* 0x000fc40009000000 */
[----:B------:R-:W-:Y:S01]  /*03c0*/  SEL R19, R19, UR5, P2 ;  /* 0x0000000513137c07 */ /* 0x000fe20009000000 */
[----:B------:R-:W-:Y:S06]  /*03d0*/  @!P0 EXIT ;  /* 0x000000000000894d */ /* 0x000fec0003800000 */
[----:B------:R-:W1:Y:S01]  /*03e0*/  LDCU.U8 UR5, c[0x0][0x380] ;  /* 0x00007000ff0577ac */ /* 0x000e620008000000 */
[----:B------:R-:W-:Y:S01]  /*03f0*/  IADD3 R15, P0, PT, R17, -R5, RZ ;  /* 0x80000005110f7210 */ /* 0x000fe20007f1e0ff */
[----:B------:R-:W-:Y:S01]  /*0400*/  BSSY.RECONVERGENT B0, `(.L_x_75) ;  /* 0x0000076000007945 */ /* 0x000fe20003800200 */
[----:B------:R-:W-:-:S03]  /*0410*/  UIADD3 UR4, UPT, UPT, UR6, -0x1, URZ ;  /* 0xffffffff06047890 */ /* 0x000fc6000fffe0ff */
[----:B------:R-:W-:-:S03]  /*0420*/  IMAD.X R4, R19, 0x1, ~R7, P0 ;  /* 0x0000000113047824 */ /* 0x000fc600000e0e07 */
[----:B------:R-:W-:-:S05]  /*0430*/  LOP3.LUT R13, R0, UR4, RZ, 0xc0, !PT ;  /* 0x00000004000d7c12 */ /* 0x000fca000f8ec0ff */
[----:B0-----:R-:W-:Y:S01]  /*0440*/  IMAD.WIDE.U32 R10, R13, R8, RZ ;  /* 0x000000080d0a7225 */ /* 0x001fe200078e00ff */
[----:B-1----:R-:W-:-:S03]  /*0450*/  UPRMT UR4, UR5, 0x8880, URZ ;  /* 0x0000888005047896 */ /* 0x002fc600080000ff */
[----:B------:R-:W-:Y:S01]  /*0460*/  IMAD R9, R9, R13, R11 ;  /* 0x0000000d09097224 */ /* 0x000fe200078e020b */
[----:B------:R-:W-:Y:S01]  /*0470*/  ISETP.LT.U32.AND P0, PT, R10, R15, PT ;  /* 0x0000000f0a00720c */ /* 0x000fe20003f01070 */
[----:B------:R-:W-:-:S03]  /*0480*/  UISETP.NE.AND UP0, UPT, UR4, URZ, UPT ;  /* 0x000000ff0400728c */ /* 0x000fc6000bf05270 */
[----:B------:R-:W-:-:S04]  /*0490*/  ISETP.LT.U32.AND.EX P0, PT, R9, R4, PT, P0 ;  /* 0x000000040900720c */ /* 0x000fc80003f01100 */
[----:B------:R-:W-:Y:S02]  /*04a0*/  SEL R15, R10, R15, P0 ;  /* 0x0000000f0a0f7207 */ /* 0x000fe40000000000 */
[----:B------:R-:W-:Y:S01]  /*04b0*/  SEL R9, R9, R4, P0 ;  /* 0x0000000409097207 */ /* 0x000fe20000000000 */
[----:B------:R-:W-:Y:S06]  /*04c0*/  BRA.U !UP0, `(.L_x_76) ;  /* 0x0000000108d87547 */ /* 0x000fec000b800000 */
[----:B------:R-:W-:Y:S01]  /*04d0*/  IADD3 R11, P0, PT, R17, -R2, RZ ;  /* 0x80000002110b7210 */ /* 0x000fe20007f1e0ff */
[----:B------:R-:W0:Y:S01]  /*04e0*/  LDCU.64 UR4, c[0x0][0x388] ;  /* 0x00007100ff0477ac */ /* 0x000e220008000a00 */
[----:B------:R-:W-:Y:S01]  /*04f0*/  IADD3 R10, P2, PT, R2, -R5, RZ ;  /* 0x80000005020a7210 */ /* 0x000fe20007f5e0ff */
[----:B------:R-:W-:Y:S02]  /*0500*/  BSSY.RECONVERGENT B1, `(.L_x_77) ;  /* 0x0000031000017945 */ /* 0x000fe40003800200 */
[----:B------:R-:W-:Y:S01]  /*0510*/  IMAD.X R8, R19, 0x1, ~R3, P0 ;  /* 0x0000000113087824 */ /* 0x000fe200000e0e03 */
[----:B------:R-:W-:Y:S01]  /*0520*/  ISETP.GT.U32.AND P0, PT, R15, R11, PT ;  /* 0x0000000b0f00720c */ /* 0x000fe20003f04070 */
[----:B------:R-:W-:Y:S01]  /*0530*/  IMAD.X R12, R3, 0x1, ~R7, P2 ;  /* 0x00000001030c7824 */ /* 0x000fe200010e0e07 */
[----:B------:R-:W-:Y:S02]  /*0540*/  ISETP.LT.U32.AND P1, PT, R10, R15, PT ;  /* 0x0000000f0a00720c */ /* 0x000fe40003f21070 */
[----:B------:R-:W-:-:S02]  /*0550*/  ISETP.GT.U32.AND.EX P0, PT, R9, R8, PT, P0 ;  /* 0x000000080900720c */ /* 0x000fc40003f04100 */
[----:B------:R-:W-:Y:S02]  /*0560*/  ISETP.LT.U32.AND.EX P1, PT, R12, R9, PT, P1 ;  /* 0x000000090c00720c */ /* 0x000fe40003f21110 */
[-C--:B------:R-:W-:Y:S02]  /*0570*/  SEL R6, R15, R11.reuse, P0 ;  /* 0x0000000b0f067207 */ /* 0x080fe40000000000 */
[----:B------:R-:W-:Y:S02]  /*0580*/  SEL R4, R9, R8, P0 ;  /* 0x0000000809047207 */ /* 0x000fe40000000000 */
[----:B------:R-:W-:Y:S02]  /*0590*/  IADD3 R6, P0, PT, R6, -R11, RZ ;  /* 0x8000000b06067210 */ /* 0x000fe40007f1e0ff */
[----:B------:R-:W-:Y:S02]  /*05a0*/  SEL R11, R10, R15, P1 ;  /* 0x0000000f0a0b7207 */ /* 0x000fe40000800000 */
[----:B------:R-:W-:Y:S01]  /*05b0*/  SEL R13, R12, R9, P1 ;  /* 0x000000090c0d7207 */ /* 0x000fe20000800000 */
[----:B------:R-:W-:Y:S01]  /*05c0*/  IMAD.X R4, R4, 0x1, ~R8, P0 ;  /* 0x0000000104047824 */ /* 0x000fe200000e0e08 */
[----:B------:R-:W-:-:S04]  /*05d0*/  ISETP.GE.U32.AND P0, PT, R6, R11, PT ;  /* 0x0000000b0600720c */ /* 0x000fc80003f06070 */
[----:B------:R-:W-:-:S13]  /*05e0*/  ISETP.GE.U32.AND.EX P0, PT, R4, R13, PT, P0 ;  /* 0x0000000d0400720c */ /* 0x000fda0003f06100 */
[----:B0-----:R-:W-:Y:S05]  /*05f0*/  @P0 BRA `(.L_x_78) ;  /* 0x0000000000840947 */ /* 0x001fea0003800000 */
[----:B------:R-:W-:-:S05]  /*0600*/  IADD3 R10, P0, PT, R15, R2, RZ ;  /* 0x000000020f0a7210 */ /* 0x000fca0007f1e0ff */
[----:B------:R-:W-:-:S08]  /*0610*/  IMAD.X R12, R9, 0x1, R3, P0 ;  /* 0x00000001090c7824 */ /* 0x000fd000000e0603 */
.L_x_79:
[----:B------:R-:W-:-:S05]  /*0620*/  IADD3 R3, P0, PT, -R6, R11, RZ ;  /* 0x0000000b06037210 */ /* 0x000fca0007f1e1ff */
[----:B------:R-:W-:-:S05]  /*0630*/  IMAD.X R2, R13, 0x1, ~R4, P0 ;  /* 0x000000010d027824 */ /* 0x000fca00000e0e04 */
[----:B------:R-:W-:-:S04]  /*0640*/  SHF.R.U64 R3, R3, 0x1, R2 ;  /* 0x0000000103037819 */ /* 0x000fc80000001202 */
[----:B------:R-:W-:Y:S02]  /*0650*/  IADD3 R18, P0, PT, R6, R3, RZ ;  /* 0x0000000306127210 */ /* 0x000fe40007f1e0ff */
[----:B------:R-:W-:Y:S02]  /*0660*/  SHF.R.U32.HI R3, RZ, 0x1, R2 ;  /* 0x00000001ff037819 */ /* 0x000fe40000011602 */
[----:B------:R-:W-:-:S03]  /*0670*/  LOP3.LUT R9, RZ, R18, RZ, 0x33, !PT ;  /* 0x00000012ff097212 */ /* 0x000fc600078e33ff */
[----:B------:R-:W-:Y:S01]  /*0680*/  IMAD.X R20, R4, 0x1, R3, P0 ;  /* 0x0000000104147824 */ /* 0x000fe200000e0603 */
[----:B------:R-:W-:Y:S02]  /*0690*/  IADD3 R15, P0, PT, R18, R5, RZ ;  /* 0x00000005120f7210 */ /* 0x000fe40007f1e0ff */
[----:B------:R-:W-:Y:S02]  /*06a0*/  IADD3 R9, P1, PT, R9, R10, RZ ;  /* 0x0000000a09097210 */ /* 0x000fe40007f3e0ff */
[----:B------:R-:W-:Y:S01]  /*06b0*/  LOP3.LUT R3, RZ, R20, RZ, 0x33, !PT ;  /* 0x00000014ff037212 */ /* 0x000fe200078e33ff */
[----:B------:R-:W-:Y:S01]  /*06c0*/  IMAD.X R16, R20, 0x1, R7, P0 ;  /* 0x0000000114107824 */ /* 0x000fe200000e0607 */
[----:B------:R-:W-:-:S03]  /*06d0*/  LEA R2, P0, R15, UR4, 0x3 ;  /* 0x000000040f027c11 */ /* 0x000fc6000f8018ff */
[----:B------:R-:W-:Y:S01]  /*06e0*/  IMAD.X R14, R3, 0x1, R12, P1 ;  /* 0x00000001030e7824 */ /* 0x000fe200008e060c */
[----:B------:R-:W-:Y:S02]  /*06f0*/  LEA R8, P1, R9, UR4, 0x3 ;  /* 0x0000000409087c11 */ /* 0x000fe4000f8218ff */
[----:B------:R-:W-:Y:S02]  /*0700*/  LEA.HI.X R3, R15, UR5, R16, 0x3, P0 ;  /* 0x000000050f037c11 */ /* 0x000fe400080f1c10 */
[----:B------:R-:W-:-:S03]  /*0710*/  LEA.HI.X R9, R9, UR5, R14, 0x3, P1 ;  /* 0x0000000509097c11 */ /* 0x000fc600088f1c0e */
[----:B------:R-:W2:Y:S04]  /*0720*/  LDG.E R14, desc[UR8][R2.64] ;  /* 0x00000008020e7981 */ /* 0x000ea8000c1e1900 */
[----:B------:R-:W2:Y:S02]  /*0730*/  LDG.E R15, desc[UR8][R8.64] ;  /* 0x00000008080f7981 */ /* 0x000ea4000c1e1900 */
[----:B--2---:R-:W-:Y:S02]  /*0740*/  ISETP.NE.AND P0, PT, R15, R14, PT ;  /* 0x0000000e0f00720c */ /* 0x004fe40003f05270 */
[----:B------:R-:W2:Y:S11]  /*0750*/  LDG.E R14, desc[UR8][R2.64+0x4] ;  /* 0x00000408020e7981 */ /* 0x000eb6000c1e1900 */
[----:B------:R-:W2:Y:S01]  /*0760*/  @!P0 LDG.E R15, desc[UR8][R8.64+0x4] ;  /* 0x00000408080f8981 */ /* 0x000ea2000c1e1900 */
[----:B------:R-:W-:-:S02]  /*0770*/  IADD3 R17, P1, PT, R18, 0x1, RZ ;  /* 0x0000000112117810 */ /* 0x000fc40007f3e0ff */
[----:B--2---:R-:W-:-:S03]  /*0780*/  ISETP.GE.AND P0, PT, R15, R14, PT ;  /* 0x0000000e0f00720c */ /* 0x004fc60003f06270 */
[----:B------:R-:W-:Y:S01]  /*0790*/  IMAD.X R15, RZ, RZ, R20, P1 ;  /* 0x000000ffff0f7224 */ /* 0x000fe200008e0614 */
[----:B------:R-:W-:Y:S02]  /*07a0*/  SEL R6, R6, R17, !P0 ;  /* 0x0000001106067207 */ /* 0x000fe40004000000 */
[----:B------:R-:W-:Y:S02]  /*07b0*/  SEL R11, R18, R11, !P0 ;  /* 0x0000000b120b7207 */ /* 0x000fe40004000000 */
[----:B------:R-:W-:Y:S02]  /*07c0*/  SEL R4, R4, R15, !P0 ;  /* 0x0000000f04047207 */ /* 0x000fe40004000000 */
[----:B------:R-:W-:Y:S02]  /*07d0*/  SEL R13, R20, R13, !P0 ;  /* 0x0000000d140d7207 */ /* 0x000fe40004000000 */
[----:B------:R-:W-:-:S04]  /*07e0*/  ISETP.GE.U32.AND P0, PT, R6, R11, PT ;  /* 0x0000000b0600720c */ /* 0x000fc80003f06070 */
[----:B------:R-:W-:-:S13]  /*07f0*/  ISETP.GE.U32.AND.EX P0, PT, R4, R13, PT, P0 ;  /* 0x0000000d0400720c */ /* 0x000fda0003f06100 */
[----:B------:R-:W-:Y:S05]  /*0800*/  @!P0 BRA `(.L_x_79) ;  /* 0xfffffffc00848947 */ /* 0x000fea000383ffff */
.L_x_78:
[----:B------:R-:W-:Y:S05]  /*0810*/  BSYNC.RECONVERGENT B1 ;  /* 0x0000000000017941 */ /* 0x000fea0003800200 */
.L_x_77:
[----:B------:R-:W-:Y:S05]  /*0820*/  BRA `(.L_x_80) ;  /* 0x0000000000cc7947 */ /* 0x000fea0003800000 */
.L_x_76:
[----:B------:R-:W-:Y:S01]  /*0830*/  IADD3 R6, P0, PT, R17, -R2, RZ ;  /* 0x8000000211067210 */ /* 0x000fe20007f1e0ff */
[----:B------:R-:W0:Y:S01]  /*0840*/  LDCU.64 UR4, c[0x0][0x390] ;  /* 0x00007200ff0477ac */ /* 0x000e220008000a00 */
[----:B------:R-:W-:-:S03]  /*0850*/  IADD3 R4, P2, PT, R2, -R5, RZ ;  /* 0x8000000502047210 */ /* 0x000fc60007f5e0ff */
[----:B------:R-:W-:Y:S01]  /*0860*/  IMAD.X R10, R19, 0x1, ~R3, P0 ;  /* 0x00000001130a7824 */ /* 0x000fe200000e0e03 */
[----:B------:R-:W-:Y:S01]  /*0870*/  ISETP.GT.U32.AND P0, PT, R15, R6, PT ;  /* 0x000000060f00720c */ /* 0x000fe20003f04070 */
[----:B------:R-:W-:Y:S01]  /*0880*/  IMAD.X R8, R3, 0x1, ~R7, P2 ;  /* 0x0000000103087824 */ /* 0x000fe200010e0e07 */
[----:B------:R-:W-:Y:S02]  /*0890*/  ISETP.LT.U32.AND P1, PT, R4, R15, PT ;  /* 0x0000000f0400720c */ /* 0x000fe40003f21070 */
[----:B------:R-:W-:Y:S02]  /*08a0*/  ISETP.GT.U32.AND.EX P0, PT, R9, R10, PT, P0 ;  /* 0x0000000a0900720c */ /* 0x000fe40003f04100 */
[----:B------:R-:W-:Y:S02]  /*08b0*/  ISETP.LT.U32.AND.EX P1, PT, R8, R9, PT, P1 ;  /* 0x000000090800720c */ /* 0x000fe40003f21110 */
[----:B------:R-:W-:Y:S02]  /*08c0*/  SEL R11, R15, R6, P0 ;  /* 0x000000060f0b7207 */ /* 0x000fe40000000000 */
[----:B------:R-:W-:-:S02]  /*08d0*/  SEL R13, R9, R10, P0 ;  /* 0x0000000a090d7207 */ /* 0x000fc40000000000 */
[----:B------:R-:W-:Y:S02]  /*08e0*/  IADD3 R6, P0, PT, R11, -R6, RZ ;  /* 0x800000060b067210 */ /* 0x000fe40007f1e0ff */
[----:B------:R-:W-:-:S03]  /*08f0*/  SEL R11, R4, R15, P1 ;  /* 0x0000000f040b7207 */ /* 0x000fc60000800000 */
[----:B------:R-:W-:Y:S01]  /*0900*/  IMAD.X R4, R13, 0x1, ~R10, P0 ;  /* 0x000000010d047824 */ /* 0x000fe200000e0e0a */
[----:B------:R-:W-:Y:S02]  /*0910*/  SEL R13, R8, R9, P1 ;  /* 0x00000009080d7207 */ /* 0x000fe40000800000 */
[----:B------:R-:W-:-:S04]  /*0920*/  ISETP.GE.U32.AND P0, PT, R6, R11, PT ;  /* 0x0000000b0600720c */ /* 0x000fc80003f06070 */
[----:B------:R-:W-:-:S13]  /*0930*/  ISETP.GE.U32.AND.EX P0, PT, R4, R13, PT, P0 ;  /* 0x0000000d0400720c */ /* 0x000fda0003f06100 */
[----:B0-----:R-:W-:Y:S05]  /*0940*/  @P0 BRA `(.L_x_80) ;  /* 0x0000000000840947 */ /* 0x001fea0003800000 */
[----:B------:R-:W-:-:S05]  /*0950*/  IADD3 R10, P0, PT, R15, R2, RZ ;  /* 0x000000020f0a7210 */ /* 0x000fca0007f1e0ff */
[----:B------:R-:W-:-:S08]  /*0960*/  IMAD.X R12, R9, 0x1, R3, P0 ;  /* 0x00000001090c7824 */ /* 0x000fd000000e0603 */
.L_x_81:
        /* <DEDUP_REMOVED lines=31> */
.L_x_80:
[----:B------:R-:W-:Y:S05]  /*0b60*/  BSYNC.RECONVERGENT B0 ;  /* 0x0000000000007941 */ /* 0x000fea0003800200 */
.L_x_75:
[----:B------:R-:W0:Y:S01]  /*0b70*/  LDCU.64 UR6, c[0x0][0x3a8] ;  /* 0x00007500ff0677ac */ /* 0x000e220008000a00 */
[----:B------:R-:W-:-:S05]  /*0b80*/  IADD3 R6, P0, PT, R5, R6, RZ ;  /* 0x0000000605067210 */ /* 0x000fca0007f1e0ff */
[----:B------:R-:W-:Y:S01]  /*0b90*/  IMAD.X R7, R7, 0x1, R4, P0 ;  /* 0x0000000107077824 */ /* 0x000fe200000e0604 */
[----:B0-----:R-:W-:-:S04]  /*0ba0*/  LEA R2, P1, R0, UR6, 0x3 ;  /* 0x0000000600027c11 */ /* 0x001fc8000f8218ff */
[----:B------:R-:W-:-:S05]  /*0bb0*/  LEA.HI.X R3, R0, UR7, RZ, 0x3, P1 ;  /* 0x0000000700037c11 */ /* 0x000fca00088f1cff */
[----:B------:R-:W-:Y:S01]  /*0bc0*/  STG.E.64 desc[UR8][R2.64], R6 ;  /* 0x0000000602007986 */ /* 0x000fe2000c101b08 */
[----:B------:R-:W-:Y:S05]  /*0bd0*/  EXIT ;  /* 0x000000000000794d */ /* 0x000fea0003800000 */
.L_x_82:
        /* <DEDUP_REMOVED lines=10> */
.L_x_1182:


//--------------------- .text._ZN3cub18CUB_300001_SM_10006detail10merge_sort30DeviceMergeSortBlockSortKernelINS2_10policy_hubIN6thrust24THRUST_300001_SM_1000_NS6detail15normal_iteratorINS6_10device_ptrI4edgeEEEEE9Policy600ESC_PNS0_8NullTypeESC_SG_mN4cuda3std3__44lessISA_EESA_SF_EEvbT0_T1_T2_T3_T4_PT6_PT7_T5_NS1_7vsmem_tE --------------------------
	.section	.text._ZN3cub18CUB_300001_SM_10006detail10merge_sort30DeviceMergeSortBlockSortKernelINS2_10policy_hubIN6thrust24THRUST_300001_SM_1000_NS6detail15normal_iteratorINS6_10device_ptrI4edgeEEEEE9Policy600ESC_PNS0_8NullTypeESC_SG_mN4cuda3std3__44lessISA_EESA_SF_EEvbT0_T1_T2_T3_T4_PT6_PT7_T5_NS1_7vsmem_tE,"ax",@progbits
	.align	128
        .global         _ZN3cub18CUB_300001_SM_10006detail10merge_sort30DeviceMergeSortBlockSortKernelINS2_10policy_hubIN6thrust24THRUST_300001_SM_1000_NS6detail15normal_iteratorINS6_10device_ptrI4edgeEEEEE9Policy600ESC_PNS0_8NullTypeESC_SG_mN4cuda3std3__44lessISA_EESA_SF_EEvbT0_T1_T2_T3_T4_PT6_PT7_T5_NS1_7vsmem_tE
        .type           _ZN3cub18CUB_300001_SM_10006detail10merge_sort30DeviceMergeSortBlockSortKernelINS2_10policy_hubIN6thrust24THRUST_300001_SM_1000_NS6detail15normal_iteratorINS6_10device_ptrI4edgeEEEEE9Policy600ESC_PNS0_8NullTypeESC_SG_mN4cuda3std3__44lessISA_EESA_SF_EEvbT0_T1_T2_T3_T4_PT6_PT7_T5_NS1_7vsmem_tE,@function
        .size           _ZN3cub18CUB_300001_SM_10006detail10merge_sort30DeviceMergeSortBlockSortKernelINS2_10policy_hubIN6thrust24THRUST_300001_SM_1000_NS6detail15normal_iteratorINS6_10device_ptrI4edgeEEEEE9Policy600ESC_PNS0_8NullTypeESC_SG_mN4cuda3std3__44lessISA_EESA_SF_EEvbT0_T1_T2_T3_T4_PT6_PT7_T5_NS1_7vsmem_tE,(.L_x_1183 - _ZN3cub18CUB_300001_SM_10006detail10merge_sort30DeviceMergeSortBlockSortKernelINS2_10policy_hubIN6thrust24THRUST_300001_SM_1000_NS6detail15normal_iteratorINS6_10device_ptrI4edgeEEEEE9Policy600ESC_PNS0_8NullTypeESC_SG_mN4cuda3std3__44lessISA_EESA_SF_EEvbT0_T1_T2_T3_T4_PT6_PT7_T5_NS1_7vsmem_tE)
        .other          _ZN3cub18CUB_300001_SM_10006detail10merge_sort30DeviceMergeSortBlockSortKernelINS2_10policy_hubIN6thrust24THRUST_300001_SM_1000_NS6detail15normal_iteratorINS6_10device_ptrI4edgeEEEEE9Policy600ESC_PNS0_8NullTypeESC_SG_mN4cuda3std3__44lessISA_EESA_SF_EEvbT0_T1_T2_T3_T4_PT6_PT7_T5_NS1_7vsmem_tE,@"STO_CUDA_ENTRY STV_DEFAULT"
_ZN3cub18CUB_300001_SM_10006detail10merge_sort30DeviceMergeSortBlockSortKernelINS2_10policy_hubIN6thrust24THRUST_300001_SM_1000_NS6detail15normal_iteratorINS6_10device_ptrI4edgeEEEEE9Policy600ESC_PNS0_8NullTypeESC_SG_mN4cuda3std3__44lessISA_EESA_SF_EEvbT0_T1_T2_T3_T4_PT6_PT7_T5_NS1_7vsmem_tE:
.text._ZN3cub18CUB_300001_SM_10006detail10merge_sort30DeviceMergeSortBlockSortKernelINS2_10policy_hubIN6thrust24THRUST_300001_SM_1000_NS6detail15normal_iteratorINS6_10device_ptrI4edgeEEEEE9Policy600ESC_PNS0_8NullTypeESC_SG_mN4cuda3std3__44lessISA_EESA_SF_EEvbT0_T1_T2_T3_T4_PT6_PT7_T5_NS1_7vsmem_tE:
[----:B------:R-:W-:Y:S01]  /*0000*/  LDC R1, c[0x0][0x37c] ;  /* 0x0000df00ff017b82 */ /* 0x000fe20000000800 */
[----:B------:R-:W0:Y:S01]  /*0010*/  S2R R3, SR_CTAID.X ;  /* 0x0000000000037919 */ /* 0x000e220000002500 */
[----:B------:R-:W1:Y:S01]  /*0020*/  LDCU UR4, c[0x0][0x370] ;  /* 0x00006e00ff0477ac */ /* 0x000e620008000800 */
[----:B------:R-:W2:Y:S01]  /*0030*/  LDCU.64 UR6, c[0x0][0x358] ;  /* 0x00006b00ff0677ac */ /* 0x000ea20008000a00 */
[----:B-1----:R-:W-:-:S04]  /*0040*/  UIADD3 UR4, UP0, UPT, UR4, -0x1, URZ ;  /* 0xffffffff04047890 */ /* 0x002fc8000ff1e0ff */
[----:B------:R-:W-:-:S06]  /*0050*/  UIADD3.X UR5, UPT, UPT, URZ, -0x1, URZ, UP0, !UPT ;  /* 0xffffffffff057890 */ /* 0x000fcc00087fe4ff */
[----:B------:R-:W-:Y:S01]  /*0060*/  IMAD.U32 R0, RZ, RZ, UR5 ;  /* 0x00000005ff007e24 */ /* 0x000fe2000f8e00ff */
[C---:B0-----:R-:W-:Y:S01]  /*0070*/  ISETP.LT.U32.AND P0, PT, R3.reuse, UR4, PT ;  /* 0x0000000403007c0c */ /* 0x041fe2000bf01070 */
[----:B------:R-:W-:-:S03]  /*0080*/  IMAD.WIDE.U32 R6, R3, 0x800, RZ ;  /* 0x0000080003067825 */ /* 0x000fc600078e00ff */
[----:B------:R-:W-:-:S13]  /*0090*/  ISETP.GT.U32.AND.EX P0, PT, R0, RZ, PT, P0 ;  /* 0x000000ff0000720c */ /* 0x000fda0003f04100 */
[----:B--2---:R-:W-:Y:S05]  /*00a0*/  @!P0 BRA `(.L_x_83) ;  /* 0x0000003400c88947 */ /* 0x004fea0003800000 */
[----:B------:R-:W0:Y:S01]  /*00b0*/  S2R R32, SR_TID.X ;  /* 0x0000000000207919 */ /* 0x000e220000002100 */
[----:B------:R-:W1:Y:S01]  /*00c0*/  LDCU.64 UR4, c[0x0][0x388] ;  /* 0x00007100ff0477ac */ /* 0x000e620008000a00 */
[----:B------:R-:W-:Y:S01]  /*00d0*/  ACQBULK ;  /* 0x000000000000782e */ /* 0x000fe20000000000 */
[----:B0-----:R-:W-:-:S05]  /*00e0*/  IMAD.SHL.U32 R0, R32, 0x8, RZ ;  /* 0x0000000820007824 */ /* 0x001fca00078e00ff */
[----:B------:R-:W-:-:S04]  /*00f0*/  LOP3.LUT R21, R0, 0x1f00, RZ, 0xc0, !PT ;  /* 0x00001f0000157812 */ /* 0x000fc800078ec0ff */
[----:B------:R-:W-:-:S04]  /*0100*/  LOP3.LUT R3, R21, 0x1f, R32, 0xf8, !PT ;  /* 0x0000001f15037812 */ /* 0x000fc800078ef820 */
[----:B------:R-:W-:-:S05]  /*0110*/  IADD3 R3, P0, PT, R6, R3, RZ ;  /* 0x0000000306037210 */ /* 0x000fca0007f1e0ff */
[----:B------:R-:W-:Y:S02]  /*0120*/  IMAD.X R28, RZ, RZ, R7, P0 ;  /* 0x000000ffff1c7224 */ /* 0x000fe400000e0607 */
[----:B------:R-:W-:-:S03]  /*0130*/  IMAD.SHL.U32 R29, R3, 0x8, RZ ;  /* 0x00000008031d7824 */ /* 0x000fc600078e00ff */
[----:B------:R-:W-:Y:S02]  /*0140*/  SHF.L.U64.HI R28, R3, 0x3, R28 ;  /* 0x00000003031c7819 */ /* 0x000fe4000001021c */
[----:B-1----:R-:W-:-:S04]  /*0150*/  IADD3 R18, P0, PT, R29, UR4, RZ ;  /* 0x000000041d127c10 */ /* 0x002fc8000ff1e0ff */
[----:B------:R-:W-:-:S05]  /*0160*/  IADD3.X R19, PT, PT, R28, UR5, RZ, P0, !PT ;  /* 0x000000051c137c10 */ /* 0x000fca00087fe4ff */
[----:B------:R-:W2:Y:S04]  /*0170*/  LDG.E R16, desc[UR6][R18.64] ;  /* 0x0000000612107981 */ /* 0x000ea8000c1e1900 */
[----:B------:R-:W2:Y:S04]  /*0180*/  LDG.E R17, desc[UR6][R18.64+0x4] ;  /* 0x0000040612117981 */ /* 0x000ea8000c1e1900 */
[----:B------:R-:W3:Y:S04]  /*0190*/  LDG.E R14, desc[UR6][R18.64+0x100] ;  /* 0x00010006120e7981 */ /* 0x000ee8000c1e1900 */
[----:B------:R-:W3:Y:S04]  /*01a0*/  LDG.E R15, desc[UR6][R18.64+0x104] ;  /* 0x00010406120f7981 */ /* 0x000ee8000c1e1900 */
[----:B------:R-:W4:Y:S04]  /*01b0*/  LDG.E R6, desc[UR6][R18.64+0x200] ;  /* 0x0002000612067981 */ /* 0x000f28000c1e1900 */
[----:B------:R-:W4:Y:S04]  /*01c0*/  LDG.E R7, desc[UR6][R18.64+0x204] ;  /* 0x0002040612077981 */ /* 0x000f28000c1e1900 */
[----:B------:R-:W5:Y:S04]  /*01d0*/  LDG.E R4, desc[UR6][R18.64+0x300] ;  /* 0x0003000612047981 */ /* 0x000f68000c1e1900 */
        /* <DEDUP_REMOVED lines=8> */
[----:B------:R0:W5:Y:S01]  /*0260*/  LDG.E R9, desc[UR6][R18.64+0x704] ;  /* 0x0007040612097981 */ /* 0x000162000c1e1900 */
[----:B------:R-:W1:Y:S01]  /*0270*/  S2UR UR5, SR_CgaCtaId ;  /* 0x00000000000579c3 */ /* 0x000e620000008800 */
[----:B------:R-:W-:Y:S01]  /*0280*/  UMOV UR4, 0x400 ;  /* 0x0000040000047882 */ /* 0x000fe20000000000 */
[----:B------:R-:W0:Y:S01]  /*0290*/  S2R R0, SR_LANEID ;  /* 0x0000000000007919 */ /* 0x000e220000000000 */
[----:B-1----:R-:W-:Y:S01]  /*02a0*/  ULEA UR4, UR5, UR4, 0x18 ;  /* 0x0000000405047291 */ /* 0x002fe2000f8ec0ff */
[----:B0-----:R-:W-:-:S04]  /*02b0*/  IMAD.IADD R21, R21, 0x1, R0 ;  /* 0x0000000115157824 */ /* 0x001fc800078e0200 */
[C---:B------:R-:W-:Y:S01]  /*02c0*/  VIADD R20, R21.reuse, 0x20 ;  /* 0x0000002015147836 */ /* 0x040fe20000000000 */
[C---:B------:R-:W-:Y:S01]  /*02d0*/  IADD3 R22, PT, PT, R21.reuse, 0x40, RZ ;  /* 0x0000004015167810 */ /* 0x040fe20007ffe0ff */
[C---:B------:R-:W-:Y:S01]  /*02e0*/  VIADD R24, R21.reuse, 0x60 ;  /* 0x0000006015187836 */ /* 0x040fe20000000000 */
[CC--:B------:R-:W-:Y:S01]  /*02f0*/  LEA.HI.SX32 R37, R21.reuse, R21.reuse, 0x1b ;  /* 0x0000001515257211 */ /* 0x0c0fe200078fdaff */
[C---:B------:R-:W-:Y:S01]  /*0300*/  VIADD R18, R21.reuse, 0x80 ;  /* 0x0000008015127836 */ /* 0x040fe20000000000 */
[-C--:B------:R-:W-:Y:S01]  /*0310*/  LEA.HI.SX32 R20, R20, R21.reuse, 0x1b ;  /* 0x0000001514147211 */ /* 0x080fe200078fdaff */
[C---:B------:R-:W-:Y:S01]  /*0320*/  VIADD R34, R21.reuse, 0xe0 ;  /* 0x000000e015227836 */ /* 0x040fe20000000000 */
[-C--:B------:R-:W-:Y:S01]  /*0330*/  LEA.HI.SX32 R22, R22, R21.reuse, 0x1b ;  /* 0x0000001516167211 */ /* 0x080fe200078fdaff */
[C---:B------:R-:W-:Y:S01]  /*0340*/  VIADD R26, R21.reuse, 0xa0 ;  /* 0x000000a0151a7836 */ /* 0x040fe20000000000 */
[-C--:B------:R-:W-:Y:S01]  /*0350*/  LEA.HI.SX32 R24, R24, R21.reuse, 0x1b ;  /* 0x0000001518187211 */ /* 0x080fe200078fdaff */
[----:B------:R-:W-:Y:S01]  /*0360*/  VIADD R30, R21, 0xc0 ;  /* 0x000000c0151e7836 */ /* 0x000fe20000000000 */
[----:B------:R-:W-:Y:S01]  /*0370*/  LEA R37, R37, UR4, 0x3 ;  /* 0x0000000425257c11 */ /* 0x000fe2000f8e18ff */
[----:B------:R-:W-:Y:S01]  /*0380*/  IMAD R0, R0, 0x7, R21 ;  /* 0x0000000700007824 */ /* 0x000fe200078e0215 */
[----:B------:R-:W-:-:S02]  /*0390*/  LEA.HI.SX32 R18, R18, R21, 0x1b ;  /* 0x0000001512127211 */ /* 0x000fc400078fdaff */
[----:B------:R-:W-:Y:S01]  /*03a0*/  LEA R36, R20, UR4, 0x3 ;  /* 0x0000000414247c11 */ /* 0x000fe2000f8e18ff */
[----:B------:R-:W-:Y:S01]  /*03b0*/  VIADD R19, R0, 0x1 ;  /* 0x0000000100137836 */ /* 0x000fe20000000000 */
[-C--:B------:R-:W-:Y:S01]  /*03c0*/  LEA.HI.SX32 R25, R34, R21.reuse, 0x1b ;  /* 0x0000001522197211 */ /* 0x080fe200078fdaff */
[----:B------:R-:W-:Y:S01]  /*03d0*/  VIADD R23, R0, 0x3 ;  /* 0x0000000300177836 */ /* 0x000fe20000000000 */
[----:B------:R-:W-:Y:S01]  /*03e0*/  LEA R35, R22, UR4, 0x3 ;  /* 0x0000000416237c11 */ /* 0x000fe2000f8e18ff */
[----:B------:R-:W-:Y:S01]  /*03f0*/  VIADD R31, R0, 0x4 ;  /* 0x00000004001f7836 */ /* 0x000fe20000000000 */
[----:B------:R-:W-:Y:S01]  /*0400*/  LEA R34, R24, UR4, 0x3 ;  /* 0x0000000418227c11 */ /* 0x000fe2000f8e18ff */
[----:B------:R-:W-:Y:S01]  /*0410*/  VIADD R39, R0, 0x5 ;  /* 0x0000000500277836 */ /* 0x000fe20000000000 */
[----:B------:R-:W-:Y:S01]  /*0420*/  LEA R33, R18, UR4, 0x3 ;  /* 0x0000000412217c11 */ /* 0x000fe2000f8e18ff */
[----:B------:R-:W-:Y:S01]  /*0430*/  VIADD R41, R0, 0x6 ;  /* 0x0000000600297836 */ /* 0x000fe20000000000 */
[----:B------:R-:W-:-:S02]  /*0440*/  LEA.HI.SX32 R26, R26, R21, 0x1b ;  /* 0x000000151a1a7211 */ /* 0x000fc400078fdaff */
[----:B------:R-:W-:Y:S02]  /*0450*/  LEA.HI.SX32 R30, R30, R21, 0x1b ;  /* 0x000000151e1e7211 */ /* 0x000fe400078fdaff */
[----:B------:R-:W-:Y:S02]  /*0460*/  IADD3 R21, PT, PT, R0, 0x2, RZ ;  /* 0x0000000200157810 */ /* 0x000fe40007ffe0ff */
[----:B------:R-:W-:Y:S02]  /*0470*/  LEA R27, R26, UR4, 0x3 ;  /* 0x000000041a1b7c11 */ /* 0x000fe4000f8e18ff */
[----:B------:R-:W-:Y:S02]  /*0480*/  LEA.HI.SX32 R24, R0, R0, 0x1b ;  /* 0x0000000000187211 */ /* 0x000fe400078fdaff */
[----:B------:R-:W-:Y:S02]  /*0490*/  LEA R26, R30, UR4, 0x3 ;  /* 0x000000041e1a7c11 */ /* 0x000fe4000f8e18ff */
[----:B------:R-:W-:-:S02]  /*04a0*/  LEA R25, R25, UR4, 0x3 ;  /* 0x0000000419197c11 */ /* 0x000fc4000f8e18ff */
[----:B------:R-:W-:Y:S01]  /*04b0*/  LEA R24, R24, UR4, 0x3 ;  /* 0x0000000418187c11 */ /* 0x000fe2000f8e18ff */
[----:B--2---:R0:W-:Y:S04]  /*04c0*/  STS.64 [R37], R16 ;  /* 0x0000001025007388 */ /* 0x0041e80000000a00 */
[----:B---3--:R-:W-:Y:S01]  /*04d0*/  STS.64 [R36+0x100], R14 ;  /* 0x0001000e24007388 */ /* 0x008fe20000000a00 */
[----:B0-----:R-:W-:-:S03]  /*04e0*/  VIADD R17, R0, 0x7 ;  /* 0x0000000700117836 */ /* 0x001fc60000000000 */
[----:B----4-:R0:W-:Y:S02]  /*04f0*/  STS.64 [R35+0x200], R6 ;  /* 0x0002000623007388 */ /* 0x0101e40000000a00 */
[-C--:B------:R-:W-:Y:S02]  /*0500*/  LEA.HI.SX32 R17, R17, R0.reuse, 0x1b ;  /* 0x0000000011117211 */ /* 0x080fe400078fdaff */
[----:B-----5:R1:W-:Y:S01]  /*0510*/  STS.64 [R34+0x300], R4 ;  /* 0x0003000422007388 */ /* 0x0203e20000000a00 */
[-C--:B0-----:R-:W-:Y:S02]  /*0520*/  LEA.HI.SX32 R7, R19, R0.reuse, 0x1b ;  /* 0x0000000013077211 */ /* 0x081fe400078fdaff */
[----:B------:R-:W-:Y:S01]  /*0530*/  LEA.HI.SX32 R6, R21, R0, 0x1b ;  /* 0x0000000015067211 */ /* 0x000fe200078fdaff */
[----:B------:R0:W-:Y:S01]  /*0540*/  STS.64 [R33+0x400], R2 ;  /* 0x0004000221007388 */ /* 0x0001e20000000a00 */
[----:B------:R-:W-:Y:S02]  /*0550*/  LEA R7, R7, UR4, 0x3 ;  /* 0x0000000407077c11 */ /* 0x000fe4000f8e18ff */
[----:B------:R-:W-:-:S02]  /*0560*/  LEA R6, R6, UR4, 0x3 ;  /* 0x0000000406067c11 */ /* 0x000fc4000f8e18ff */
[-C--:B-1----:R-:W-:Y:S02]  /*0570*/  LEA.HI.SX32 R5, R23, R0.reuse, 0x1b ;  /* 0x0000000017057211 */ /* 0x082fe400078fdaff */
[-C--:B------:R-:W-:Y:S01]  /*0580*/  LEA.HI.SX32 R4, R31, R0.reuse, 0x1b ;  /* 0x000000001f047211 */ /* 0x080fe200078fdaff */
[----:B------:R-:W-:Y:S01]  /*0590*/  STS.64 [R27+0x500], R12 ;  /* 0x0005000c1b007388 */ /* 0x000fe20000000a00 */
[----:B------:R-:W-:Y:S02]  /*05a0*/  LEA R5, R5, UR4, 0x3 ;  /* 0x0000000405057c11 */ /* 0x000fe4000f8e18ff */
[----:B------:R-:W-:Y:S02]  /*05b0*/  LEA R4, R4, UR4, 0x3 ;  /* 0x0000000404047c11 */ /* 0x000fe4000f8e18ff */
[-C--:B0-----:R-:W-:Y:S02]  /*05c0*/  LEA.HI.SX32 R3, R39, R0.reuse, 0x1b ;  /* 0x0000000027037211 */ /* 0x081fe400078fdaff */
[----:B------:R-:W-:Y:S01]  /*05d0*/  LEA.HI.SX32 R2, R41, R0, 0x1b ;  /* 0x0000000029027211 */ /* 0x000fe200078fdaff */
[----:B------:R-:W-:Y:S01]  /*05e0*/  STS.64 [R26+0x600], R10 ;  /* 0x0006000a1a007388 */ /* 0x000fe20000000a00 */
[----:B------:R-:W-:-:S02]  /*05f0*/  LEA R3, R3, UR4, 0x3 ;  /* 0x0000000403037c11 */ /* 0x000fc4000f8e18ff */
[----:B------:R-:W-:Y:S02]  /*0600*/  LEA R2, R2, UR4, 0x3 ;  /* 0x0000000402027c11 */ /* 0x000fe4000f8e18ff */
[----:B------:R-:W-:Y:S01]  /*0610*/  LEA R0, R17, UR4, 0x3 ;  /* 0x0000000411007c11 */ /* 0x000fe2000f8e18ff */
[----:B------:R-:W-:Y:S01]  /*0620*/  STS.64 [R25+0x700], R8 ;  /* 0x0007000819007388 */ /* 0x000fe20000000a00 */
[----:B------:R-:W-:-:S03]  /*0630*/  NOP ;  /* 0x0000000000007918 */ /* 0x000fc60000000000 */
[----:B------:R-:W-:Y:S04]  /*0640*/  LDS.64 R10, [R7+0x8] ;  /* 0x00000800070a7984 */ /* 0x000fe80000000a00 */
[----:B------:R-:W-:Y:S04]  /*0650*/  LDS.64 R12, [R6+0x10] ;  /* 0x00001000060c7984 */ /* 0x000fe80000000a00 */
[----:B------:R-:W-:Y:S04]  /*0660*/  LDS.64 R14, [R5+0x18] ;  /* 0x00001800050e7984 */ /* 0x000fe80000000a00 */
[----:B------:R-:W-:Y:S04]  /*0670*/  LDS.64 R16, [R4+0x20] ;  /* 0x0000200004107984 */ /* 0x000fe80000000a00 */
[----:B------:R-:W-:Y:S04]  /*0680*/  LDS.64 R18, [R3+0x28] ;  /* 0x0000280003127984 */ /* 0x000fe80000000a00 */
[----:B------:R-:W-:Y:S04]  /*0690*/  LDS.64 R20, [R2+0x30] ;  /* 0x0000300002147984 */ /* 0x000fe80000000a00 */
[----:B------:R-:W-:Y:S04]  /*06a0*/  LDS.64 R22, [R0+0x38] ;  /* 0x0000380000167984 */ /* 0x000fe80000000a00 */
[----:B------:R-:W0:Y:S01]  /*06b0*/  LDS.64 R8, [R24] ;  /* 0x0000000018087984 */ /* 0x000e220000000a00 */
[----:B------:R-:W-:Y:S01]  /*06c0*/  BAR.SYNC.DEFER_BLOCKING 0x0 ;  /* 0x0000000000007b1d */ /* 0x000fe20000010000 */
[----:B0-----:R-:W-:-:S07]  /*06d0*/  ISETP.NE.AND P0, PT, R10, R8, PT ;  /* 0x000000080a00720c */ /* 0x001fce0003f05270 */
[----:B------:R-:W-:Y:S01]  /*06e0*/  PREEXIT ;  /* 0x000000000000782d */ /* 0x000fe20000000000 */
[----:B------:R-:W-:Y:S05]  /*06f0*/  BSSY.RECONVERGENT B0, `(.L_x_84) ;  /* 0x0000011000007945 */ /* 0x000fea0003800200 */
[----:B------:R-:W-:Y:S05]  /*0700*/  @P0 BRA `(.L_x_85) ;  /* 0x0000000000180947 */ /* 0x000fea0003800000 */
[----:B------:R-:W-:Y:S01]  /*0710*/  ISETP.GE.AND P0, PT, R11, R9, PT ;  /* 0x000000090b00720c */ /* 0x000fe20003f06270 */
[----:B------:R-:W-:-:S12]  /*0720*/  IMAD.MOV.U32 R31, RZ, RZ, R11 ;  /* 0x000000ffff1f7224 */ /* 0x000fd800078e000b */
[----:B------:R-:W-:Y:S05]  /*0730*/  @!P0 BRA `(.L_x_86) ;  /* 0x0000000000208947 */ /* 0x000fea0003800000 */
[----:B------:R-:W-:Y:S01]  /*0740*/  MOV R30, R31 ;  /* 0x0000001f001e7202 */ /* 0x000fe20000000f00 */
[----:B------:R-:W-:Y:S01]  /*0750*/  IMAD.MOV.U32 R11, RZ, RZ, R8 ;  /* 0x000000ffff0b7224 */ /* 0x000fe200078e0008 */
[----:B------:R-:W-:Y:S06]  /*0760*/  BRA `(.L_x_87) ;  /* 0x0000000000247947 */ /* 0x000fec0003800000 */
.L_x_85:
[----:B------:R-:W-:Y:S01]  /*0770*/  ISETP.GE.AND P0, PT, R10, R9, PT ;  /* 0x000000090a00720c */ /* 0x000fe20003f06270 */
[----:B------:R-:W-:Y:S02]  /*0780*/  IMAD.MOV.U32 R31, RZ, RZ, R11 ;  /* 0x000000ffff1f7224 */ /* 0x000fe400078e000b */
[----:B------:R-:W-:Y:S02]  /*0790*/  IMAD.MOV.U32 R11, RZ, RZ, R10 ;  /* 0x000000ffff0b7224 */ /* 0x000fe400078e000a */
[----:B------:R-:W-:-:S08]  /*07a0*/  IMAD.MOV.U32 R30, RZ, RZ, R31 ;  /* 0x000000ffff1e7224 */ /* 0x000fd000078e001f */
[----:B------:R-:W-:Y:S05]  /*07b0*/  @P0 BRA `(.L_x_87) ;  /* 0x0000000000100947 */ /* 0x000fea0003800000 */
.L_x_86:
[----:B------:R-:W-:Y:S01]  /*07c0*/  IMAD.MOV.U32 R30, RZ, RZ, R9 ;  /* 0x000000ffff1e7224 */ /* 0x000fe200078e0009 */
[----:B------:R-:W-:Y:S01]  /*07d0*/  MOV R9, R31 ;  /* 0x0000001f00097202 */ /* 0x000fe20000000f00 */
[----:B------:R-:W-:Y:S02]  /*07e0*/  IMAD.MOV.U32 R11, RZ, RZ, R8 ;  /* 0x000000ffff0b7224 */ /* 0x000fe400078e0008 */
[----:B------:R-:W-:-:S07]  /*07f0*/  IMAD.MOV.U32 R8, RZ, RZ, R10 ;  /* 0x000000ffff087224 */ /* 0x000fce00078e000a */
.L_x_87:
[----:B------:R-:W-:Y:S05]  /*0800*/  BSYNC.RECONVERGENT B0 ;  /* 0x0000000000007941 */ /* 0x000fea0003800200 */
.L_x_84:
[----:B------:R-:W-:Y:S01]  /*0810*/  ISETP.NE.AND P0, PT, R14, R12, PT ;  /* 0x0000000c0e00720c */ /* 0x000fe20003f05270 */
[----:B------:R-:W-:-:S12]  /*0820*/  BSSY.RECONVERGENT B0, `(.L_x_88) ;  /* 0x0000011000007945 */ /* 0x000fd80003800200 */
[----:B------:R-:W-:Y:S05]  /*0830*/  @!P0 BRA `(.L_x_89) ;  /* 0x0000000000188947 */ /* 0x000fea0003800000 */
[----:B------:R-:W-:Y:S01]  /*0840*/  ISETP.GE.AND P0, PT, R14, R13, PT ;  /* 0x0000000d0e00720c */ /* 0x000fe20003f06270 */
[----:B------:R-:W-:-:S12]  /*0850*/  IMAD.MOV.U32 R31, RZ, RZ, R15 ;  /* 0x000000ffff1f7224 */ /* 0x000fd800078e000f */
[----:B------:R-:W-:Y:S05]  /*0860*/  @!P0 BRA `(.L_x_90) ;  /* 0x0000000000208947 */ /* 0x000fea0003800000 */
[----:B------:R-:W-:Y:S02]  /*0870*/  IMAD.MOV.U32 R15, RZ, RZ, R14 ;  /* 0x000000ffff0f7224 */ /* 0x000fe400078e000e */
[----:B------:R-:W-:Y:S01]  /*0880*/  IMAD.MOV.U32 R10, RZ, RZ, R31 ;  /* 0x000000ffff0a7224 */ /* 0x000fe200078e001f */
[----:B------:R-:W-:Y:S06]  /*0890*/  BRA `(.L_x_91) ;  /* 0x0000000000247947 */ /* 0x000fec0003800000 */
.L_x_89:
[----:B------:R-:W-:Y:S01]  /*08a0*/  ISETP.GE.AND P0, PT, R15, R13, PT ;  /* 0x0000000d0f00720c */ /* 0x000fe20003f06270 */
[----:B------:R-:W-:Y:S02]  /*08b0*/  IMAD.MOV.U32 R31, RZ, RZ, R15 ;  /* 0x000000ffff1f7224 */ /* 0x000fe400078e000f */
[----:B------:R-:W-:-:S03]  /*08c0*/  IMAD.MOV.U32 R15, RZ, RZ, R12 ;  /* 0x000000ffff0f7224 */ /* 0x000fc600078e000c */
[----:B------:R-:W-:-:S07]  /*08d0*/  MOV R10, R31 ;  /* 0x0000001f000a7202 */ /* 0x000fce0000000f00 */
[----:B------:R-:W-:Y:S05]  /*08e0*/  @P0 BRA `(.L_x_91) ;  /* 0x0000000000100947 */ /* 0x000fea0003800000 */
.L_x_90:
[----:B------:R-:W-:Y:S02]  /*08f0*/  IMAD.MOV.U32 R10, RZ, RZ, R13 ;  /* 0x000000ffff0a7224 */ /* 0x000fe400078e000d */
[----:B------:R-:W-:Y:S02]  /*0900*/  IMAD.MOV.U32 R15, RZ, RZ, R12 ;  /* 0x000000ffff0f7224 */ /* 0x000fe400078e000c */
[----:B------:R-:W-:Y:S02]  /*0910*/  IMAD.MOV.U32 R13, RZ, RZ, R31 ;  /* 0x000000ffff0d7224 */ /* 0x000fe400078e001f */
[----:B------:R-:W-:-:S07]  /*0920*/  IMAD.MOV.U32 R12, RZ, RZ, R14 ;  /* 0x000000ffff0c7224 */ /* 0x000fce00078e000e */
.L_x_91:
[----:B------:R-:W-:Y:S05]  /*0930*/  BSYNC.RECONVERGENT B0 ;  /* 0x0000000000007941 */ /* 0x000fea0003800200 */
.L_x_88:
[----:B------:R-:W-:Y:S01]  /*0940*/  ISETP.NE.AND P0, PT, R18, R16, PT ;  /* 0x000000101200720c */ /* 0x000fe20003f05270 */
[----:B------:R-:W-:-:S12]  /*0950*/  BSSY.RECONVERGENT B0, `(.L_x_92) ;  /* 0x0000011000007945 */ /* 0x000fd80003800200 */
[----:B------:R-:W-:Y:S05]  /*0960*/  @!P0 BRA `(.L_x_93) ;  /* 0x0000000000188947 */ /* 0x000fea0003800000 */
[----:B------:R-:W-:Y:S01]  /*0970*/  ISETP.GE.AND P0, PT, R18, R17, PT ;  /* 0x000000111200720c */ /* 0x000fe20003f06270 */
[----:B------:R-:W-:-:S12]  /*0980*/  IMAD.MOV.U32 R14, RZ, RZ, R19 ;  /* 0x000000ffff0e7224 */ /* 0x000fd800078e0013 */
[----:B------:R-:W-:Y:S05]  /*0990*/  @!P0 BRA `(.L_x_94) ;  /* 0x0000000000208947 */ /* 0x000fea0003800000 */
[----:B------:R-:W-:Y:S01]  /*09a0*/  IMAD.MOV.U32 R19, RZ, RZ, R18 ;  /* 0x000000ffff137224 */ /* 0x000fe200078e0012 */
[----:B------:R-:W-:Y:S01]  /*09b0*/  MOV R31, R14 ;  /* 0x0000000e001f7202 */ /* 0x000fe20000000f00 */
[----:B------:R-:W-:Y:S06]  /*09c0*/  BRA `(.L_x_95) ;  /* 0x0000000000247947 */ /* 0x000fec0003800000 */
.L_x_93:
[----:B------:R-:W-:Y:S01]  /*09d0*/  ISETP.GE.AND P0, PT, R19, R17, PT ;  /* 0x000000111300720c */ /* 0x000fe20003f06270 */
[----:B------:R-:W-:Y:S02]  /*09e0*/  IMAD.MOV.U32 R14, RZ, RZ, R19 ;  /* 0x000000ffff0e7224 */ /* 0x000fe400078e0013 */
[----:B------:R-:W-:Y:S02]  /*09f0*/  IMAD.MOV.U32 R19, RZ, RZ, R16 ;  /* 0x000000ffff137224 */ /* 0x000fe400078e0010 */
[----:B------:R-:W-:-:S08]  /*0a00*/  IMAD.MOV.U32 R31, RZ, RZ, R14 ;  /* 0x000000ffff1f7224 */ /* 0x000fd000078e000e */
[----:B------:R-:W-:Y:S05]  /*0a10*/  @P0 BRA `(.L_x_95) ;  /* 0x0000000000100947 */ /* 0x000fea0003800000 */
.L_x_94:
[----:B------:R-:W-:Y:S02]  /*0a20*/  IMAD.MOV.U32 R31, RZ, RZ, R17 ;  /* 0x000000ffff1f7224 */ /* 0x000fe400078e0011 */
[----:B------:R-:W-:Y:S01]  /*0a30*/  IMAD.MOV.U32 R19, RZ, RZ, R16 ;  /* 0x000000ffff137224 */ /* 0x000fe200078e0010 */
[----:B------:R-:W-:Y:S01]  /*0a40*/  MOV R16, R18 ;  /* 0x0000001200107202 */ /* 0x000fe20000000f00 */
[----:B------:R-:W-:-:S07]  /*0a50*/  IMAD.MOV.U32 R17, RZ, RZ, R14 ;  /* 0x000000ffff117224 */ /* 0x000fce00078e000e */
.L_x_95:
[----:B------:R-:W-:Y:S05]  /*0a60*/  BSYNC.RECONVERGENT B0 ;  /* 0x0000000000007941 */ /* 0x000fea0003800200 */
.L_x_92:
[----:B------:R-:W-:Y:S01]  /*0a70*/  ISETP.NE.AND P0, PT, R22, R20, PT ;  /* 0x000000141600720c */ /* 0x000fe20003f05270 */
[----:B------:R-:W-:-:S12]  /*0a80*/  BSSY.RECONVERGENT B0, `(.L_x_96) ;  /* 0x000000f000007945 */ /* 0x000fd80003800200 */
[----:B------:R-:W-:Y:S05]  /*0a90*/  @!P0 BRA `(.L_x_97) ;  /* 0x0000000000148947 */ /* 0x000fea0003800000 */
[----:B------:R-:W-:-:S13]  /*0aa0*/  ISETP.GE.AND P0, PT, R22, R21, PT ;  /* 0x000000151600720c */ /* 0x000fda0003f06270 */
[----:B------:R-:W-:Y:S05]  /*0ab0*/  @!P0 BRA `(.L_x_98) ;  /* 0x00000000001c8947 */ /* 0x000fea0003800000 */
[----:B------:R-:W-:Y:S02]  /*0ac0*/  IMAD.MOV.U32 R18, RZ, RZ, R22 ;  /* 0x000000ffff127224 */ /* 0x000fe400078e0016 */
[----:B------:R-:W-:Y:S01]  /*0ad0*/  IMAD.MOV.U32 R14, RZ, RZ, R23 ;  /* 0x000000ffff0e7224 */ /* 0x000fe200078e0017 */
[----:B------:R-:W-:Y:S06]  /*0ae0*/  BRA `(.L_x_99) ;  /* 0x0000000000207947 */ /* 0x000fec0003800000 */
.L_x_97:
[----:B------:R-:W-:Y:S01]  /*0af0*/  ISETP.GE.AND P0, PT, R23, R21, PT ;  /* 0x000000151700720c */ /* 0x000fe20003f06270 */
[----:B------:R-:W-:Y:S02]  /*0b00*/  IMAD.MOV.U32 R18, RZ, RZ, R20 ;  /* 0x000000ffff127224 */ /* 0x000fe400078e0014 */
[----:B------:R-:W-:-:S10]  /*0b10*/  IMAD.MOV.U32 R14, RZ, RZ, R23 ;  /* 0x000000ffff0e7224 */ /* 0x000fd400078e0017 */
[----:B------:R-:W-:Y:S05]  /*0b20*/  @P0 BRA `(.L_x_99) ;  /* 0x0000000000100947 */ /* 0x000fea0003800000 */
.L_x_98:
[----:B------:R-:W-:Y:S01]  /*0b30*/  IMAD.MOV.U32 R14, RZ, RZ, R21 ;  /* 0x000000ffff0e7224 */ /* 0x000fe200078e0015 */
[----:B------:R-:W-:Y:S01]  /*0b40*/  MOV R21, R23 ;  /* 0x0000001700157202 */ /* 0x000fe20000000f00 */
[----:B------:R-:W-:Y:S02]  /*0b50*/  IMAD.MOV.U32 R18, RZ, RZ, R20 ;  /* 0x000000ffff127224 */ /* 0x000fe400078e0014 */
[----:B------:R-:W-:-:S07]  /*0b60*/  IMAD.MOV.U32 R20, RZ, RZ, R22 ;  /* 0x000000ffff147224 */ /* 0x000fce00078e0016 */
.L_x_99:
[----:B------:R-:W-:Y:S05]  /*0b70*/  BSYNC.RECONVERGENT B0 ;  /* 0x0000000000007941 */ /* 0x000fea0003800200 */
.L_x_96:
        /* <DEDUP_REMOVED lines=8> */
.L_x_101:
[----:B------:R-:W-:Y:S01]  /*0c00*/  ISETP.GE.AND P0, PT, R13, R30, PT ;  /* 0x0000001e0d00720c */ /* 0x000fe20003f06270 */
[----:B------:R-:W-:Y:S02]  /*0c10*/  IMAD.MOV.U32 R22, RZ, RZ, R11 ;  /* 0x000000ffff167224 */ /* 0x000fe400078e000b */
[----:B------:R-:W-:-:S10]  /*0c20*/  IMAD.MOV.U32 R23, RZ, RZ, R13 ;  /* 0x000000ffff177224 */ /* 0x000fd400078e000d */
[----:B------:R-:W-:Y:S05]  /*0c30*/  @P0 BRA `(.L_x_103) ;  /* 0x0000000000100947 */ /* 0x000fea0003800000 */
.L_x_102:
[----:B------:R-:W-:Y:S01]  /*0c40*/  IMAD.MOV.U32 R23, RZ, RZ, R30 ;  /* 0x000000ffff177224 */ /* 0x000fe200078e001e */
[----:B------:R-:W-:Y:S01]  /*0c50*/  MOV R22, R11 ;  /* 0x0000000b00167202 */ /* 0x000fe20000000f00 */
[----:B------:R-:W-:Y:S02]  /*0c60*/  IMAD.MOV.U32 R11, RZ, RZ, R12 ;  /* 0x000000ffff0b7224 */ /* 0x000fe400078e000c */
[----:B------:R-:W-:-:S07]  /*0c70*/  IMAD.MOV.U32 R30, RZ, RZ, R13 ;  /* 0x000000ffff1e7224 */ /* 0x000fce00078e000d */
.L_x_103:
[----:B------:R-:W-:Y:S05]  /*0c80*/  BSYNC.RECONVERGENT B0 ;  /* 0x0000000000007941 */ /* 0x000fea0003800200 */
.L_x_100:
        /* <DEDUP_REMOVED lines=8> */
.L_x_105:
[----:B------:R-:W-:Y:S01]  /*0d10*/  ISETP.GE.AND P0, PT, R17, R10, PT ;  /* 0x0000000a1100720c */ /* 0x000fe20003f06270 */
[----:B------:R-:W-:Y:S02]  /*0d20*/  IMAD.MOV.U32 R12, RZ, RZ, R15 ;  /* 0x000000ffff0c7224 */ /* 0x000fe400078e000f */
[----:B------:R-:W-:-:S10]  /*0d30*/  IMAD.MOV.U32 R38, RZ, RZ, R17 ;  /* 0x000000ffff267224 */ /* 0x000fd400078e0011 */
[----:B------:R-:W-:Y:S05]  /*0d40*/  @P0 BRA `(.L_x_107) ;  /* 0x0000000000100947 */ /* 0x000fea0003800000 */
.L_x_106:
[----:B------:R-:W-:Y:S01]  /*0d50*/  MOV R38, R10 ;  /* 0x0000000a00267202 */ /* 0x000fe20000000f00 */
[----:B------:R-:W-:Y:S02]  /*0d60*/  IMAD.MOV.U32 R12, RZ, RZ, R15 ;  /* 0x000000ffff0c7224 */ /* 0x000fe400078e000f */
[----:B------:R-:W-:Y:S02]  /*0d70*/  IMAD.MOV.U32 R15, RZ, RZ, R16 ;  /* 0x000000ffff0f7224 */ /* 0x000fe400078e0010 */
[----:B------:R-:W-:-:S07]  /*0d80*/  IMAD.MOV.U32 R10, RZ, RZ, R17 ;  /* 0x000000ffff0a7224 */ /* 0x000fce00078e0011 */
.L_x_107:
[----:B------:R-:W-:Y:S05]  /*0d90*/  BSYNC.RECONVERGENT B0 ;  /* 0x0000000000007941 */ /* 0x000fea0003800200 */
.L_x_104:
        /* <DEDUP_REMOVED lines=8> */
.L_x_109:
[----:B------:R-:W-:Y:S01]  /*0e20*/  ISETP.GE.AND P0, PT, R21, R31, PT ;  /* 0x0000001f1500720c */ /* 0x000fe20003f06270 */
[----:B------:R-:W-:Y:S01]  /*0e30*/  IMAD.MOV.U32 R39, RZ, RZ, R19 ;  /* 0x000000ffff277224 */ /* 0x000fe200078e0013 */
[----:B------:R-:W-:-:S11]  /*0e40*/  MOV R17, R21 ;  /* 0x0000001500117202 */ /* 0x000fd60000000f00 */
[----:B------:R-:W-:Y:S05]  /*0e50*/  @P0 BRA `(.L_x_111) ;  /* 0x0000000000100947 */ /* 0x000fea0003800000 */
.L_x_110:
[----:B------:R-:W-:Y:S02]  /*0e60*/  IMAD.MOV.U32 R17, RZ, RZ, R31 ;  /* 0x000000ffff117224 */ /* 0x000fe400078e001f */
[----:B------:R-:W-:Y:S02]  /*0e70*/  IMAD.MOV.U32 R39, RZ, RZ, R19 ;  /* 0x000000ffff277224 */ /* 0x000fe400078e0013 */
[----:B------:R-:W-:Y:S02]  /*0e80*/  IMAD.MOV.U32 R19, RZ, RZ, R20 ;  /* 0x000000ffff137224 */ /* 0x000fe400078e0014 */
[----:B------:R-:W-:-:S07]  /*0e90*/  IMAD.MOV.U32 R31, RZ, RZ, R21 ;  /* 0x000000ffff1f7224 */ /* 0x000fce00078e0015 */
.L_x_111:
[----:B------:R-:W-:Y:S05]  /*0ea0*/  BSYNC.RECONVERGENT B0 ;  /* 0x0000000000007941 */ /* 0x000fea0003800200 */
.L_x_108:
        /* <DEDUP_REMOVED lines=8> */
.L_x_113:
[----:B------:R-:W-:Y:S01]  /*0f30*/  ISETP.GE.AND P0, PT, R30, R9, PT ;  /* 0x000000091e00720c */ /* 0x000fe20003f06270 */
[----:B------:R-:W-:Y:S01]  /*0f40*/  IMAD.MOV.U32 R20, RZ, RZ, R30 ;  /* 0x000000ffff147224 */ /* 0x000fe200078e001e */
[----:B------:R-:W-:-:S11]  /*0f50*/  MOV R13, R8 ;  /* 0x00000008000d7202 */ /* 0x000fd60000000f00 */
[----:B------:R-:W-:Y:S05]  /*0f60*/  @P0 BRA `(.L_x_115) ;  /* 0x0000000000100947 */ /* 0x000fea0003800000 */
.L_x_114:
[----:B------:R-:W-:Y:S02]  /*0f70*/  IMAD.MOV.U32 R20, RZ, RZ, R9 ;  /* 0x000000ffff147224 */ /* 0x000fe400078e0009 */
[----:B------:R-:W-:Y:S02]  /*0f80*/  IMAD.MOV.U32 R13, RZ, RZ, R8 ;  /* 0x000000ffff0d7224 */ /* 0x000fe400078e0008 */
[----:B------:R-:W-:Y:S02]  /*0f90*/  IMAD.MOV.U32 R9, RZ, RZ, R30 ;  /* 0x000000ffff097224 */ /* 0x000fe400078e001e */
[----:B------:R-:W-:-:S07]  /*0fa0*/  IMAD.MOV.U32 R8, RZ, RZ, R11 ;  /* 0x000000ffff087224 */ /* 0x000fce00078e000b */
.L_x_115:
[----:B------:R-:W-:Y:S05]  /*0fb0*/  BSYNC.RECONVERGENT B0 ;  /* 0x0000000000007941 */ /* 0x000fea0003800200 */
.L_x_112:
[----:B------:R-:W-:Y:S01]  /*0fc0*/  ISETP.NE.AND P0, PT, R15, R22, PT ;  /* 0x000000160f00720c */ /* 0x000fe20003f05270 */
[----:B------:R-:W-:-:S12]  /*0fd0*/  BSSY.RECONVERGENT B0, `(.L_x_116) ;  /* 0x000000f000007945 */ /* 0x000fd80003800200 */
[----:B------:R-:W-:Y:S05]  /*0fe0*/  @!P0 BRA `(.L_x_117) ;  /* 0x0000000000148947 */ /* 0x000fea0003800000 */
[----:B------:R-:W-:-:S13]  /*0ff0*/  ISETP.GE.AND P0, PT, R15, R23, PT ;  /* 0x000000170f00720c */ /* 0x000fda0003f06270 */
[----:B------:R-:W-:Y:S05]  /*1000*/  @!P0 BRA `(.L_x_118) ;  /* 0x00000000001c8947 */ /* 0x000fea0003800000 */
[----:B------:R-:W-:Y:S01]  /*1010*/  IMAD.MOV.U32 R21, RZ, RZ, R10 ;  /* 0x000000ffff157224 */ /* 0x000fe200078e000a */
[----:B------:R-:W-:Y:S01]  /*1020*/  MOV R11, R15 ;  /* 0x0000000f000b7202 */ /* 0x000fe20000000f00 */
[----:B------:R-:W-:Y:S06]  /*1030*/  BRA `(.L_x_119) ;  /* 0x0000000000207947 */ /* 0x000fec0003800000 */
.L_x_117:
[----:B------:R-:W-:Y:S01]  /*1040*/  ISETP.GE.AND P0, PT, R10, R23, PT ;  /* 0x000000170a00720c */ /* 0x000fe20003f06270 */
[----:B------:R-:W-:Y:S02]  /*1050*/  IMAD.MOV.U32 R11, RZ, RZ, R22 ;  /* 0x000000ffff0b7224 */ /* 0x000fe400078e0016 */
[----:B------:R-:W-:-:S10]  /*1060*/  IMAD.MOV.U32 R21, RZ, RZ, R10 ;  /* 0x000000ffff157224 */ /* 0x000fd400078e000a */
[----:B------:R-:W-:Y:S05]  /*1070*/  @P0 BRA `(.L_x_119) ;  /* 0x0000000000100947 */ /* 0x000fea0003800000 */
.L_x_118:
[----:B------:R-:W-:Y:S02]  /*1080*/  IMAD.MOV.U32 R21, RZ, RZ, R23 ;  /* 0x000000ffff157224 */ /* 0x000fe400078e0017 */
[----:B------:R-:W-:Y:S02]  /*1090*/  IMAD.MOV.U32 R11, RZ, RZ, R22 ;  /* 0x000000ffff0b7224 */ /* 0x000fe400078e0016 */
[----:B------:R-:W-:Y:S02]  /*10a0*/  IMAD.MOV.U32 R23, RZ, RZ, R10 ;  /* 0x000000ffff177224 */ /* 0x000fe400078e000a */
[----:B------:R-:W-:-:S07]  /*10b0*/  IMAD.MOV.U32 R22, RZ, RZ, R15 ;  /* 0x000000ffff167224 */ /* 0x000fce00078e000f */
.L_x_119:
[----:B------:R-:W-:Y:S05]  /*10c0*/  BSYNC.RECONVERGENT B0 ;  /* 0x0000000000007941 */ /* 0x000fea0003800200 */
.L_x_116:
[----:B------:R-:W-:Y:S01]  /*10d0*/  ISETP.NE.AND P0, PT, R19, R12, PT ;  /* 0x0000000c1300720c */ /* 0x000fe20003f05270 */
[----:B------:R-:W-:-:S12]  /*10e0*/  BSSY.RECONVERGENT B0, `(.L_x_120) ;  /* 0x000000f000007945 */ /* 0x000fd80003800200 */
[----:B------:R-:W-:Y:S05]  /*10f0*/  @!P0 BRA `(.L_x_121) ;  /* 0x0000000000148947 */ /* 0x000fea0003800000 */
[----:B------:R-:W-:-:S13]  /*1100*/  ISETP.GE.AND P0, PT, R19, R38, PT ;  /* 0x000000261300720c */ /* 0x000fda0003f06270 */
[----:B------:R-:W-:Y:S05]  /*1110*/  @!P0 BRA `(.L_x_122) ;  /* 0x00000000001c8947 */ /* 0x000fea0003800000 */
[----:B------:R-:W-:Y:S01]  /*1120*/  MOV R16, R31 ;  /* 0x0000001f00107202 */ /* 0x000fe20000000f00 */
[----:B------:R-:W-:Y:S01]  /*1130*/  IMAD.MOV.U32 R10, RZ, RZ, R19 ;  /* 0x000000ffff0a7224 */ /* 0x000fe200078e0013 */
[----:B------:R-:W-:Y:S06]  /*1140*/  BRA `(.L_x_123) ;  /* 0x0000000000207947 */ /* 0x000fec0003800000 */
.L_x_121:
[----:B------:R-:W-:Y:S01]  /*1150*/  ISETP.GE.AND P0, PT, R31, R38, PT ;  /* 0x000000261f00720c */ /* 0x000fe20003f06270 */
[----:B------:R-:W-:Y:S02]  /*1160*/  IMAD.MOV.U32 R10, RZ, RZ, R12 ;  /* 0x000000ffff0a7224 */ /* 0x000fe400078e000c */
[----:B------:R-:W-:-:S10]  /*1170*/  IMAD.MOV.U32 R16, RZ, RZ, R31 ;  /* 0x000000ffff107224 */ /* 0x000fd400078e001f */
[----:B------:R-:W-:Y:S05]  /*1180*/  @P0 BRA `(.L_x_123) ;  /* 0x0000000000100947 */ /* 0x000fea0003800000 */
.L_x_122:
[----:B------:R-:W-:Y:S02]  /*1190*/  IMAD.MOV.U32 R16, RZ, RZ, R38 ;  /* 0x000000ffff107224 */ /* 0x000fe400078e0026 */
[----:B------:R-:W-:Y:S01]  /*11a0*/  IMAD.MOV.U32 R10, RZ, RZ, R12 ;  /* 0x000000ffff0a7224 */ /* 0x000fe200078e000c */
[----:B------:R-:W-:Y:S01]  /*11b0*/  MOV R12, R19 ;  /* 0x00000013000c7202 */ /* 0x000fe20000000f00 */
[----:B------:R-:W-:-:S07]  /*11c0*/  IMAD.MOV.U32 R38, RZ, RZ, R31 ;  /* 0x000000ffff267224 */ /* 0x000fce00078e001f */
.L_x_123:
[----:B------:R-:W-:Y:S05]  /*11d0*/  BSYNC.RECONVERGENT B0 ;  /* 0x0000000000007941 */ /* 0x000fea0003800200 */
.L_x_120:
[----:B------:R-:W-:Y:S01]  /*11e0*/  ISETP.NE.AND P0, PT, R18, R39, PT ;  /* 0x000000271200720c */ /* 0x000fe20003f05270 */
[----:B------:R-:W-:-:S12]  /*11f0*/  BSSY.RECONVERGENT B0, `(.L_x_124) ;  /* 0x0000011000007945 */ /* 0x000fd80003800200 */
[----:B------:R-:W-:Y:S05]  /*1200*/  @!P0 BRA `(.L_x_125) ;  /* 0x0000000000188947 */ /* 0x000fea0003800000 */
[----:B------:R-:W-:-:S13]  /*1210*/  ISETP.GE.AND P0, PT, R18, R17, PT ;  /* 0x000000111200720c */ /* 0x000fda0003f06270 */
[----:B------:R-:W-:Y:S05]  /*1220*/  @!P0 BRA `(.L_x_126) ;  /* 0x0000000000248947 */ /* 0x000fea0003800000 */
[----:B------:R-:W-:Y:S02]  /*1230*/  IMAD.MOV.U32 R40, RZ, RZ, R14 ;  /* 0x000000ffff287224 */ /* 0x000fe400078e000e */
[----:B------:R-:W-:Y:S02]  /*1240*/  IMAD.MOV.U32 R42, RZ, RZ, R18 ;  /* 0x000000ffff2a7224 */ /* 0x000fe400078e0012 */
[----:B------:R-:W-:Y:S01]  /*1250*/  IMAD.MOV.U32 R19, RZ, RZ, R39 ;  /* 0x000000ffff137224 */ /* 0x000fe200078e0027 */
[----:B------:R-:W-:Y:S06]  /*1260*/  BRA `(.L_x_127) ;  /* 0x0000000000247947 */ /* 0x000fec0003800000 */
.L_x_125:
[----:B------:R-:W-:Y:S01]  /*1270*/  ISETP.GE.AND P0, PT, R14, R17, PT ;  /* 0x000000110e00720c */ /* 0x000fe20003f06270 */
[----:B------:R-:W-:Y:S02]  /*1280*/  IMAD.MOV.U32 R40, RZ, RZ, R14 ;  /* 0x000000ffff287224 */ /* 0x000fe400078e000e */
[--C-:B------:R-:W-:Y:S02]  /*1290*/  IMAD.MOV.U32 R42, RZ, RZ, R18.reuse ;  /* 0x000000ffff2a7224 */ /* 0x100fe400078e0012 */
[----:B------:R-:W-:-:S08]  /*12a0*/  IMAD.MOV.U32 R19, RZ, RZ, R18 ;  /* 0x000000ffff137224 */ /* 0x000fd000078e0012 */
[----:B------:R-:W-:Y:S05]  /*12b0*/  @P0 BRA `(.L_x_127) ;  /* 0x0000000000100947 */ /* 0x000fea0003800000 */
.L_x_126:
[----:B------:R-:W-:Y:S01]  /*12c0*/  MOV R40, R17 ;  /* 0x0000001100287202 */ /* 0x000fe20000000f00 */
[----:B------:R-:W-:Y:S02]  /*12d0*/  IMAD.MOV.U32 R42, RZ, RZ, R39 ;  /* 0x000000ffff2a7224 */ /* 0x000fe400078e0027 */
[----:B------:R-:W-:Y:S02]  /*12e0*/  IMAD.MOV.U32 R19, RZ, RZ, R18 ;  /* 0x000000ffff137224 */ /* 0x000fe400078e0012 */
[----:B------:R-:W-:-:S07]  /*12f0*/  IMAD.MOV.U32 R17, RZ, RZ, R14 ;  /* 0x000000ffff117224 */ /* 0x000fce00078e000e */
.L_x_127:
[----:B------:R-:W-:Y:S05]  /*1300*/  BSYNC.RECONVERGENT B0 ;  /* 0x0000000000007941 */ /* 0x000fea0003800200 */
.L_x_124:
        /* <DEDUP_REMOVED lines=8> */
.L_x_129:
[----:B------:R-:W-:Y:S01]  /*1390*/  ISETP.GE.AND P0, PT, R23, R20, PT ;  /* 0x000000141700720c */ /* 0x000fe20003f06270 */
[----:B------:R-:W-:Y:S01]  /*13a0*/  IMAD.MOV.U32 R14, RZ, RZ, R13 ;  /* 0x000000ffff0e7224 */ /* 0x000fe200078e000d */
[----:B------:R-:W-:-:S11]  /*13b0*/  MOV R30, R23 ;  /* 0x00000017001e7202 */ /* 0x000fd60000000f00 */
[----:B------:R-:W-:Y:S05]  /*13c0*/  @P0 BRA `(.L_x_131) ;  /* 0x0000000000100947 */ /* 0x000fea0003800000 */
.L_x_130:
[----:B------:R-:W-:Y:S02]  /*13d0*/  IMAD.MOV.U32 R30, RZ, RZ, R20 ;  /* 0x000000ffff1e7224 */ /* 0x000fe400078e0014 */
[----:B------:R-:W-:Y:S02]  /*13e0*/  IMAD.MOV.U32 R14, RZ, RZ, R13 ;  /* 0x000000ffff0e7224 */ /* 0x000fe400078e000d */
[----:B------:R-:W-:Y:S02]  /*13f0*/  IMAD.MOV.U32 R20, RZ, RZ, R23 ;  /* 0x000000ffff147224 */ /* 0x000fe400078e0017 */
[----:B------:R-:W-:-:S07]  /*1400*/  IMAD.MOV.U32 R13, RZ, RZ, R22 ;  /* 0x000000ffff0d7224 */ /* 0x000fce00078e0016 */
.L_x_131:
[----:B------:R-:W-:Y:S05]  /*1410*/  BSYNC.RECONVERGENT B0 ;  /* 0x0000000000007941 */ /* 0x000fea0003800200 */
.L_x_128:
        /* <DEDUP_REMOVED lines=8> */
.L_x_133:
[----:B------:R-:W-:Y:S01]  /*14a0*/  ISETP.GE.AND P0, PT, R38, R21, PT ;  /* 0x000000152600720c */ /* 0x000fe20003f06270 */
[----:B------:R-:W-:Y:S01]  /*14b0*/  IMAD.MOV.U32 R31, RZ, RZ, R38 ;  /* 0x000000ffff1f7224 */ /* 0x000fe200078e0026 */
[----:B------:R-:W-:-:S11]  /*14c0*/  MOV R15, R11 ;  /* 0x0000000b000f7202 */ /* 0x000fd60000000f00 */
[----:B------:R-:W-:Y:S05]  /*14d0*/  @P0 BRA `(.L_x_135) ;  /* 0x0000000000100947 */ /* 0x000fea0003800000 */
.L_x_134:
[----:B------:R-:W-:Y:S02]  /*14e0*/  IMAD.MOV.U32 R31, RZ, RZ, R21 ;  /* 0x000000ffff1f7224 */ /* 0x000fe400078e0015 */
[----:B------:R-:W-:Y:S02]  /*14f0*/  IMAD.MOV.U32 R15, RZ, RZ, R11 ;  /* 0x000000ffff0f7224 */ /* 0x000fe400078e000b */
[----:B------:R-:W-:Y:S02]  /*1500*/  IMAD.MOV.U32 R21, RZ, RZ, R38 ;  /* 0x000000ffff157224 */ /* 0x000fe400078e0026 */
[----:B------:R-:W-:-:S07]  /*1510*/  IMAD.MOV.U32 R11, RZ, RZ, R12 ;  /* 0x000000ffff0b7224 */ /* 0x000fce00078e000c */
.L_x_135:
[----:B------:R-:W-:Y:S05]  /*1520*/  BSYNC.RECONVERGENT B0 ;  /* 0x0000000000007941 */ /* 0x000fea0003800200 */
.L_x_132:
        /* <DEDUP_REMOVED lines=8> */
.L_x_137:
[----:B------:R-:W-:Y:S01]  /*15b0*/  ISETP.GE.AND P0, PT, R17, R16, PT ;  /* 0x000000101100720c */ /* 0x000fe20003f06270 */
[----:B------:R-:W-:Y:S02]  /*15c0*/  IMAD.MOV.U32 R43, RZ, RZ, R10 ;  /* 0x000000ffff2b7224 */ /* 0x000fe400078e000a */
[----:B------:R-:W-:-:S10]  /*15d0*/  IMAD.MOV.U32 R23, RZ, RZ, R17 ;  /* 0x000000ffff177224 */ /* 0x000fd400078e0011 */
[----:B------:R-:W-:Y:S05]  /*15e0*/  @P0 BRA `(.L_x_139) ;  /* 0x0000000000100947 */ /* 0x000fea0003800000 */
.L_x_138:
[----:B------:R-:W-:Y:S02]  /*15f0*/  IMAD.MOV.U32 R23, RZ, RZ, R16 ;  /* 0x000000ffff177224 */ /* 0x000fe400078e0010 */
[----:B------:R-:W-:Y:S02]  /*1600*/  IMAD.MOV.U32 R43, RZ, RZ, R10 ;  /* 0x000000ffff2b7224 */ /* 0x000fe400078e000a */
[----:B------:R-:W-:Y:S02]  /*1610*/  IMAD.MOV.U32 R16, RZ, RZ, R17 ;  /* 0x000000ffff107224 */ /* 0x000fe400078e0011 */
[----:B------:R-:W-:-:S07]  /*1620*/  IMAD.MOV.U32 R10, RZ, RZ, R19 ;  /* 0x000000ffff0a7224 */ /* 0x000fce00078e0013 */
.L_x_139:
[----:B------:R-:W-:Y:S05]  /*1630*/  BSYNC.RECONVERGENT B0 ;  /* 0x0000000000007941 */ /* 0x000fea0003800200 */
.L_x_136:
        /* <DEDUP_REMOVED lines=8> */
.L_x_141:
[----:B------:R-:W-:Y:S01]  /*16c0*/  ISETP.GE.AND P0, PT, R20, R9, PT ;  /* 0x000000091400720c */ /* 0x000fe20003f06270 */
[----:B------:R-:W-:Y:S02]  /*16d0*/  IMAD.MOV.U32 R17, RZ, RZ, R8 ;  /* 0x000000ffff117224 */ /* 0x000fe400078e0008 */
[----:B------:R-:W-:-:S10]  /*16e0*/  IMAD.MOV.U32 R19, RZ, RZ, R20 ;  /* 0x000000ffff137224 */ /* 0x000fd400078e0014 */
[----:B------:R-:W-:Y:S05]  /*16f0*/  @P0 BRA `(.L_x_143) ;  /* 0x0000000000100947 */ /* 0x000fea0003800000 */
.L_x_142:
[----:B------:R-:W-:Y:S02]  /*1700*/  IMAD.MOV.U32 R19, RZ, RZ, R9 ;  /* 0x000000ffff137224 */ /* 0x000fe400078e0009 */
[----:B------:R-:W-:Y:S01]  /*1710*/  IMAD.MOV.U32 R17, RZ, RZ, R8 ;  /* 0x000000ffff117224 */ /* 0x000fe200078e0008 */
[----:B------:R-:W-:Y:S01]  /*1720*/  MOV R8, R13 ;  /* 0x0000000d00087202 */ /* 0x000fe20000000f00 */
[----:B------:R-:W-:-:S07]  /*1730*/  IMAD.MOV.U32 R9, RZ, RZ, R20 ;  /* 0x000000ffff097224 */ /* 0x000fce00078e0014 */
.L_x_143:
[----:B------:R-:W-:Y:S05]  /*1740*/  BSYNC.RECONVERGENT B0 ;  /* 0x0000000000007941 */ /* 0x000fea0003800200 */
.L_x_140:
        /* <DEDUP_REMOVED lines=8> */
.L_x_145:
[----:B------:R-:W-:Y:S01]  /*17d0*/  ISETP.GE.AND P0, PT, R21, R30, PT ;  /* 0x0000001e1500720c */ /* 0x000fe20003f06270 */
[----:B------:R-:W-:Y:S02]  /*17e0*/  IMAD.MOV.U32 R12, RZ, RZ, R14 ;  /* 0x000000ffff0c7224 */ /* 0x000fe400078e000e */
[----:B------:R-:W-:-:S10]  /*17f0*/  IMAD.MOV.U32 R22, RZ, RZ, R21 ;  /* 0x000000ffff167224 */ /* 0x000fd400078e0015 */
[----:B------:R-:W-:Y:S05]  /*1800*/  @P0 BRA `(.L_x_147) ;  /* 0x0000000000100947 */ /* 0x000fea0003800000 */
.L_x_146:
[----:B------:R-:W-:Y:S01]  /*1810*/  IMAD.MOV.U32 R22, RZ, RZ, R30 ;  /* 0x000000ffff167224 */ /* 0x000fe200078e001e */
[----:B------:R-:W-:Y:S01]  /*1820*/  MOV R30, R21 ;  /* 0x00000015001e7202 */ /* 0x000fe20000000f00 */
[----:B------:R-:W-:Y:S02]  /*1830*/  IMAD.MOV.U32 R12, RZ, RZ, R14 ;  /* 0x000000ffff0c7224 */ /* 0x000fe400078e000e */
[----:B------:R-:W-:-:S07]  /*1840*/  IMAD.MOV.U32 R14, RZ, RZ, R11 ;  /* 0x000000ffff0e7224 */ /* 0x000fce00078e000b */
.L_x_147:
[----:B------:R-:W-:Y:S05]  /*1850*/  BSYNC.RECONVERGENT B0 ;  /* 0x0000000000007941 */ /* 0x000fea0003800200 */
.L_x_144:
        /* <DEDUP_REMOVED lines=8> */
.L_x_149:
[----:B------:R-:W-:Y:S01]  /*18e0*/  ISETP.GE.AND P0, PT, R16, R31, PT ;  /* 0x0000001f1000720c */ /* 0x000fe20003f06270 */
[----:B------:R-:W-:Y:S02]  /*18f0*/  IMAD.MOV.U32 R13, RZ, RZ, R15 ;  /* 0x000000ffff0d7224 */ /* 0x000fe400078e000f */
[----:B------:R-:W-:-:S10]  /*1900*/  IMAD.MOV.U32 R18, RZ, RZ, R16 ;  /* 0x000000ffff127224 */ /* 0x000fd400078e0010 */
[----:B------:R-:W-:Y:S05]  /*1910*/  @P0 BRA `(.L_x_151) ;  /* 0x0000000000100947 */ /* 0x000fea0003800000 */
.L_x_150:
[----:B------:R-:W-:Y:S01]  /*1920*/  IMAD.MOV.U32 R18, RZ, RZ, R31 ;  /* 0x000000ffff127224 */ /* 0x000fe200078e001f */
[----:B------:R-:W-:Y:S01]  /*1930*/  MOV R13, R15 ;  /* 0x0000000f000d7202 */ /* 0x000fe20000000f00 */
[----:B------:R-:W-:Y:S02]  /*1940*/  IMAD.MOV.U32 R31, RZ, RZ, R16 ;  /* 0x000000ffff1f7224 */ /* 0x000fe400078e0010 */
[----:B------:R-:W-:-:S07]  /*1950*/  IMAD.MOV.U32 R15, RZ, RZ, R10 ;  /* 0x000000ffff0f7224 */ /* 0x000fce00078e000a */
.L_x_151:
[----:B------:R-:W-:Y:S05]  /*1960*/  BSYNC.RECONVERGENT B0 ;  /* 0x0000000000007941 */ /* 0x000fea0003800200 */
.L_x_148:
        /* <DEDUP_REMOVED lines=9> */
.L_x_153:
[----:B------:R-:W-:Y:S01]  /*1a00*/  ISETP.GE.AND P0, PT, R40, R23, PT ;  /* 0x000000172800720c */ /* 0x000fe20003f06270 */
[----:B------:R-:W-:Y:S01]  /*1a10*/  IMAD.MOV.U32 R39, RZ, RZ, R40 ;  /* 0x000000ffff277224 */ /* 0x000fe200078e0028 */
[----:B------:R-:W-:Y:S01]  /*1a20*/  MOV R41, R42 ;  /* 0x0000002a00297202 */ /* 0x000fe20000000f00 */
[----:B------:R-:W-:-:S10]  /*1a30*/  IMAD.MOV.U32 R10, RZ, RZ, R42 ;  /* 0x000000ffff0a7224 */ /* 0x000fd400078e002a */
[----:B------:R-:W-:Y:S05]  /*1a40*/  @P0 BRA `(.L_x_155) ;  /* 0x0000000000100947 */ /* 0x000fea0003800000 */
.L_x_154:
[----:B------:R-:W-:Y:S02]  /*1a50*/  IMAD.MOV.U32 R39, RZ, RZ, R23 ;  /* 0x000000ffff277224 */ /* 0x000fe400078e0017 */
[----:B------:R-:W-:Y:S02]  /*1a60*/  IMAD.MOV.U32 R41, RZ, RZ, R43 ;  /* 0x000000ffff297224 */ /* 0x000fe400078e002b */
[----:B------:R-:W-:Y:S02]  /*1a70*/  IMAD.MOV.U32 R10, RZ, RZ, R42 ;  /* 0x000000ffff0a7224 */ /* 0x000fe400078e002a */
[----:B------:R-:W-:-:S07]  /*1a80*/  IMAD.MOV.U32 R23, RZ, RZ, R40 ;  /* 0x000000ffff177224 */ /* 0x000fce00078e0028 */
.L_x_155:
[----:B------:R-:W-:Y:S05]  /*1a90*/  BSYNC.RECONVERGENT B0 ;  /* 0x0000000000007941 */ /* 0x000fea0003800200 */
.L_x_152:
        /* <DEDUP_REMOVED lines=8> */
.L_x_157:
[----:B------:R-:W-:Y:S01]  /*1b20*/  ISETP.GE.AND P0, PT, R30, R19, PT ;  /* 0x000000131e00720c */ /* 0x000fe20003f06270 */
[----:B------:R-:W-:Y:S02]  /*1b30*/  IMAD.MOV.U32 R16, RZ, RZ, R17 ;  /* 0x000000ffff107224 */ /* 0x000fe400078e0011 */
[----:B------:R-:W-:-:S10]  /*1b40*/  IMAD.MOV.U32 R21, RZ, RZ, R30 ;  /* 0x000000ffff157224 */ /* 0x000fd400078e001e */
[----:B------:R-:W-:Y:S05]  /*1b50*/  @P0 BRA `(.L_x_159) ;  /* 0x0000000000100947 */ /* 0x000fea0003800000 */
.L_x_158:
[----:B------:R-:W-:Y:S02]  /*1b60*/  IMAD.MOV.U32 R21, RZ, RZ, R19 ;  /* 0x000000ffff157224 */ /* 0x000fe400078e0013 */
[----:B------:R-:W-:Y:S02]  /*1b70*/  IMAD.MOV.U32 R16, RZ, RZ, R17 ;  /* 0x000000ffff107224 */ /* 0x000fe400078e0011 */
[----:B------:R-:W-:Y:S02]  /*1b80*/  IMAD.MOV.U32 R19, RZ, RZ, R30 ;  /* 0x000000ffff137224 */ /* 0x000fe400078e001e */
[----:B------:R-:W-:-:S07]  /*1b90*/  IMAD.MOV.U32 R17, RZ, RZ, R14 ;  /* 0x000000ffff117224 */ /* 0x000fce00078e000e */
.L_x_159:
[----:B------:R-:W-:Y:S05]  /*1ba0*/  BSYNC.RECONVERGENT B0 ;  /* 0x0000000000007941 */ /* 0x000fea0003800200 */
.L_x_156:
        /* <DEDUP_REMOVED lines=8> */
.L_x_161:
[----:B------:R-:W-:Y:S01]  /*1c30*/  ISETP.GE.AND P0, PT, R31, R22, PT ;  /* 0x000000161f00720c */ /* 0x000fe20003f06270 */
[----:B------:R-:W-:Y:S02]  /*1c40*/  IMAD.MOV.U32 R20, RZ, RZ, R12 ;  /* 0x000000ffff147224 */ /* 0x000fe400078e000c */
[----:B------:R-:W-:-:S10]  /*1c50*/  IMAD.MOV.U32 R30, RZ, RZ, R31 ;  /* 0x000000ffff1e7224 */ /* 0x000fd400078e001f */
[----:B------:R-:W-:Y:S05]  /*1c60*/  @P0 BRA `(.L_x_163) ;  /* 0x0000000000100947 */ /* 0x000fea0003800000 */
.L_x_162:
[----:B------:R-:W-:Y:S02]  /*1c70*/  IMAD.MOV.U32 R30, RZ, RZ, R22 ;  /* 0x000000ffff1e7224 */ /* 0x000fe400078e0016 */
[----:B------:R-:W-:Y:S01]  /*1c80*/  IMAD.MOV.U32 R20, RZ, RZ, R12 ;  /* 0x000000ffff147224 */ /* 0x000fe200078e000c */
[----:B------:R-:W-:Y:S01]  /*1c90*/  MOV R12, R15 ;  /* 0x0000000f000c7202 */ /* 0x000fe20000000f00 */
[----:B------:R-:W-:-:S07]  /*1ca0*/  IMAD.MOV.U32 R22, RZ, RZ, R31 ;  /* 0x000000ffff167224 */ /* 0x000fce00078e001f */
.L_x_163:
[----:B------:R-:W-:Y:S05]  /*1cb0*/  BSYNC.RECONVERGENT B0 ;  /* 0x0000000000007941 */ /* 0x000fea0003800200 */
.L_x_160:
        /* <DEDUP_REMOVED lines=8> */
.L_x_165:
[----:B------:R-:W-:Y:S01]  /*1d40*/  ISETP.GE.AND P0, PT, R23, R18, PT ;  /* 0x000000121700720c */ /* 0x000fe20003f06270 */
[----:B------:R-:W-:Y:S02]  /*1d50*/  IMAD.MOV.U32 R40, RZ, RZ, R13 ;  /* 0x000000ffff287224 */ /* 0x000fe400078e000d */
[----:B------:R-:W-:-:S10]  /*1d60*/  IMAD.MOV.U32 R38, RZ, RZ, R23 ;  /* 0x000000ffff267224 */ /* 0x000fd400078e0017 */
[----:B------:R-:W-:Y:S05]  /*1d70*/  @P0 BRA `(.L_x_167) ;  /* 0x0000000000100947 */ /* 0x000fea0003800000 */
.L_x_166:
[----:B------:R-:W-:Y:S01]  /*1d80*/  IMAD.MOV.U32 R38, RZ, RZ, R18 ;  /* 0x000000ffff267224 */ /* 0x000fe200078e0012 */
[----:B------:R-:W-:Y:S01]  /*1d90*/  MOV R18, R23 ;  /* 0x0000001700127202 */ /* 0x000fe20000000f00 */
[----:B------:R-:W-:Y:S02]  /*1da0*/  IMAD.MOV.U32 R40, RZ, RZ, R13 ;  /* 0x000000ffff287224 */ /* 0x000fe400078e000d */
[----:B------:R-:W-:-:S07]  /*1db0*/  IMAD.MOV.U32 R13, RZ, RZ, R10 ;  /* 0x000000ffff0d7224 */ /* 0x000fce00078e000a */
.L_x_167:
[----:B------:R-:W-:Y:S05]  /*1dc0*/  BSYNC.RECONVERGENT B0 ;  /* 0x0000000000007941 */ /* 0x000fea0003800200 */
.L_x_164:
        /* <DEDUP_REMOVED lines=8> */
.L_x_169:
[----:B------:R-:W-:Y:S01]  /*1e50*/  ISETP.GE.AND P0, PT, R19, R9, PT ;  /* 0x000000091300720c */ /* 0x000fe20003f06270 */
[----:B------:R-:W-:Y:S02]  /*1e60*/  IMAD.MOV.U32 R10, RZ, RZ, R8 ;  /* 0x000000ffff0a7224 */ /* 0x000fe400078e0008 */
[----:B------:R-:W-:-:S10]  /*1e70*/  IMAD.MOV.U32 R11, RZ, RZ, R19 ;  /* 0x000000ffff0b7224 */ /* 0x000fd400078e0013 */
[----:B------:R-:W-:Y:S05]  /*1e80*/  @P0 BRA `(.L_x_171) ;  /* 0x0000000000100947 */ /* 0x000fea0003800000 */
.L_x_170:
[----:B------:R-:W-:Y:S01]  /*1e90*/  IMAD.MOV.U32 R11, RZ, RZ, R9 ;  /* 0x000000ffff0b7224 */ /* 0x000fe200078e0009 */
[----:B------:R-:W-:Y:S01]  /*1ea0*/  MOV R10, R8 ;  /* 0x00000008000a7202 */ /* 0x000fe20000000f00 */
[----:B------:R-:W-:Y:S02]  /*1eb0*/  IMAD.MOV.U32 R9, RZ, RZ, R19 ;  /* 0x000000ffff097224 */ /* 0x000fe400078e0013 */
[----:B------:R-:W-:-:S07]  /*1ec0*/  IMAD.MOV.U32 R8, RZ, RZ, R17 ;  /* 0x000000ffff087224 */ /* 0x000fce00078e0011 */
.L_x_171:
[----:B------:R-:W-:Y:S05]  /*1ed0*/  BSYNC.RECONVERGENT B0 ;  /* 0x0000000000007941 */ /* 0x000fea0003800200 */
.L_x_168:
        /* <DEDUP_REMOVED lines=8> */
.L_x_173:
[----:B------:R-:W-:Y:S01]  /*1f60*/  ISETP.GE.AND P0, PT, R22, R21, PT ;  /* 0x000000151600720c */ /* 0x000fe20003f06270 */
[----:B------:R-:W-:Y:S02]  /*1f70*/  IMAD.MOV.U32 R14, RZ, RZ, R16 ;  /* 0x000000ffff0e7224 */ /* 0x000fe400078e0010 */
[----:B------:R-:W-:-:S10]  /*1f80*/  IMAD.MOV.U32 R15, RZ, RZ, R22 ;  /* 0x000000ffff0f7224 */ /* 0x000fd400078e0016 */
[----:B------:R-:W-:Y:S05]  /*1f90*/  @P0 BRA `(.L_x_175) ;  /* 0x0000000000100947 */ /* 0x000fea0003800000 */
.L_x_174:
[----:B------:R-:W-:Y:S01]  /*1fa0*/  MOV R15, R21 ;  /* 0x00000015000f7202 */ /* 0x000fe20000000f00 */
[----:B------:R-:W-:Y:S02]  /*1fb0*/  IMAD.MOV.U32 R14, RZ, RZ, R16 ;  /* 0x000000ffff0e7224 */ /* 0x000fe400078e0010 */
[----:B------:R-:W-:Y:S02]  /*1fc0*/  IMAD.MOV.U32 R21, RZ, RZ, R22 ;  /* 0x000000ffff157224 */ /* 0x000fe400078e0016 */
[----:B------:R-:W-:-:S07]  /*1fd0*/  IMAD.MOV.U32 R16, RZ, RZ, R12 ;  /* 0x000000ffff107224 */ /* 0x000fce00078e000c */
.L_x_175:
[----:B------:R-:W-:Y:S05]  /*1fe0*/  BSYNC.RECONVERGENT B0 ;  /* 0x0000000000007941 */ /* 0x000fea0003800200 */
.L_x_172:
        /* <DEDUP_REMOVED lines=9> */
.L_x_177:
[----:B------:R-:W-:Y:S02]  /*2080*/  ISETP.GE.AND P0, PT, R18, R30, PT ;  /* 0x0000001e1200720c */ /* 0x000fe40003f06270 */
[----:B------:R-:W-:Y:S01]  /*2090*/  MOV R12, R18 ;  /* 0x00000012000c7202 */ /* 0x000fe20000000f00 */
[----:B------:R-:W-:-:S04]  /*20a0*/  IMAD.MOV.U32 R18, RZ, RZ, R20 ;  /* 0x000000ffff127224 */ /* 0x000fc800078e0014 */
[----:B------:R-:W-:-:S06]  /*20b0*/  IMAD.MOV.U32 R19, RZ, RZ, R12 ;  /* 0x000000ffff137224 */ /* 0x000fcc00078e000c */
[----:B------:R-:W-:Y:S05]  /*20c0*/  @P0 BRA `(.L_x_179) ;  /* 0x0000000000100947 */ /* 0x000fea0003800000 */
.L_x_178:
[----:B------:R-:W-:Y:S02]  /*20d0*/  IMAD.MOV.U32 R19, RZ, RZ, R30 ;  /* 0x000000ffff137224 */ /* 0x000fe400078e001e */
[----:B------:R-:W-:Y:S02]  /*20e0*/  IMAD.MOV.U32 R18, RZ, RZ, R20 ;  /* 0x000000ffff127224 */ /* 0x000fe400078e0014 */
[----:B------:R-:W-:Y:S02]  /*20f0*/  IMAD.MOV.U32 R30, RZ, RZ, R12 ;  /* 0x000000ffff1e7224 */ /* 0x000fe400078e000c */
[----:B------:R-:W-:-:S07]  /*2100*/  IMAD.MOV.U32 R20, RZ, RZ, R13 ;  /* 0x000000ffff147224 */ /* 0x000fce00078e000d */
.L_x_179:
[----:B------:R-:W-:Y:S05]  /*2110*/  BSYNC.RECONVERGENT B0 ;  /* 0x0000000000007941 */ /* 0x000fea0003800200 */
.L_x_176:
[----:B------:R-:W-:Y:S01]  /*2120*/  ISETP.NE.AND P0, PT, R41, R40, PT ;  /* 0x000000282900720c */ /* 0x000fe20003f05270 */
[----:B------:R-:W-:-:S12]  /*2130*/  BSSY.RECONVERGENT B0, `(.L_x_180) ;  /* 0x0000011000007945 */ /* 0x000fd80003800200 */
[----:B------:R-:W-:Y:S05]  /*2140*/  @!P0 BRA `(.L_x_181) ;  /* 0x0000000000188947 */ /* 0x000fea0003800000 */
[----:B------:R-:W-:-:S13]  /*2150*/  ISETP.GE.AND P0, PT, R41, R38, PT ;  /* 0x000000262900720c */ /* 0x000fda0003f06270 */
[----:B------:R-:W-:Y:S05]  /*2160*/  @!P0 BRA `(.L_x_182) ;  /* 0x0000000000248947 */ /* 0x000fea0003800000 */
[----:B------:R-:W-:Y:S01]  /*2170*/  MOV R31, R40 ;  /* 0x00000028001f7202 */ /* 0x000fe20000000f00 */
[----:B------:R-:W-:Y:S02]  /*2180*/  IMAD.MOV.U32 R23, RZ, RZ, R39 ;  /* 0x000000ffff177224 */ /* 0x000fe400078e0027 */
[----:B------:R-:W-:Y:S01]  /*2190*/  IMAD.MOV.U32 R22, RZ, RZ, R41 ;  /* 0x000000ffff167224 */ /* 0x000fe200078e0029 */
[----:B------:R-:W-:Y:S06]  /*21a0*/  BRA `(.L_x_183) ;  /* 0x0000000000247947 */ /* 0x000fec0003800000 */
.L_x_181:
[----:B------:R-:W-:Y:S01]  /*21b0*/  ISETP.GE.AND P0, PT, R39, R38, PT ;  /* 0x000000262700720c */ /* 0x000fe20003f06270 */
[----:B------:R-:W-:Y:S02]  /*21c0*/  IMAD.MOV.U32 R31, RZ, RZ, R41 ;  /* 0x000000ffff1f7224 */ /* 0x000fe400078e0029 */
[----:B------:R-:W-:Y:S02]  /*21d0*/  IMAD.MOV.U32 R23, RZ, RZ, R39 ;  /* 0x000000ffff177224 */ /* 0x000fe400078e0027 */
[----:B------:R-:W-:-:S08]  /*21e0*/  IMAD.MOV.U32 R22, RZ, RZ, R41 ;  /* 0x000000ffff167224 */ /* 0x000fd000078e0029 */
[----:B------:R-:W-:Y:S05]  /*21f0*/  @P0 BRA `(.L_x_183) ;  /* 0x0000000000100947 */ /* 0x000fea0003800000 */
.L_x_182:
[----:B------:R-:W-:Y:S01]  /*2200*/  MOV R23, R38 ;  /* 0x0000002600177202 */ /* 0x000fe20000000f00 */
[----:B------:R-:W-:Y:S02]  /*2210*/  IMAD.MOV.U32 R31, RZ, RZ, R41 ;  /* 0x000000ffff1f7224 */ /* 0x000fe400078e0029 */
[----:B------:R-:W-:Y:S02]  /*2220*/  IMAD.MOV.U32 R22, RZ, RZ, R40 ;  /* 0x000000ffff167224 */ /* 0x000fe400078e0028 */
[----:B------:R-:W-:-:S07]  /*2230*/  IMAD.MOV.U32 R38, RZ, RZ, R39 ;  /* 0x000000ffff267224 */ /* 0x000fce00078e0027 */
.L_x_183:
[----:B------:R-:W-:Y:S05]  /*2240*/  BSYNC.RECONVERGENT B0 ;  /* 0x0000000000007941 */ /* 0x000fea0003800200 */
.L_x_180:
        /* <DEDUP_REMOVED lines=8> */
.L_x_185:
[----:B------:R-:W-:Y:S01]  /*22d0*/  ISETP.GE.AND P0, PT, R21, R11, PT ;  /* 0x0000000b1500720c */ /* 0x000fe20003f06270 */
[----:B------:R-:W-:Y:S02]  /*22e0*/  IMAD.MOV.U32 R12, RZ, RZ, R10 ;  /* 0x000000ffff0c7224 */ /* 0x000fe400078e000a */
[----:B------:R-:W-:-:S10]  /*22f0*/  IMAD.MOV.U32 R13, RZ, RZ, R21 ;  /* 0x000000ffff0d7224 */ /* 0x000fd400078e0015 */
[----:B------:R-:W-:Y:S05]  /*2300*/  @P0 BRA `(.L_x_187) ;  /* 0x0000000000100947 */ /* 0x000fea0003800000 */
.L_x_186:
[----:B------:R-:W-:Y:S01]  /*2310*/  MOV R13, R11 ;  /* 0x0000000b000d7202 */ /* 0x000fe20000000f00 */
[----:B------:R-:W-:Y:S02]  /*2320*/  IMAD.MOV.U32 R12, RZ, RZ, R10 ;  /* 0x000000ffff0c7224 */ /* 0x000fe400078e000a */
[----:B------:R-:W-:Y:S02]  /*2330*/  IMAD.MOV.U32 R11, RZ, RZ, R21 ;  /* 0x000000ffff0b7224 */ /* 0x000fe400078e0015 */
[----:B------:R-:W-:-:S07]  /*2340*/  IMAD.MOV.U32 R10, RZ, RZ, R16 ;  /* 0x000000ffff0a7224 */ /* 0x000fce00078e0010 */
.L_x_187:
[----:B------:R-:W-:Y:S05]  /*2350*/  BSYNC.RECONVERGENT B0 ;  /* 0x0000000000007941 */ /* 0x000fea0003800200 */
.L_x_184:
        /* <DEDUP_REMOVED lines=8> */
.L_x_189:
[----:B------:R-:W-:Y:S01]  /*23e0*/  ISETP.GE.AND P0, PT, R30, R15, PT ;  /* 0x0000000f1e00720c */ /* 0x000fe20003f06270 */
[----:B------:R-:W-:Y:S01]  /*23f0*/  IMAD.MOV.U32 R17, RZ, RZ, R30 ;  /* 0x000000ffff117224 */ /* 0x000fe200078e001e */
[----:B------:R-:W-:-:S11]  /*2400*/  MOV R16, R14 ;  /* 0x0000000e00107202 */ /* 0x000fd60000000f00 */
[----:B------:R-:W-:Y:S05]  /*2410*/  @P0 BRA `(.L_x_191) ;  /* 0x0000000000100947 */ /* 0x000fea0003800000 */
.L_x_190:
[----:B------:R-:W-:Y:S02]  /*2420*/  IMAD.MOV.U32 R17, RZ, RZ, R15 ;  /* 0x000000ffff117224 */ /* 0x000fe400078e000f */
[----:B------:R-:W-:Y:S02]  /*2430*/  IMAD.MOV.U32 R16, RZ, RZ, R14 ;  /* 0x000000ffff107224 */ /* 0x000fe400078e000e */
[----:B------:R-:W-:Y:S02]  /*2440*/  IMAD.MOV.U32 R15, RZ, RZ, R30 ;  /* 0x000000ffff0f7224 */ /* 0x000fe400078e001e */
[----:B------:R-:W-:-:S07]  /*2450*/  IMAD.MOV.U32 R14, RZ, RZ, R20 ;  /* 0x000000ffff0e7224 */ /* 0x000fce00078e0014 */
.L_x_191:
[----:B------:R-:W-:Y:S05]  /*2460*/  BSYNC.RECONVERGENT B0 ;  /* 0x0000000000007941 */ /* 0x000fea0003800200 */
.L_x_188:
        /* <DEDUP_REMOVED lines=8> */
.L_x_193:
[----:B------:R-:W-:Y:S01]  /*24f0*/  ISETP.GE.AND P0, PT, R38, R19, PT ;  /* 0x000000132600720c */ /* 0x000fe20003f06270 */
[----:B------:R-:W-:Y:S02]  /*2500*/  IMAD.MOV.U32 R20, RZ, RZ, R18 ;  /* 0x000000ffff147224 */ /* 0x000fe400078e0012 */
[----:B------:R-:W-:-:S10]  /*2510*/  IMAD.MOV.U32 R21, RZ, RZ, R38 ;  /* 0x000000ffff157224 */ /* 0x000fd400078e0026 */
[----:B------:R-:W-:Y:S05]  /*2520*/  @P0 BRA `(.L_x_195) ;  /* 0x0000000000100947 */ /* 0x000fea0003800000 */
.L_x_194:
[----:B------:R-:W-:Y:S01]  /*2530*/  IMAD.MOV.U32 R21, RZ, RZ, R19 ;  /* 0x000000ffff157224 */ /* 0x000fe200078e0013 */
[----:B------:R-:W-:Y:S01]  /*2540*/  MOV R19, R38 ;  /* 0x0000002600137202 */ /* 0x000fe20000000f00 */
[----:B------:R-:W-:Y:S02]  /*2550*/  IMAD.MOV.U32 R20, RZ, RZ, R18 ;  /* 0x000000ffff147224 */ /* 0x000fe400078e0012 */
[----:B------:R-:W-:-:S07]  /*2560*/  IMAD.MOV.U32 R18, RZ, RZ, R31 ;  /* 0x000000ffff127224 */ /* 0x000fce00078e001f */
.L_x_195:
[----:B------:R-:W-:Y:S05]  /*2570*/  BSYNC.RECONVERGENT B0 ;  /* 0x0000000000007941 */ /* 0x000fea0003800200 */
.L_x_192:
[----:B------:R-:W-:-:S07]  /*2580*/  IMAD.MOV.U32 R41, RZ, RZ, 0x2 ;  /* 0x00000002ff297424 */ /* 0x000fce00078e00ff */
.L_x_215:
[----:B------:R-:W-:Y:S01]  /*2590*/  IMAD.MOV R31, RZ, RZ, -R41 ;  /* 0x000000ffff1f7224 */ /* 0x000fe200078e0a29 */
[----:B------:R-:W-:Y:S01]  /*25a0*/  IADD3 R39, PT, PT, R41, -0x1, RZ ;  /* 0xffffffff29277810 */ /* 0x000fe20007ffe0ff */
[----:B0-----:R-:W0:Y:S08]  /*25b0*/  S2UR UR5, SR_CgaCtaId ;  /* 0x00000000000579c3 */ /* 0x001e300000008800 */
[----:B------:R-:W-:Y:S01]  /*25c0*/  BAR.SYNC.DEFER_BLOCKING 0x0 ;  /* 0x0000000000007b1d */ /* 0x000fe20000010000 */
[----:B------:R-:W-:-:S02]  /*25d0*/  LOP3.LUT R30, R32, R31, RZ, 0xc0, !PT ;  /* 0x0000001f201e7212 */ /* 0x000fc400078ec0ff */
[----:B------:R-:W-:-:S03]  /*25e0*/  LOP3.LUT R39, R39, R32, RZ, 0xc0, !PT ;  /* 0x0000002027277212 */ /* 0x000fc600078ec0ff */
[----:B------:R-:W-:Y:S01]  /*25f0*/  UMOV UR4, 0x400 ;  /* 0x0000040000047882 */ /* 0x000fe20000000000 */
[----:B------:R-:W-:Y:S01]  /*2600*/  IMAD.SHL.U32 R30, R30, 0x8, RZ ;  /* 0x000000081e1e7824 */ /* 0x000fe200078e00ff */
[----:B------:R-:W-:Y:S01]  /*2610*/  BSSY.RECONVERGENT B0, `(.L_x_196) ;  /* 0x0000028000007945 */ /* 0x000fe20003800200 */
[----:B------:R-:W-:-:S03]  /*2620*/  IMAD.SHL.U32 R43, R39, 0x8, RZ ;  /* 0x00000008272b7824 */ /* 0x000fc600078e00ff */
[----:B------:R-:W-:Y:S02]  /*2630*/  VIMNMX.U32 R30, PT, PT, R30, 0x800, PT ;  /* 0x000008001e1e7848 */ /* 0x000fe40003fe0000 */
[----:B------:R-:W-:-:S03]  /*2640*/  VIMNMX.U32 R43, PT, PT, R43, 0x800, PT ;  /* 0x000008002b2b7848 */ /* 0x000fc60003fe0000 */
[----:B------:R-:W-:-:S05]  /*2650*/  IMAD R38, R41, 0x4, R30 ;  /* 0x0000000429267824 */ /* 0x000fca00078e021e */
[----:B------:R-:W-:Y:S01]  /*2660*/  VIMNMX.U32 R38, PT, PT, R38, 0x800, PT ;  /* 0x0000080026267848 */ /* 0x000fe20003fe0000 */
[----:B0-----:R-:W-:-:S03]  /*2670*/  ULEA UR4, UR5, UR4, 0x18 ;  /* 0x0000000405047291 */ /* 0x001fc6000f8ec0ff */
[----:B------:R-:W-:Y:S01]  /*2680*/  VIADDMNMX R42, R38, -R30, R43, PT ;  /* 0x8000001e262a7246 */ /* 0x000fe2000380012b */
[----:B------:R-:W-:Y:S02]  /*2690*/  IMAD R40, R41, 0x4, R38 ;  /* 0x0000000429287824 */ /* 0x000fe400078e0226 */
[----:B------:R-:W-:-:S03]  /*26a0*/  LEA R31, R32, UR4, 0x6 ;  /* 0x00000004201f7c11 */ /* 0x000fc6000f8e30ff */
[----:B------:R-:W-:Y:S02]  /*26b0*/  VIMNMX.U32 R39, PT, PT, R40, 0x800, PT ;  /* 0x0000080028277848 */ /* 0x000fe40003fe0000 */
[----:B------:R0:W-:Y:S03]  /*26c0*/  STS.128 [R31], R8 ;  /* 0x000000081f007388 */ /* 0x0001e60000000c00 */
[----:B------:R-:W-:Y:S01]  /*26d0*/  IMAD.IADD R40, R39, 0x1, -R38 ;  /* 0x0000000127287824 */ /* 0x000fe200078e0a26 */
[----:B------:R0:W-:Y:S04]  /*26e0*/  STS.128 [R31+0x10], R12 ;  /* 0x0000100c1f007388 */ /* 0x0001e80000000c00 */
[C---:B------:R-:W-:Y:S01]  /*26f0*/  ISETP.GE.AND P0, PT, R43.reuse, R40, PT ;  /* 0x000000282b00720c */ /* 0x040fe20003f06270 */
[----:B------:R-:W-:Y:S01]  /*2700*/  IMAD.IADD R40, R43, 0x1, -R40 ;  /* 0x000000012b287824 */ /* 0x000fe200078e0a28 */
[----:B------:R0:W-:Y:S04]  /*2710*/  STS.128 [R31+0x20], R16 ;  /* 0x000020101f007388 */ /* 0x0001e80000000c00 */
[----:B------:R-:W-:Y:S01]  /*2720*/  SEL R45, R40, RZ, P0 ;  /* 0x000000ff282d7207 */ /* 0x000fe20000000000 */
[----:B------:R0:W-:Y:S01]  /*2730*/  STS.128 [R31+0x30], R20 ;  /* 0x000030141f007388 */ /* 0x0001e20000000c00 */
[----:B------:R-:W-:Y:S02]  /*2740*/  BAR.SYNC.DEFER_BLOCKING 0x0 ;  /* 0x0000000000007b1d */ /* 0x000fe40000010000 */
[----:B------:R-:W-:-:S13]  /*2750*/  ISETP.GE.AND P0, PT, R45, R42, PT ;  /* 0x0000002a2d00720c */ /* 0x000fda0003f06270 */
[----:B0-----:R-:W-:Y:S05]  /*2760*/  @P0 BRA `(.L_x_197) ;  /* 0x0000000000480947 */ /* 0x001fea0003800000 */
[----:B------:R-:W-:-:S07]  /*2770*/  IMAD.IADD R12, R43, 0x1, R38 ;  /* 0x000000012b0c7824 */ /* 0x000fce00078e0226 */
.L_x_198:
[----:B------:R-:W-:-:S04]  /*2780*/  IADD3 R8, PT, PT, R42, -R45, RZ ;  /* 0x8000002d2a087210 */ /* 0x000fc80007ffe0ff */
[----:B------:R-:W-:-:S04]  /*2790*/  LEA.HI R8, R8, R8, RZ, 0x1 ;  /* 0x0000000808087211 */ /* 0x000fc800078f08ff */
[----:B------:R-:W-:-:S04]  /*27a0*/  LEA.HI.SX32 R13, R8, R45, 0x1f ;  /* 0x0000002d080d7211 */ /* 0x000fc800078ffaff */
[----:B------:R-:W-:Y:S01]  /*27b0*/  LOP3.LUT R9, RZ, R13, RZ, 0x33, !PT ;  /* 0x0000000dff097212 */ /* 0x000fe200078e33ff */
[----:B------:R-:W-:-:S04]  /*27c0*/  IMAD.IADD R8, R30, 0x1, R13 ;  /* 0x000000011e087824 */ /* 0x000fc800078e020d */
[----:B------:R-:W-:Y:S01]  /*27d0*/  IMAD.IADD R9, R12, 0x1, R9 ;  /* 0x000000010c097824 */ /* 0x000fe200078e0209 */
[----:B------:R-:W-:-:S04]  /*27e0*/  LEA R8, R8, UR4, 0x3 ;  /* 0x0000000408087c11 */ /* 0x000fc8000f8e18ff */
[----:B------:R-:W-:Y:S02]  /*27f0*/  LEA R11, R9, UR4, 0x3 ;  /* 0x00000004090b7c11 */ /* 0x000fe4000f8e18ff */
        /* <DEDUP_REMOVED lines=9> */
.L_x_197:
[----:B------:R-:W-:Y:S05]  /*2890*/  BSYNC.RECONVERGENT B0 ;  /* 0x0000000000007941 */ /* 0x000fea0003800200 */
.L_x_196:
[----:B------:R-:W-:Y:S01]  /*28a0*/  IMAD.IADD R13, R30, 0x1, R45 ;  /* 0x000000011e0d7824 */ /* 0x000fe200078e022d */
[----:B------:R-:W-:Y:S01]  /*28b0*/  IADD3 R12, PT, PT, -R45, R38, R43 ;  /* 0x000000262d0c7210 */ /* 0x000fe20007ffe12b */
[----:B------:R-:W-:Y:S01]  /*28c0*/  BSSY.RECONVERGENT B0, `(.L_x_199) ;  /* 0x000000c000007945 */ /* 0x000fe20003800200 */
[----:B------:R-:W-:Y:S02]  /*28d0*/  PLOP3.LUT P0, PT, PT, PT, PT, 0x8, 0x80 ;  /* 0x000000000080781c */ /* 0x000fe40003f0e170 */
[----:B------:R-:W-:Y:S02]  /*28e0*/  LEA R14, R13, UR4, 0x3 ;  /* 0x000000040d0e7c11 */ /* 0x000fe4000f8e18ff */
[C---:B------:R-:W-:Y:S02]  /*28f0*/  LEA R15, R12.reuse, UR4, 0x3 ;  /* 0x000000040c0f7c11 */ /* 0x040fe4000f8e18ff */
[----:B------:R-:W-:Y:S01]  /*2900*/  ISETP.GE.AND P1, PT, R12, R39, PT ;  /* 0x000000270c00720c */ /* 0x000fe20003f26270 */
[----:B------:R0:W1:Y:S04]  /*2910*/  LDS.64 R22, [R14] ;  /* 0x000000000e167984 */ /* 0x0000680000000a00 */
[----:B------:R0:W2:Y:S08]  /*2920*/  LDS.64 R30, [R15] ;  /* 0x000000000f1e7984 */ /* 0x0000b00000000a00 */
[----:B0-----:R-:W-:Y:S05]  /*2930*/  @P1 BRA `(.L_x_200) ;  /* 0x0000000000101947 */ /* 0x001fea0003800000 */
[----:B------:R-:W-:-:S13]  /*2940*/  ISETP.GE.AND P0, PT, R13, R38, PT ;  /* 0x000000260d00720c */ /* 0x000fda0003f06270 */
[----:B-12---:R-:W-:-:S04]  /*2950*/  @!P0 ISETP.NE.AND P1, PT, R30, R22, PT ;  /* 0x000000161e00820c */ /* 0x006fc80003f25270 */
[----:B------:R-:W-:-:S04]  /*2960*/  @!P0 SEL R8, R31, R30, !P1 ;  /* 0x0000001e1f088207 */ /* 0x000fc80004800000 */
[----:B------:R-:W-:-:S13]  /*2970*/  ISETP.LT.OR P0, PT, R8, R23, P0 ;  /* 0x000000170800720c */ /* 0x000fda0000701670 */
.L_x_200:
[----:B------:R-:W-:Y:S05]  /*2980*/  BSYNC.RECONVERGENT B0 ;  /* 0x0000000000007941 */ /* 0x000fea0003800200 */
.L_x_199:
[----:B------:R-:W-:Y:S01]  /*2990*/  IADD3 R10, PT, PT, R12, 0x1, RZ ;  /* 0x000000010c0a7810 */ /* 0x000fe20007ffe0ff */
[----:B------:R-:W-:Y:S01]  /*29a0*/  @!P0 IMAD.MOV R10, RZ, RZ, R12 ;  /* 0x000000ffff0a8224 */ /* 0x000fe200078e020c */
[----:B------:R-:W-:Y:S01]  /*29b0*/  BSSY.RECONVERGENT B0, `(.L_x_201) ;  /* 0x0000010000007945 */ /* 0x000fe20003800200 */
[----:B------:R-:W-:Y:S01]  /*29c0*/  VIADD R11, R13, 0x1 ;  /* 0x000000010d0b7836 */ /* 0x000fe20000000000 */
[----:B-12---:R-:W-:Y:S01]  /*29d0*/  SEL R9, R31, R23, P0 ;  /* 0x000000171f097207 */ /* 0x006fe20000000000 */
[----:B------:R-:W-:Y:S01]  /*29e0*/  @P0 IMAD.MOV R11, RZ, RZ, R13 ;  /* 0x000000ffff0b0224 */ /* 0x000fe200078e020d */
[C---:B------:R-:W-:Y:S01]  /*29f0*/  ISETP.GE.AND P1, PT, R10.reuse, R39, PT ;  /* 0x000000270a00720c */ /* 0x040fe20003f26270 */
[----:B------:R-:W-:Y:S01]  /*2a00*/  VIADD R12, R10, 0x1 ;  /* 0x000000010a0c7836 */ /* 0x000fe20000000000 */
[----:B------:R-:W-:Y:S01]  /*2a10*/  SEL R8, R30, R22, P0 ;  /* 0x000000161e087207 */ /* 0x000fe20000000000 */
[----:B------:R-:W-:Y:S01]  /*2a20*/  VIADD R13, R11, 0x1 ;  /* 0x000000010b0d7836 */ /* 0x000fe20000000000 */
[----:B------:R0:W1:Y:S04]  /*2a30*/  @P0 LDS.64 R30, [R15+0x8] ;  /* 0x000008000f1e0984 */ /* 0x0000680000000a00 */
[----:B------:R0:W2:Y:S01]  /*2a40*/  @!P0 LDS.64 R22, [R14+0x8] ;  /* 0x000008000e168984 */ /* 0x0000a20000000a00 */
[----:B------:R-:W-:-:S04]  /*2a50*/  PLOP3.LUT P0, PT, PT, PT, PT, 0x8, 0x80 ;  /* 0x000000000080781c */ /* 0x000fc80003f0e170 */
[----:B------:R-:W-:Y:S09]  /*2a60*/  @P1 BRA `(.L_x_202) ;  /* 0x0000000000101947 */ /* 0x000ff20003800000 */
[----:B------:R-:W-:-:S13]  /*2a70*/  ISETP.GE.AND P0, PT, R11, R38, PT ;  /* 0x000000260b00720c */ /* 0x000fda0003f06270 */
[----:B-12---:R-:W-:-:S04]  /*2a80*/  @!P0 ISETP.NE.AND P1, PT, R30, R22, PT ;  /* 0x000000161e00820c */ /* 0x006fc80003f25270 */
[----:B0-----:R-:W-:-:S04]  /*2a90*/  @!P0 SEL R14, R31, R30, !P1 ;  /* 0x0000001e1f0e8207 */ /* 0x001fc80004800000 */
[----:B------:R-:W-:-:S13]  /*2aa0*/  ISETP.LT.OR P0, PT, R14, R23, P0 ;  /* 0x000000170e00720c */ /* 0x000fda0000701670 */
.L_x_202:
[----:B------:R-:W-:Y:S05]  /*2ab0*/  BSYNC.RECONVERGENT B0 ;  /* 0x0000000000007941 */ /* 0x000fea0003800200 */
.L_x_201:
[----:B------:R-:W-:Y:S01]  /*2ac0*/  @!P0 IADD3 R12, PT, PT, R10, RZ, RZ ;  /* 0x000000ff0a0c8210 */ /* 0x000fe20007ffe0ff */
[----:B------:R-:W-:Y:S01]  /*2ad0*/  @P0 IMAD.MOV R13, RZ, RZ, R11 ;  /* 0x000000ffff0d0224 */ /* 0x000fe200078e020b */
[----:B------:R-:W-:Y:S01]  /*2ae0*/  BSSY.RECONVERGENT B0, `(.L_x_203) ;  /* 0x000000e000007945 */ /* 0x000fe20003800200 */
        /* <DEDUP_REMOVED lines=13> */
.L_x_204:
[----:B------:R-:W-:Y:S05]  /*2bc0*/  BSYNC.RECONVERGENT B0 ;  /* 0x0000000000007941 */ /* 0x000fea0003800200 */
.L_x_203:
[----:B------:R-:W3:Y:S01]  /*2bd0*/  S2UR UR5, SR_CgaCtaId ;  /* 0x00000000000579c3 */ /* 0x000ee20000008800 */
[----:B------:R-:W-:Y:S01]  /*2be0*/  UMOV UR4, 0x400 ;  /* 0x0000040000047882 */ /* 0x000fe20000000000 */
[C---:B0-----:R-:W-:Y:S01]  /*2bf0*/  VIADD R14, R12.reuse, 0x1 ;  /* 0x000000010c0e7836 */ /* 0x041fe20000000000 */
[----:B------:R-:W-:Y:S01]  /*2c00*/  @!P0 IADD3 R14, PT, PT, R12, RZ, RZ ;  /* 0x000000ff0c0e8210 */ /* 0x000fe20007ffe0ff */
[----:B------:R-:W-:Y:S01]  /*2c10*/  VIADD R15, R13, 0x1 ;  /* 0x000000010d0f7836 */ /* 0x000fe20000000000 */
[----:B------:R-:W-:Y:S01]  /*2c20*/  BSSY.RECONVERGENT B0, `(.L_x_205) ;  /* 0x0000014000007945 */ /* 0x000fe20003800200 */
[----:B------:R-:W-:Y:S01]  /*2c30*/  @P0 IMAD.MOV R15, RZ, RZ, R13 ;  /* 0x000000ffff0f0224 */ /* 0x000fe200078e020d */
[C---:B------:R-:W-:Y:S01]  /*2c40*/  ISETP.GE.AND P1, PT, R14.reuse, R39, PT ;  /* 0x000000270e00720c */ /* 0x040fe20003f26270 */
[----:B------:R-:W-:Y:S01]  /*2c50*/  VIADD R20, R14, 0x1 ;  /* 0x000000010e147836 */ /* 0x000fe20000000000 */
[----:B-12---:R-:W-:Y:S01]  /*2c60*/  SEL R13, R31, R23, P0 ;  /* 0x000000171f0d7207 */ /* 0x006fe20000000000 */
[----:B------:R-:W-:Y:S01]  /*2c70*/  VIADD R21, R15, 0x1 ;  /* 0x000000010f157836 */ /* 0x000fe20000000000 */
        /* <DEDUP_REMOVED lines=14> */
.L_x_206:
[----:B------:R-:W-:Y:S05]  /*2d60*/  BSYNC.RECONVERGENT B0 ;  /* 0x0000000000007941 */ /* 0x000fea0003800200 */
.L_x_205:
[----:B------:R-:W-:Y:S01]  /*2d70*/  @!P0 IMAD.MOV R20, RZ, RZ, R14 ;  /* 0x000000ffff148224 */ /* 0x000fe200078e020e */
[----:B------:R-:W-:Y:S01]  /*2d80*/  @P0 IADD3 R21, PT, PT, R15, RZ, RZ ;  /* 0x000000ff0f150210 */ /* 0x000fe20007ffe0ff */
[----:B------:R-:W-:Y:S01]  /*2d90*/  BSSY.RECONVERGENT B0, `(.L_x_207) ;  /* 0x0000010000007945 */ /* 0x000fe20003800200 */
[----:B-12---:R-:W-:Y:S01]  /*2da0*/  SEL R15, R31, R23, P0 ;  /* 0x000000171f0f7207 */ /* 0x006fe20000000000 */
[C-C-:B0-----:R-:W-:Y:S01]  /*2db0*/  @P0 IMAD R17, R20.reuse, 0x8, R40.reuse ;  /* 0x0000000814110824 */ /* 0x141fe200078e0228 */
[----:B------:R-:W-:Y:S01]  /*2dc0*/  ISETP.GE.AND P1, PT, R20, R39, PT ;  /* 0x000000271400720c */ /* 0x000fe20003f26270 */
[C---:B------:R-:W-:Y:S01]  /*2dd0*/  @!P0 IMAD R16, R21.reuse, 0x8, R40 ;  /* 0x0000000815108824 */ /* 0x040fe200078e0228 */
[----:B------:R-:W-:Y:S01]  /*2de0*/  SEL R14, R30, R22, P0 ;  /* 0x000000161e0e7207 */ /* 0x000fe20000000000 */
[----:B------:R-:W-:Y:S01]  /*2df0*/  VIADD R18, R20, 0x1 ;  /* 0x0000000114127836 */ /* 0x000fe20000000000 */
[----:B------:R0:W1:Y:S01]  /*2e00*/  @P0 LDS.64 R30, [R17] ;  /* 0x00000000111e0984 */ /* 0x0000620000000a00 */
[----:B------:R-:W-:-:S03]  /*2e10*/  VIADD R19, R21, 0x1 ;  /* 0x0000000115137836 */ /* 0x000fc60000000000 */
[----:B------:R0:W2:Y:S01]  /*2e20*/  @!P0 LDS.64 R22, [R16] ;  /* 0x0000000010168984 */ /* 0x0000a20000000a00 */
[----:B------:R-:W-:-:S04]  /*2e30*/  PLOP3.LUT P0, PT, PT, PT, PT, 0x8, 0x80 ;  /* 0x000000000080781c */ /* 0x000fc80003f0e170 */
[----:B------:R-:W-:Y:S09]  /*2e40*/  @P1 BRA `(.L_x_208) ;  /* 0x0000000000101947 */ /* 0x000ff20003800000 */
[----:B------:R-:W-:-:S13]  /*2e50*/  ISETP.GE.AND P0, PT, R21, R38, PT ;  /* 0x000000261500720c */ /* 0x000fda0003f06270 */
[----:B-12---:R-:W-:-:S04]  /*2e60*/  @!P0 ISETP.NE.AND P1, PT, R30, R22, PT ;  /* 0x000000161e00820c */ /* 0x006fc80003f25270 */
[----:B0-----:R-:W-:-:S04]  /*2e70*/  @!P0 SEL R16, R31, R30, !P1 ;  /* 0x0000001e1f108207 */ /* 0x001fc80004800000 */
[----:B------:R-:W-:-:S13]  /*2e80*/  ISETP.LT.OR P0, PT, R16, R23, P0 ;  /* 0x000000171000720c */ /* 0x000fda0000701670 */
.L_x_208:
[----:B------:R-:W-:Y:S05]  /*2e90*/  BSYNC.RECONVERGENT B0 ;  /* 0x0000000000007941 */ /* 0x000fea0003800200 */
.L_x_207:
[----:B------:R-:W-:Y:S01]  /*2ea0*/  @!P0 IMAD.MOV R18, RZ, RZ, R20 ;  /* 0x000000ffff128224 */ /* 0x000fe200078e0214 */
[----:B------:R-:W-:Y:S01]  /*2eb0*/  @P0 IADD3 R19, PT, PT, R21, RZ, RZ ;  /* 0x000000ff15130210 */ /* 0x000fe20007ffe0ff */
[----:B------:R-:W-:Y:S01]  /*2ec0*/  BSSY.RECONVERGENT B0, `(.L_x_209) ;  /* 0x000000f000007945 */ /* 0x000fe20003800200 */
[----:B012---:R-:W-:Y:S01]  /*2ed0*/  SEL R17, R31, R23, P0 ;  /* 0x000000171f117207 */ /* 0x007fe20000000000 */
[C-C-:B------:R-:W-:Y:S01]  /*2ee0*/  @P0 IMAD R42, R18.reuse, 0x8, R40.reuse ;  /* 0x00000008122a0824 */ /* 0x140fe200078e0228 */
[----:B------:R-:W-:Y:S01]  /*2ef0*/  ISETP.GE.AND P1, PT, R18, R39, PT ;  /* 0x000000271200720c */ /* 0x000fe20003f26270 */
[C---:B------:R-:W-:Y:S01]  /*2f00*/  @!P0 IMAD R20, R19.reuse, 0x8, R40 ;  /* 0x0000000813148824 */ /* 0x040fe200078e0228 */
[----:B------:R-:W-:Y:S01]  /*2f10*/  SEL R16, R30, R22, P0 ;  /* 0x000000161e107207 */ /* 0x000fe20000000000 */
[----:B------:R-:W-:Y:S01]  /*2f20*/  VIADD R21, R19, 0x1 ;  /* 0x0000000113157836 */ /* 0x000fe20000000000 */
[----:B------:R0:W1:Y:S04]  /*2f30*/  @P0 LDS.64 R30, [R42] ;  /* 0x000000002a1e0984 */ /* 0x0000680000000a00 */
[----:B------:R0:W2:Y:S01]  /*2f40*/  @!P0 LDS.64 R22, [R20] ;  /* 0x0000000014168984 */ /* 0x0000a20000000a00 */
[----:B------:R-:W-:-:S04]  /*2f50*/  PLOP3.LUT P0, PT, PT, PT, PT, 0x8, 0x80 ;  /* 0x000000000080781c */ /* 0x000fc80003f0e170 */
[----:B------:R-:W-:Y:S09]  /*2f60*/  @P1 BRA `(.L_x_210) ;  /* 0x0000000000101947 */ /* 0x000ff20003800000 */
[----:B------:R-:W-:-:S13]  /*2f70*/  ISETP.GE.AND P0, PT, R19, R38, PT ;  /* 0x000000261300720c */ /* 0x000fda0003f06270 */
[----:B-12---:R-:W-:-:S04]  /*2f80*/  @!P0 ISETP.NE.AND P1, PT, R30, R22, PT ;  /* 0x000000161e00820c */ /* 0x006fc80003f25270 */
[----:B0-----:R-:W-:-:S04]  /*2f90*/  @!P0 SEL R20, R31, R30, !P1 ;  /* 0x0000001e1f148207 */ /* 0x001fc80004800000 */
[----:B------:R-:W-:-:S13]  /*2fa0*/  ISETP.LT.OR P0, PT, R20, R23, P0 ;  /* 0x000000171400720c */ /* 0x000fda0000701670 */
.L_x_210:
[----:B------:R-:W-:Y:S05]  /*2fb0*/  BSYNC.RECONVERGENT B0 ;  /* 0x0000000000007941 */ /* 0x000fea0003800200 */
.L_x_209:
[----:B0-----:R-:W-:Y:S01]  /*2fc0*/  IADD3 R20, PT, PT, R18, 0x1, RZ ;  /* 0x0000000112147810 */ /* 0x001fe20007ffe0ff */
[----:B------:R-:W-:Y:S01]  /*2fd0*/  @!P0 IMAD.MOV R20, RZ, RZ, R18 ;  /* 0x000000ffff148224 */ /* 0x000fe200078e0212 */
[----:B------:R-:W-:Y:S01]  /*2fe0*/  BSSY.RECONVERGENT B0, `(.L_x_211) ;  /* 0x000000f000007945 */ /* 0x000fe20003800200 */
[----:B------:R-:W-:Y:S01]  /*2ff0*/  @P0 IMAD.MOV R21, RZ, RZ, R19 ;  /* 0x000000ffff150224 */ /* 0x000fe200078e0213 */
[----:B-12---:R-:W-:Y:S01]  /*3000*/  SEL R19, R31, R23, P0 ;  /* 0x000000171f137207 */ /* 0x006fe20000000000 */
[C-C-:B------:R-:W-:Y:S01]  /*3010*/  @P0 IMAD R43, R20.reuse, 0x8, R40.reuse ;  /* 0x00000008142b0824 */ /* 0x140fe200078e0228 */
[----:B------:R-:W-:Y:S01]  /*3020*/  ISETP.GE.AND P1, PT, R20, R39, PT ;  /* 0x000000271400720c */ /* 0x000fe20003f26270 */
[----:B------:R-:W-:Y:S01]  /*3030*/  @!P0 IMAD R42, R21, 0x8, R40 ;  /* 0x00000008152a8824 */ /* 0x000fe200078e0228 */
[----:B------:R-:W-:Y:S02]  /*3040*/  SEL R18, R30, R22, P0 ;  /* 0x000000161e127207 */ /* 0x000fe40000000000 */
        /* <DEDUP_REMOVED lines=8> */
.L_x_212:
[----:B------:R-:W-:Y:S05]  /*30d0*/  BSYNC.RECONVERGENT B0 ;  /* 0x0000000000007941 */ /* 0x000fea0003800200 */
.L_x_211:
[----:B0-----:R-:W-:Y:S01]  /*30e0*/  VIADD R42, R20, 0x1 ;  /* 0x00000001142a7836 */ /* 0x001fe20000000000 */
[----:B------:R-:W-:Y:S01]  /*30f0*/  IADD3 R43, PT, PT, R21, 0x1, RZ ;  /* 0x00000001152b7810 */ /* 0x000fe20007ffe0ff */
[----:B------:R-:W-:Y:S01]  /*3100*/  @!P0 IMAD.MOV R42, RZ, RZ, R20 ;  /* 0x000000ffff2a8224 */ /* 0x000fe200078e0214 */
[----:B------:R-:W-:Y:S01]  /*3110*/  BSSY.RECONVERGENT B0, `(.L_x_213) ;  /* 0x000000f000007945 */ /* 0x000fe20003800200 */
[----:B------:R-:W-:Y:S01]  /*3120*/  @P0 IMAD.MOV R43, RZ, RZ, R21 ;  /* 0x000000ffff2b0224 */ /* 0x000fe200078e0215 */
[----:B-12---:R-:W-:Y:S02]  /*3130*/  SEL R21, R31, R23, P0 ;  /* 0x000000171f157207 */ /* 0x006fe40000000000 */
[----:B------:R-:W-:Y:S01]  /*3140*/  ISETP.GE.AND P1, PT, R42, R39, PT ;  /* 0x000000272a00720c */ /* 0x000fe20003f26270 */
[--C-:B------:R-:W-:Y:S01]  /*3150*/  @!P0 IMAD R44, R43, 0x8, R40.reuse ;  /* 0x000000082b2c8824 */ /* 0x100fe200078e0228 */
[----:B------:R-:W-:Y:S01]  /*3160*/  SEL R20, R30, R22, P0 ;  /* 0x000000161e147207 */ /* 0x000fe20000000000 */
[----:B------:R-:W-:-:S03]  /*3170*/  @P0 IMAD R40, R42, 0x8, R40 ;  /* 0x000000082a280824 */ /* 0x000fc600078e0228 */
[----:B------:R0:W1:Y:S04]  /*3180*/  @!P0 LDS.64 R22, [R44] ;  /* 0x000000002c168984 */ /* 0x0000680000000a00 */
[----:B------:R0:W2:Y:S01]  /*3190*/  @P0 LDS.64 R30, [R40] ;  /* 0x00000000281e0984 */ /* 0x0000a20000000a00 */
[----:B------:R-:W-:Y:S02]  /*31a0*/  PLOP3.LUT P0, PT, PT, PT, PT, 0x8, 0x80 ;  /* 0x000000000080781c */ /* 0x000fe40003f0e170 */
[----:B------:R-:W-:Y:S11]  /*31b0*/  @P1 BRA `(.L_x_214) ;  /* 0x0000000000101947 */ /* 0x000ff60003800000 */
[----:B------:R-:W-:-:S13]  /*31c0*/  ISETP.GE.AND P0, PT, R43, R38, PT ;  /* 0x000000262b00720c */ /* 0x000fda0003f06270 */
[----:B-12---:R-:W-:-:S04]  /*31d0*/  @!P0 ISETP.NE.AND P1, PT, R30, R22, PT ;  /* 0x000000161e00820c */ /* 0x006fc80003f25270 */
[----:B------:R-:W-:-:S04]  /*31e0*/  @!P0 SEL R38, R31, R30, !P1 ;  /* 0x0000001e1f268207 */ /* 0x000fc80004800000 */
[----:B------:R-:W-:-:S13]  /*31f0*/  ISETP.LT.OR P0, PT, R38, R23, P0 ;  /* 0x000000172600720c */ /* 0x000fda0000701670 */
.L_x_214:
[----:B------:R-:W-:Y:S05]  /*3200*/  BSYNC.RECONVERGENT B0 ;  /* 0x0000000000007941 */ /* 0x000fea0003800200 */
.L_x_213:
[C---:B------:R-:W-:Y:S01]  /*3210*/  ISETP.GE.U32.AND P1, PT, R41.reuse, 0x81, PT ;  /* 0x000000812900780c */ /* 0x040fe20003f26070 */
[----:B------:R-:W-:Y:S01]  /*3220*/  IMAD.SHL.U32 R41, R41, 0x2, RZ ;  /* 0x0000000229297824 */ /* 0x000fe200078e00ff */
[----:B-12---:R-:W-:Y:S02]  /*3230*/  SEL R23, R31, R23, P0 ;  /* 0x000000171f177207 */ /* 0x006fe40000000000 */
[----:B------:R-:W-:-:S09]  /*3240*/  SEL R22, R30, R22, P0 ;  /* 0x000000161e167207 */ /* 0x000fd20000000000 */
[----:B------:R-:W-:Y:S05]  /*3250*/  @!P1 BRA `(.L_x_215) ;  /* 0xfffffff000cc9947 */ /* 0x000fea000383ffff */
[----:B------:R-:W1:Y:S02]  /*3260*/  LDCU.U8 UR4, c[0x0][0x380] ;  /* 0x00007000ff0477ac */ /* 0x000e640008000000 */
[----:B-1----:R-:W-:-:S04]  /*3270*/  UPRMT UR4, UR4, 0x8880, URZ ;  /* 0x0000888004047896 */ /* 0x002fc800080000ff */
[----:B------:R-:W-:Y:S01]  /*3280*/  UISETP.NE.AND UP0, UPT, UR4, URZ, UPT ;  /* 0x000000ff0400728c */ /* 0x000fe2000bf05270 */
[----:B------:R-:W-:Y:S08]  /*3290*/  BAR.SYNC.DEFER_BLOCKING 0x0 ;  /* 0x0000000000007b1d */ /* 0x000ff00000010000 */
[----:B------:R-:W-:Y:S05]  /*32a0*/  BRA.U !UP0, `(.L_x_216) ;  /* 0x0000000108b47547 */ /* 0x000fea000b800000 */
[----:B------:R-:W1:Y:S01]  /*32b0*/  S2R R29, SR_TID.X ;  /* 0x00000000001d7919 */ /* 0x000e620000002100 */
[----:B------:R-:W2:Y:S01]  /*32c0*/  LDCU.64 UR4, c[0x0][0x398] ;  /* 0x00007300ff0477ac */ /* 0x000ea20008000a00 */
[----:B------:R-:W3:Y:S01]  /*32d0*/  S2R R28, SR_CTAID.X ;  /* 0x00000000001c7919 */ /* 0x000ee20000002500 */
[----:B------:R-:W-:Y:S04]  /*32e0*/  STS.64 [R24], R8 ;  /* 0x0000000818007388 */ /* 0x000fe80000000a00 */
[----:B------:R-:W-:Y:S04]  /*32f0*/  STS.64 [R7+0x8], R10 ;  /* 0x0000080a07007388 */ /* 0x000fe80000000a00 */
[----:B------:R-:W-:Y:S04]  /*3300*/  STS.64 [R6+0x10], R12 ;  /* 0x0000100c06007388 */ /* 0x000fe80000000a00 */
[----:B------:R-:W-:Y:S04]  /*3310*/  STS.64 [R5+0x18], R14 ;  /* 0x0000180e05007388 */ /* 0x000fe80000000a00 */
[----:B------:R-:W-:Y:S04]  /*3320*/  STS.64 [R4+0x20], R16 ;  /* 0x0000201004007388 */ /* 0x000fe80000000a00 */
[----:B------:R-:W-:Y:S04]  /*3330*/  STS.64 [R3+0x28], R18 ;  /* 0x0000281203007388 */ /* 0x000fe80000000a00 */
[----:B------:R-:W-:Y:S04]  /*3340*/  STS.64 [R2+0x30], R20 ;  /* 0x0000301402007388 */ /* 0x000fe80000000a00 */
[----:B------:R1:W-:Y:S01]  /*3350*/  STS.64 [R0+0x38], R22 ;  /* 0x0000381600007388 */ /* 0x0003e20000000a00 */
[----:B------:R-:W-:-:S03]  /*3360*/  NOP ;  /* 0x0000000000007918 */ /* 0x000fc60000000000 */
[----:B------:R-:W4:Y:S04]  /*3370*/  LDS.64 R30, [R37] ;  /* 0x00000000251e7984 */ /* 0x000f280000000a00 */
[----:B------:R-:W5:Y:S01]  /*3380*/  LDS.64 R38, [R36+0x100] ;  /* 0x0001000024267984 */ /* 0x000f620000000a00 */
[----:B-1----:R-:W-:Y:S02]  /*3390*/  IMAD.SHL.U32 R0, R29, 0x8, RZ ;  /* 0x000000081d007824 */ /* 0x002fe400078e00ff */
[----:B---3--:R-:W-:Y:S01]  /*33a0*/  IMAD.WIDE.U32 R28, R28, 0x800, RZ ;  /* 0x000008001c1c7825 */ /* 0x008fe200078e00ff */
[----:B------:R-:W1:Y:S02]  /*33b0*/  LDS.64 R8, [R35+0x200] ;  /* 0x0002000023087984 */ /* 0x000e640000000a00 */
[----:B------:R-:W-:-:S02]  /*33c0*/  LOP3.LUT R3, R0, 0x1f00, RZ, 0xc0, !PT ;  /* 0x00001f0000037812 */ /* 0x000fc400078ec0ff */
[----:B------:R-:W3:Y:S01]  /*33d0*/  LDS.64 R10, [R34+0x300] ;  /* 0x00030000220a7984 */ /* 0x000ee20000000a00 */
[----:B------:R-:W-:-:S03]  /*33e0*/  LOP3.LUT R0, R28, 0x1f, R32, 0xf8, !PT ;  /* 0x0000001f1c007812 */ /* 0x000fc600078ef820 */
[----:B------:R-:W0:Y:S01]  /*33f0*/  LDS.64 R6, [R33+0x400] ;  /* 0x0004000021067984 */ /* 0x000e220000000a00 */
[----:B------:R-:W-:-:S03]  /*3400*/  IADD3 R0, P0, PT, R3, R0, RZ ;  /* 0x0000000003007210 */ /* 0x000fc60007f1e0ff */
[----:B------:R-:W0:Y:S01]  /*3410*/  LDS.64 R12, [R27+0x500] ;  /* 0x000500001b0c7984 */ /* 0x000e220000000a00 */
[----:B------:R-:W-:Y:S02]  /*3420*/  IADD3.X R29, PT, PT, RZ, R29, RZ, P0, !PT ;  /* 0x0000001dff1d7210 */ /* 0x000fe400007fe4ff */
[C---:B--2---:R-:W-:Y:S01]  /*3430*/  LEA R2, P0, R0.reuse, UR4, 0x3 ;  /* 0x0000000400027c11 */ /* 0x044fe2000f8018ff */
[----:B------:R-:W2:Y:S03]  /*3440*/  LDS.64 R4, [R26+0x600] ;  /* 0x000600001a047984 */ /* 0x000ea60000000a00 */
[----:B------:R-:W-:Y:S01]  /*3450*/  LEA.HI.X R3, R0, UR5, R29, 0x3, P0 ;  /* 0x0000000500037c11 */ /* 0x000fe200080f1c1d */
[----:B------:R-:W2:Y:S04]  /*3460*/  LDS.64 R24, [R25+0x700] ;  /* 0x0007000019187984 */ /* 0x000ea80000000a00 */
[----:B----4-:R-:W-:Y:S04]  /*3470*/  STG.E desc[UR6][R2.64], R30 ;  /* 0x0000001e02007986 */ /* 0x010fe8000c101906 */
[----:B------:R-:W-:Y:S04]  /*3480*/  STG.E desc[UR6][R2.64+0x4], R31 ;  /* 0x0000041f02007986 */ /* 0x000fe8000c101906 */
[----:B-----5:R-:W-:Y:S04]  /*3490*/  STG.E desc[UR6][R2.64+0x100], R38 ;  /* 0x0001002602007986 */ /* 0x020fe8000c101906 */
[----:B------:R-:W-:Y:S04]  /*34a0*/  STG.E desc[UR6][R2.64+0x104], R39 ;  /* 0x0001042702007986 */ /* 0x000fe8000c101906 */
[----:B-1----:R-:W-:Y:S04]  /*34b0*/  STG.E desc[UR6][R2.64+0x200], R8 ;  /* 0x0002000802007986 */ /* 0x002fe8000c101906 */
[----:B------:R-:W-:Y:S04]  /*34c0*/  STG.E desc[UR6][R2.64+0x204], R9 ;  /* 0x0002040902007986 */ /* 0x000fe8000c101906 */
[----:B---3--:R-:W-:Y:S04]  /*34d0*/  STG.E desc[UR6][R2.64+0x300], R10 ;  /* 0x0003000a02007986 */ /* 0x008fe8000c101906 */
[----:B------:R-:W-:Y:S04]  /*34e0*/  STG.E desc[UR6][R2.64+0x304], R11 ;  /* 0x0003040b02007986 */ /* 0x000fe8000c101906 */
[----:B0-----:R-:W-:Y:S04]  /*34f0*/  STG.E desc[UR6][R2.64+0x400], R6 ;  /* 0x0004000602007986 */ /* 0x001fe8000c101906 */
[----:B------:R-:W-:Y:S04]  /*3500*/  STG.E desc[UR6][R2.64+0x404], R7 ;  /* 0x0004040702007986 */ /* 0x000fe8000c101906 */
[----:B------:R-:W-:Y:S04]  /*3510*/  STG.E desc[UR6][R2.64+0x500], R12 ;  /* 0x0005000c02007986 */ /* 0x000fe8000c101906 */
[----:B------:R-:W-:Y:S04]  /*3520*/  STG.E desc[UR6][R2.64+0x504], R13 ;  /* 0x0005040d02007986 */ /* 0x000fe8000c101906 */
[----:B--2---:R-:W-:Y:S04]  /*3530*/  STG.E desc[UR6][R2.64+0x600], R4 ;  /* 0x0006000402007986 */ /* 0x004fe8000c101906 */
[----:B------:R-:W-:Y:S04]  /*3540*/  STG.E desc[UR6][R2.64+0x604], R5 ;  /* 0x0006040502007986 */ /* 0x000fe8000c101906 */
[----:B------:R-:W-:Y:S04]  /*3550*/  STG.E desc[UR6][R2.64+0x700], R24 ;  /* 0x0007001802007986 */ /* 0x000fe8000c101906 */
[----:B------:R-:W-:Y:S01]  /*3560*/  STG.E desc[UR6][R2.64+0x704], R25 ;  /* 0x0007041902007986 */ /* 0x000fe2000c101906 */
[----:B------:R-:W-:Y:S05]  /*3570*/  EXIT ;  /* 0x000000000000794d */ /* 0x000fea0003800000 */
.L_x_216:
[----:B------:R-:W-:Y:S01]  /*3580*/  STS.64 [R24], R8 ;  /* 0x0000000818007388 */ /* 0x000fe20000000a00 */
[----:B------:R-:W1:Y:S03]  /*3590*/  LDCU.64 UR4, c[0x0][0x3b0] ;  /* 0x00007600ff0477ac */ /* 0x000e660008000a00 */
[----:B------:R-:W-:Y:S04]  /*35a0*/  STS.64 [R7+0x8], R10 ;  /* 0x0000080a07007388 */ /* 0x000fe80000000a00 */
[----:B------:R-:W-:Y:S04]  /*35b0*/  STS.64 [R6+0x10], R12 ;  /* 0x0000100c06007388 */ /* 0x000fe80000000a00 */
[----:B------:R-:W-:Y:S04]  /*35c0*/  STS.64 [R5+0x18], R14 ;  /* 0x0000180e05007388 */ /* 0x000fe80000000a00 */
[----:B------:R-:W-:Y:S04]  /*35d0*/  STS.64 [R4+0x20], R16 ;  /* 0x0000201004007388 */ /* 0x000fe80000000a00 */
[----:B------:R-:W-:Y:S04]  /*35e0*/  STS.64 [R3+0x28], R18 ;  /* 0x0000281203007388 */ /* 0x000fe80000000a00 */
[----:B------:R1:W-:Y:S04]  /*35f0*/  STS.64 [R2+0x30], R20 ;  /* 0x0000301402007388 */ /* 0x0003e80000000a00 */
[----:B------:R-:W-:Y:S01]  /*3600*/  STS.64 [R0+0x38], R22 ;  /* 0x0000381600007388 */ /* 0x000fe20000000a00 */
[----:B------:R-:W-:-:S03]  /*3610*/  NOP ;  /* 0x0000000000007918 */ /* 0x000fc60000000000 */
[----:B------:R-:W2:Y:S01]  /*3620*/  LDS.64 R30, [R37] ;  /* 0x00000000251e7984 */ /* 0x000ea20000000a00 */
[----:B-1----:R-:W-:-:S03]  /*3630*/  IADD3 R2, P0, PT, R29, UR4, RZ ;  /* 0x000000041d027c10 */ /* 0x002fc6000ff1e0ff */
[----:B------:R-:W1:Y:S01]  /*3640*/  LDS.64 R38, [R36+0x100] ;  /* 0x0001000024267984 */ /* 0x000e620000000a00 */
[----:B------:R-:W-:-:S03]  /*3650*/  IADD3.X R3, PT, PT, R28, UR5, RZ, P0, !PT ;  /* 0x000000051c037c10 */ /* 0x000fc600087fe4ff */
[----:B------:R-:W3:Y:S04]  /*3660*/  LDS.64 R8, [R35+0x200] ;  /* 0x0002000023087984 */ /* 0x000ee80000000a00 */
[----:B------:R-:W4:Y:S04]  /*3670*/  LDS.64 R10, [R34+0x300] ;  /* 0x00030000220a7984 */ /* 0x000f280000000a00 */
[----:B------:R-:W5:Y:S04]  /*3680*/  LDS.64 R32, [R33+0x400] ;  /* 0x0004000021207984 */ /* 0x000f680000000a00 */
[----:B------:R-:W0:Y:S04]  /*3690*/  LDS.64 R6, [R27+0x500] ;  /* 0x000500001b067984 */ /* 0x000e280000000a00 */
[----:B------:R-:W0:Y:S04]  /*36a0*/  LDS.64 R4, [R26+0x600] ;  /* 0x000600001a047984 */ /* 0x000e280000000a00 */
[----:B------:R-:W0:Y:S04]  /*36b0*/  LDS.64 R24, [R25+0x700] ;  /* 0x0007000019187984 */ /* 0x000e280000000a00 */
[----:B--2---:R-:W-:Y:S04]  /*36c0*/  STG.E desc[UR6][R2.64], R30 ;  /* 0x0000001e02007986 */ /* 0x004fe8000c101906 */
[----:B------:R-:W-:Y:S04]  /*36d0*/  STG.E desc[UR6][R2.64+0x4], R31 ;  /* 0x0000041f02007986 */ /* 0x000fe8000c101906 */
[----:B-1----:R-:W-:Y:S04]  /*36e0*/  STG.E desc[UR6][R2.64+0x100], R38 ;  /* 0x0001002602007986 */ /* 0x002fe8000c101906 */
[----:B------:R-:W-:Y:S04]  /*36f0*/  STG.E desc[UR6][R2.64+0x104], R39 ;  /* 0x0001042702007986 */ /* 0x000fe8000c101906 */
[----:B---3--:R-:W-:Y:S04]  /*3700*/  STG.E desc[UR6][R2.64+0x200], R8 ;  /* 0x0002000802007986 */ /* 0x008fe8000c101906 */
[----:B------:R-:W-:Y:S04]  /*3710*/  STG.E desc[UR6][R2.64+0x204], R9 ;  /* 0x0002040902007986 */ /* 0x000fe8000c101906 */
[----:B----4-:R-:W-:Y:S04]  /*3720*/  STG.E desc[UR6][R2.64+0x300], R10 ;  /* 0x0003000a02007986 */ /* 0x010fe8000c101906 */
[----:B------:R-:W-:Y:S04]  /*3730*/  STG.E desc[UR6][R2.64+0x304], R11 ;  /* 0x0003040b02007986 */ /* 0x000fe8000c101906 */
[----:B-----5:R-:W-:Y:S04]  /*3740*/  STG.E desc[UR6][R2.64+0x400], R32 ;  /* 0x0004002002007986 */ /* 0x020fe8000c101906 */
[----:B------:R-:W-:Y:S04]  /*3750*/  STG.E desc[UR6][R2.64+0x404], R33 ;  /* 0x0004042102007986 */ /* 0x000fe8000c101906 */
[----:B0-----:R-:W-:Y:S04]  /*3760*/  STG.E desc[UR6][R2.64+0x500], R6 ;  /* 0x0005000602007986 */ /* 0x001fe8000c101906 */
[----:B------:R-:W-:Y:S04]  /*3770*/  STG.E desc[UR6][R2.64+0x504], R7 ;  /* 0x0005040702007986 */ /* 0x000fe8000c101906 */
[----:B------:R-:W-:Y:S04]  /*3780*/  STG.E desc[UR6][R2.64+0x600], R4 ;  /* 0x0006000402007986 */ /* 0x000fe8000c101906 */
[----:B------:R-:W-:Y:S04]  /*3790*/  STG.E desc[UR6][R2.64+0x604], R5 ;  /* 0x0006040502007986 */ /* 0x000fe8000c101906 */
[----:B------:R-:W-:Y:S04]  /*37a0*/  STG.E desc[UR6][R2.64+0x700], R24 ;  /* 0x0007001802007986 */ /* 0x000fe8000c101906 */
[----:B------:R-:W-:Y:S01]  /*37b0*/  STG.E desc[UR6][R2.64+0x704], R25 ;  /* 0x0007041902007986 */ /* 0x000fe2000c101906 */
[----:B------:R-:W-:Y:S05]  /*37c0*/  EXIT ;  /* 0x000000000000794d */ /* 0x000fea0003800000 */
.L_x_83:
[----:B------:R-:W0:Y:S01]  /*37d0*/  LDC.64 R8, c[0x0][0x388] ;  /* 0x0000e200ff087b82 */ /* 0x000e220000000a00 */
[----:B------:R-:W-:Y:S01]  /*37e0*/  ACQBULK ;  /* 0x000000000000782e */ /* 0x000fe20000000000 */
[----:B------:R-:W1:Y:S06]  /*37f0*/  S2R R35, SR_TID.X ;  /* 0x0000000000237919 */ /* 0x000e6c0000002100 */
[----:B------:R-:W2:Y:S01]  /*3800*/  LDC R7, c[0x0][0x3a8] ;  /* 0x0000ea00ff077b82 */ /* 0x000ea20000000800 */
[----:B0-----:R-:W-:-:S05]  /*3810*/  IMAD.WIDE.U32 R8, R3, 0x4000, R8 ;  /* 0x0000400003087825 */ /* 0x001fca00078e0008 */
[----:B------:R-:W3:Y:S04]  /*3820*/  LDG.E R3, desc[UR6][R8.64+0x4] ;  /* 0x0000040608037981 */ /* 0x000ee8000c1e1900 */
[----:B------:R0:W4:Y:S01]  /*3830*/  LDG.E R2, desc[UR6][R8.64] ;  /* 0x0000000608027981 */ /* 0x000122000c1e1900 */
[----:B-1----:R-:W-:Y:S02]  /*3840*/  IMAD.SHL.U32 R39, R35, 0x8, RZ ;  /* 0x0000000823277824 */ /* 0x002fe400078e00ff */
[----:B------:R-:W-:-:S03]  /*3850*/  IMAD.MOV R36, RZ, RZ, -R6 ;  /* 0x000000ffff247224 */ /* 0x000fc600078e0a06 */
[----:B------:R-:W-:Y:S02]  /*3860*/  LOP3.LUT R0, R39, 0x1f00, RZ, 0xc0, !PT ;  /* 0x00001f0027007812 */ /* 0x000fe400078ec0ff */
[----:B--2---:R-:W-:Y:S02]  /*3870*/  VIADDMNMX R36, R36, R7, 0x800, PT ;  /* 0x0000080024247446 */ /* 0x004fe40003800107 */
[----:B------:R-:W-:-:S04]  /*3880*/  LOP3.LUT R40, R0, 0x1f, R35, 0xf8, !PT ;  /* 0x0000001f00287812 */ /* 0x000fc800078ef823 */
[C---:B------:R-:W-:Y:S01]  /*3890*/  LEA R4, P0, R40.reuse, R8, 0x3 ;  /* 0x0000000828047211 */ /* 0x040fe200078018ff */
[C---:B------:R-:W-:Y:S01]  /*38a0*/  VIADD R7, R40.reuse, 0x20 ;  /* 0x0000002028077836 */ /* 0x040fe20000000000 */
[C---:B------:R-:W-:Y:S01]  /*38b0*/  IADD3 R11, PT, PT, R40.reuse, 0x60, RZ ;  /* 0x00000060280b7810 */ /* 0x040fe20007ffe0ff */
[C---:B------:R-:W-:Y:S02]  /*38c0*/  VIADD R13, R40.reuse, 0x80 ;  /* 0x00000080280d7836 */ /* 0x040fe40000000000 */
[----:B------:R-:W-:Y:S01]  /*38d0*/  IMAD.X R5, RZ, RZ, R9, P0 ;  /* 0x000000ffff057224 */ /* 0x000fe200000e0609 */
[CC--:B------:R-:W-:Y:S01]  /*38e0*/  ISETP.GE.AND P0, PT, R40.reuse, R36.reuse, PT ;  /* 0x000000242800720c */ /* 0x0c0fe20003f06270 */
[C---:B0-----:R-:W-:Y:S01]  /*38f0*/  VIADD R9, R40.reuse, 0x40 ;  /* 0x0000004028097836 */ /* 0x041fe20000000000 */
[-C--:B------:R-:W-:Y:S01]  /*3900*/  ISETP.GE.AND P1, PT, R7, R36.reuse, PT ;  /* 0x000000240700720c */ /* 0x080fe20003f26270 */
[C---:B------:R-:W-:Y:S01]  /*3910*/  VIADD R17, R40.reuse, 0xa0 ;  /* 0x000000a028117836 */ /* 0x040fe20000000000 */
[-C--:B------:R-:W-:Y:S01]  /*3920*/  ISETP.GE.AND P3, PT, R11, R36.reuse, PT ;  /* 0x000000240b00720c */ /* 0x080fe20003f66270 */
[C---:B------:R-:W-:Y:S01]  /*3930*/  VIADD R19, R40.reuse, 0xc0 ;  /* 0x000000c028137836 */ /* 0x040fe20000000000 */
[-C--:B------:R-:W-:Y:S01]  /*3940*/  ISETP.GE.AND P2, PT, R9, R36.reuse, PT ;  /* 0x000000240900720c */ /* 0x080fe20003f46270 */
[----:B------:R-:W-:Y:S01]  /*3950*/  VIADD R21, R40, 0xe0 ;  /* 0x000000e028157836 */ /* 0x000fe20000000000 */
[----:B------:R-:W-:Y:S01]  /*3960*/  ISETP.GE.AND P4, PT, R13, R36, PT ;  /* 0x000000240d00720c */ /* 0x000fe20003f86270 */
[----:B---3--:R-:W-:-:S04]  /*3970*/  IMAD.MOV.U32 R9, RZ, RZ, R3 ;  /* 0x000000ffff097224 */ /* 0x008fc800078e0003 */
[----:B------:R-:W2:Y:S01]  /*3980*/  @!P0 LDG.E R3, desc[UR6][R4.64+0x4] ;  /* 0x0000040604038981 */ /* 0x000ea2000c1e1900 */
[----:B----4-:R-:W-:Y:S01]  /*3990*/  IMAD.MOV.U32 R8, RZ, RZ, R2 ;  /* 0x000000ffff087224 */ /* 0x010fe200078e0002 */
[----:B------:R-:W-:Y:S01]  /*39a0*/  MOV R7, R9 ;  /* 0x0000000900077202 */ /* 0x000fe20000000f00 */
[--C-:B------:R-:W-:Y:S01]  /*39b0*/  IMAD.MOV.U32 R11, RZ, RZ, R9.reuse ;  /* 0x000000ffff0b7224 */ /* 0x100fe200078e0009 */
[----:B------:R-:W2:Y:S01]  /*39c0*/  @!P0 LDG.E R2, desc[UR6][R4.64] ;  /* 0x0000000604028981 */ /* 0x000ea2000c1e1900 */
[--C-:B------:R-:W-:Y:S01]  /*39d0*/  IMAD.MOV.U32 R6, RZ, RZ, R8.reuse ;  /* 0x000000ffff067224 */ /* 0x100fe200078e0008 */
[----:B------:R-:W-:Y:S01]  /*39e0*/  MOV R12, R8 ;  /* 0x00000008000c7202 */ /* 0x000fe20000000f00 */
[----:B------:R-:W-:Y:S01]  /*39f0*/  IMAD.MOV.U32 R10, RZ, RZ, R8 ;  /* 0x000000ffff0a7224 */ /* 0x000fe200078e0008 */
[----:B------:R-:W3:Y:S01]  /*3a00*/  @!P1 LDG.E R7, desc[UR6][R4.64+0x104] ;  /* 0x0001040604079981 */ /* 0x000ee2000c1e1900 */
[----:B------:R-:W-:Y:S01]  /*3a10*/  ISETP.GE.AND P0, PT, R17, R36, PT ;  /* 0x000000241100720c */ /* 0x000fe20003f06270 */
[----:B------:R-:W-:-:S02]  /*3a20*/  IMAD.MOV.U32 R13, RZ, RZ, R9 ;  /* 0x000000ffff0d7224 */ /* 0x000fc400078e0009 */
[----:B------:R-:W3:Y:S01]  /*3a30*/  @!P1 LDG.E R6, desc[UR6][R4.64+0x100] ;  /* 0x0001000604069981 */ /* 0x000ee2000c1e1900 */
[----:B------:R-:W-:Y:S01]  /*3a40*/  ISETP.GE.AND P1, PT, R19, R36, PT ;  /* 0x000000241300720c */ /* 0x000fe20003f26270 */
[----:B------:R-:W-:Y:S02]  /*3a50*/  IMAD.MOV.U32 R15, RZ, RZ, R9 ;  /* 0x000000ffff0f7224 */ /* 0x000fe400078e0009 */
[----:B------:R-:W4:Y:S01]  /*3a60*/  @!P2 LDG.E R10, desc[UR6][R4.64+0x200] ;  /* 0x00020006040aa981 */ /* 0x000f22000c1e1900 */
[----:B------:R-:W-:-:S03]  /*3a70*/  IMAD.MOV.U32 R14, RZ, RZ, R8 ;  /* 0x000000ffff0e7224 */ /* 0x000fc600078e0008 */
[----:B------:R-:W4:Y:S01]  /*3a80*/  @!P2 LDG.E R11, desc[UR6][R4.64+0x204] ;  /* 0x00020406040ba981 */ /* 0x000f22000c1e1900 */
[----:B------:R-:W-:Y:S01]  /*3a90*/  ISETP.GE.AND P2, PT, R21, R36, PT ;  /* 0x000000241500720c */ /* 0x000fe20003f46270 */
[--C-:B------:R-:W-:Y:S01]  /*3aa0*/  IMAD.MOV.U32 R16, RZ, RZ, R8.reuse ;  /* 0x000000ffff107224 */ /* 0x100fe200078e0008 */
[----:B------:R-:W-:Y:S01]  /*3ab0*/  MOV R19, R9 ;  /* 0x0000000900137202 */ /* 0x000fe20000000f00 */
[----:B------:R-:W-:Y:S01]  /*3ac0*/  IMAD.MOV.U32 R17, RZ, RZ, R9 ;  /* 0x000000ffff117224 */ /* 0x000fe200078e0009 */
[----:B------:R-:W5:Y:S01]  /*3ad0*/  @!P3 LDG.E R12, desc[UR6][R4.64+0x300] ;  /* 0x00030006040cb981 */ /* 0x000f62000c1e1900 */
[----:B------:R-:W-:-:S03]  /*3ae0*/  IMAD.MOV.U32 R18, RZ, RZ, R8 ;  /* 0x000000ffff127224 */ /* 0x000fc600078e0008 */
[----:B------:R-:W5:Y:S04]  /*3af0*/  @!P3 LDG.E R13, desc[UR6][R4.64+0x304] ;  /* 0x00030406040db981 */ /* 0x000f68000c1e1900 */
[----:B------:R-:W5:Y:S04]  /*3b00*/  @!P4 LDG.E R14, desc[UR6][R4.64+0x400] ;  /* 0x00040006040ec981 */ /* 0x000f68000c1e1900 */
[----:B------:R-:W5:Y:S04]  /*3b10*/  @!P4 LDG.E R15, desc[UR6][R4.64+0x404] ;  /* 0x00040406040fc981 */ /* 0x000f68000c1e1900 */
[----:B------:R-:W5:Y:S04]  /*3b20*/  @!P0 LDG.E R16, desc[UR6][R4.64+0x500] ;  /* 0x0005000604108981 */ /* 0x000f68000c1e1900 */
[----:B------:R-:W5:Y:S04]  /*3b30*/  @!P0 LDG.E R17, desc[UR6][R4.64+0x504] ;  /* 0x0005040604118981 */ /* 0x000f68000c1e1900 */
[----:B------:R-:W5:Y:S04]  /*3b40*/  @!P1 LDG.E R18, desc[UR6][R4.64+0x600] ;  /* 0x0006000604129981 */ /* 0x000f68000c1e1900 */
[----:B------:R-:W5:Y:S04]  /*3b50*/  @!P1 LDG.E R19, desc[UR6][R4.64+0x604] ;  /* 0x0006040604139981 */ /* 0x000f68000c1e1900 */
[----:B------:R-:W5:Y:S04]  /*3b60*/  @!P2 LDG.E R8, desc[UR6][R4.64+0x700] ;  /* 0x000700060408a981 */ /* 0x000f68000c1e1900 */
[----:B------:R0:W5:Y:S01]  /*3b70*/  @!P2 LDG.E R9, desc[UR6][R4.64+0x704] ;  /* 0x000704060409a981 */ /* 0x000162000c1e1900 */
[----:B------:R-:W1:Y:S01]  /*3b80*/  S2R R21, SR_LANEID ;  /* 0x0000000000157919 */ /* 0x000e620000000000 */
[----:B------:R-:W0:Y:S01]  /*3b90*/  S2UR UR5, SR_CgaCtaId ;  /* 0x00000000000579c3 */ /* 0x000e220000008800 */
[----:B------:R-:W-:-:S02]  /*3ba0*/  UMOV UR4, 0x400 ;  /* 0x0000040000047882 */ /* 0x000fc40000000000 */
[----:B0-----:R-:W-:Y:S01]  /*3bb0*/  ULEA UR4, UR5, UR4, 0x18 ;  /* 0x0000000405047291 */ /* 0x001fe2000f8ec0ff */
[----:B-1----:R-:W-:-:S04]  /*3bc0*/  IMAD.IADD R20, R0, 0x1, R21 ;  /* 0x0000000100147824 */ /* 0x002fc800078e0215 */
[----:B------:R-:W-:Y:S02]  /*3bd0*/  IMAD R0, R21, 0x7, R20 ;  /* 0x0000000715007824 */ /* 0x000fe400078e0214 */
[C---:B------:R-:W-:Y:S02]  /*3be0*/  VIADD R5, R20.reuse, 0x80 ;  /* 0x0000008014057836 */ /* 0x040fe40000000000 */
[C---:B------:R-:W-:Y:S02]  /*3bf0*/  VIADD R21, R20.reuse, 0x20 ;  /* 0x0000002014157836 */ /* 0x040fe40000000000 */
[C---:B------:R-:W-:Y:S01]  /*3c00*/  VIADD R23, R20.reuse, 0x40 ;  /* 0x0000004014177836 */ /* 0x040fe20000000000 */
[CC--:B------:R-:W-:Y:S01]  /*3c10*/  LEA.HI.SX32 R34, R20.reuse, R20.reuse, 0x1b ;  /* 0x0000001414227211 */ /* 0x0c0fe200078fdaff */
[C---:B------:R-:W-:Y:S01]  /*3c20*/  VIADD R25, R20.reuse, 0x60 ;  /* 0x0000006014197836 */ /* 0x040fe20000000000 */
[-C--:B------:R-:W-:Y:S01]  /*3c30*/  LEA.HI.SX32 R5, R5, R20.reuse, 0x1b ;  /* 0x0000001405057211 */ /* 0x080fe200078fdaff */
[C---:B------:R-:W-:Y:S01]  /*3c40*/  VIADD R29, R20.reuse, 0xc0 ;  /* 0x000000c0141d7836 */ /* 0x040fe20000000000 */
[C---:B------:R-:W-:Y:S01]  /*3c50*/  IADD3 R27, PT, PT, R20.reuse, 0xa0, RZ ;  /* 0x000000a0141b7810 */ /* 0x040fe20007ffe0ff */
[----:B------:R-:W-:Y:S01]  /*3c60*/  VIADD R31, R20, 0xe0 ;  /* 0x000000e0141f7836 */ /* 0x000fe20000000000 */
[----:B------:R-:W-:-:S02]  /*3c70*/  LEA.HI.SX32 R21, R21, R20, 0x1b ;  /* 0x0000001415157211 */ /* 0x000fc400078fdaff */
[-C--:B------:R-:W-:Y:S02]  /*3c80*/  LEA.HI.SX32 R23, R23, R20.reuse, 0x1b ;  /* 0x0000001417177211 */ /* 0x080fe400078fdaff */
[----:B------:R-:W-:Y:S02]  /*3c90*/  LEA R34, R34, UR4, 0x3 ;  /* 0x0000000422227c11 */ /* 0x000fe4000f8e18ff */
[----:B------:R-:W-:Y:S01]  /*3ca0*/  LEA R28, R5, UR4, 0x3 ;  /* 0x00000004051c7c11 */ /* 0x000fe2000f8e18ff */
[C---:B------:R-:W-:Y:S01]  /*3cb0*/  VIADD R5, R0.reuse, 0x1 ;  /* 0x0000000100057836 */ /* 0x040fe20000000000 */
[-C--:B------:R-:W-:Y:S01]  /*3cc0*/  LEA.HI.SX32 R25, R25, R20.reuse, 0x1b ;  /* 0x0000001419197211 */ /* 0x080fe200078fdaff */
[C---:B------:R-:W-:Y:S01]  /*3cd0*/  VIADD R43, R0.reuse, 0x5 ;  /* 0x00000005002b7836 */ /* 0x040fe20000000000 */
[-C--:B------:R-:W-:Y:S01]  /*3ce0*/  LEA.HI.SX32 R27, R27, R20.reuse, 0x1b ;  /* 0x000000141b1b7211 */ /* 0x080fe200078fdaff */
[----:B------:R-:W-:Y:S01]  /*3cf0*/  VIADD R45, R0, 0x6 ;  /* 0x00000006002d7836 */ /* 0x000fe20000000000 */
[----:B------:R-:W-:-:S02]  /*3d00*/  LEA.HI.SX32 R26, R29, R20, 0x1b ;  /* 0x000000141d1a7211 */ /* 0x000fc400078fdaff */
[----:B------:R-:W-:Y:S01]  /*3d10*/  LEA.HI.SX32 R31, R31, R20, 0x1b ;  /* 0x000000141f1f7211 */ /* 0x000fe200078fdaff */
[C---:B------:R-:W-:Y:S01]  /*3d20*/  VIADD R20, R0.reuse, 0x7 ;  /* 0x0000000700147836 */ /* 0x040fe20000000000 */
[----:B------:R-:W-:Y:S01]  /*3d30*/  LEA R33, R21, UR4, 0x3 ;  /* 0x0000000415217c11 */ /* 0x000fe2000f8e18ff */
[C---:B------:R-:W-:Y:S01]  /*3d40*/  VIADD R21, R0.reuse, 0x2 ;  /* 0x0000000200157836 */ /* 0x040fe20000000000 */
[----:B------:R-:W-:Y:S01]  /*3d50*/  LEA R32, R23, UR4, 0x3 ;  /* 0x0000000417207c11 */ /* 0x000fe2000f8e18ff */
[C---:B------:R-:W-:Y:S01]  /*3d60*/  VIADD R23, R0.reuse, 0x3 ;  /* 0x0000000300177836 */ /* 0x040fe20000000000 */
[----:B------:R-:W-:Y:S02]  /*3d70*/  IADD3 R37, PT, PT, R0, 0x4, RZ ;  /* 0x0000000400257810 */ /* 0x000fe40007ffe0ff */
[----:B------:R-:W-:Y:S02]  /*3d80*/  LEA R29, R25, UR4, 0x3 ;  /* 0x00000004191d7c11 */ /* 0x000fe4000f8e18ff */
[----:B------:R-:W-:-:S02]  /*3d90*/  LEA.HI.SX32 R5, R5, R0, 0x1b ;  /* 0x0000000005057211 */ /* 0x000fc400078fdaff */
[----:B------:R-:W-:Y:S02]  /*3da0*/  LEA R27, R27, UR4, 0x3 ;  /* 0x000000041b1b7c11 */ /* 0x000fe4000f8e18ff */
[-C--:B------:R-:W-:Y:S02]  /*3db0*/  LEA.HI.SX32 R23, R23, R0.reuse, 0x1b ;  /* 0x0000000017177211 */ /* 0x080fe400078fdaff */
[-C--:B------:R-:W-:Y:S02]  /*3dc0*/  LEA.HI.SX32 R4, R37, R0.reuse, 0x1b ;  /* 0x0000000025047211 */ /* 0x080fe400078fdaff */
[-C--:B------:R-:W-:Y:S02]  /*3dd0*/  LEA.HI.SX32 R20, R20, R0.reuse, 0x1b ;  /* 0x0000000014147211 */ /* 0x080fe400078fdaff */
[----:B------:R-:W-:Y:S02]  /*3de0*/  LEA.HI.SX32 R24, R0, R0, 0x1b ;  /* 0x0000000000187211 */ /* 0x000fe400078fdaff */
[----:B------:R-:W-:-:S02]  /*3df0*/  LEA R26, R26, UR4, 0x3 ;  /* 0x000000041a1a7c11 */ /* 0x000fc4000f8e18ff */
[----:B------:R-:W-:Y:S02]  /*3e00*/  LEA R25, R31, UR4, 0x3 ;  /* 0x000000041f197c11 */ /* 0x000fe4000f8e18ff */
[----:B------:R-:W-:Y:S02]  /*3e10*/  LEA R24, R24, UR4, 0x3 ;  /* 0x0000000418187c11 */ /* 0x000fe4000f8e18ff */
[----:B------:R-:W-:Y:S01]  /*3e20*/  LEA R4, R4, UR4, 0x3 ;  /* 0x0000000404047c11 */ /* 0x000fe2000f8e18ff */
[----:B--2---:R0:W-:Y:S04]  /*3e30*/  STS.64 [R34], R2 ;  /* 0x0000000222007388 */ /* 0x0041e80000000a00 */
[----:B---3--:R1:W-:Y:S01]  /*3e40*/  STS.64 [R33+0x100], R6 ;  /* 0x0001000621007388 */ /* 0x0083e20000000a00 */
[----:B0-----:R-:W-:-:S02]  /*3e50*/  LEA.HI.SX32 R3, R43, R0, 0x1b ;  /* 0x000000002b037211 */ /* 0x001fc400078fdaff */
[-C--:B------:R-:W-:Y:S01]  /*3e60*/  LEA.HI.SX32 R2, R45, R0.reuse, 0x1b ;  /* 0x000000002d027211 */ /* 0x080fe200078fdaff */
[----:B----4-:R0:W-:Y:S01]  /*3e70*/  STS.64 [R32+0x200], R10 ;  /* 0x0002000a20007388 */ /* 0x0101e20000000a00 */
[----:B-1----:R-:W-:Y:S02]  /*3e80*/  LEA.HI.SX32 R6, R21, R0, 0x1b ;  /* 0x0000000015067211 */ /* 0x002fe400078fdaff */
[----:B------:R-:W-:Y:S02]  /*3e90*/  LEA R7, R5, UR4, 0x3 ;  /* 0x0000000405077c11 */ /* 0x000fe4000f8e18ff */
[----:B------:R-:W-:Y:S01]  /*3ea0*/  LEA R6, R6, UR4, 0x3 ;  /* 0x0000000406067c11 */ /* 0x000fe2000f8e18ff */
[----:B-----5:R-:W-:Y:S01]  /*3eb0*/  STS.64 [R29+0x300], R12 ;  /* 0x0003000c1d007388 */ /* 0x020fe20000000a00 */
[----:B------:R-:W-:Y:S02]  /*3ec0*/  LEA R5, R23, UR4, 0x3 ;  /* 0x0000000417057c11 */ /* 0x000fe4000f8e18ff */
[----:B------:R-:W-:-:S02]  /*3ed0*/  LEA R3, R3, UR4, 0x3 ;  /* 0x0000000403037c11 */ /* 0x000fc4000f8e18ff */
[----:B------:R-:W-:Y:S02]  /*3ee0*/  LEA R2, R2, UR4, 0x3 ;  /* 0x0000000402027c11 */ /* 0x000fe4000f8e18ff */
[----:B------:R-:W-:Y:S01]  /*3ef0*/  LEA R0, R20, UR4, 0x3 ;  /* 0x0000000414007c11 */ /* 0x000fe2000f8e18ff */
[----:B------:R-:W-:Y:S04]  /*3f00*/  STS.64 [R28+0x400], R14 ;  /* 0x0004000e1c007388 */ /* 0x000fe80000000a00 */
[----:B------:R-:W-:Y:S04]  /*3f10*/  STS.64 [R27+0x500], R16 ;  /* 0x000500101b007388 */ /* 0x000fe80000000a00 */
[----:B------:R-:W-:Y:S04]  /*3f20*/  STS.64 [R26+0x600], R18 ;  /* 0x000600121a007388 */ /* 0x000fe80000000a00 */
        /* <DEDUP_REMOVED lines=9> */
[----:B------:R-:W1:Y:S01]  /*3fc0*/  LDS.64 R8, [R24] ;  /* 0x0000000018087984 */ /* 0x000e620000000a00 */
[----:B------:R-:W-:Y:S01]  /*3fd0*/  BAR.SYNC.DEFER_BLOCKING 0x0 ;  /* 0x0000000000007b1d */ /* 0x000fe20000010000 */
[----:B0-----:R-:W-:-:S07]  /*3fe0*/  VIADD R11, R39, 0x1 ;  /* 0x00000001270b7836 */ /* 0x001fce0000000000 */
[----:B------:R-:W-:Y:S01]  /*3ff0*/  PREEXIT ;  /* 0x000000000000782d */ /* 0x000fe20000000000 */
[----:B------:R-:W-:Y:S01]  /*4000*/  BSSY.RECONVERGENT B0, `(.L_x_217) ;  /* 0x0000019000007945 */ /* 0x000fe20003800200 */
[--C-:B-1----:R-:W-:Y:S01]  /*4010*/  IMAD.MOV.U32 R37, RZ, RZ, R8.reuse ;  /* 0x000000ffff257224 */ /* 0x102fe200078e0008 */
[----:B------:R-:W-:Y:S01]  /*4020*/  MOV R38, R9 ;  /* 0x0000000900267202 */ /* 0x000fe20000000f00 */
[----:B------:R-:W-:Y:S01]  /*4030*/  IMAD.MOV.U32 R10, RZ, RZ, R8 ;  /* 0x000000ffff0a7224 */ /* 0x000fe200078e0008 */
[----:B------:R-:W-:Y:S01]  /*4040*/  ISETP.GE.U32.AND P0, PT, R11, R36, PT ;  /* 0x000000240b00720c */ /* 0x000fe20003f06070 */
[----:B------:R-:W-:-:S12]  /*4050*/  IMAD.MOV.U32 R11, RZ, RZ, R9 ;  /* 0x000000ffff0b7224 */ /* 0x000fd800078e0009 */
[----:B------:R-:W-:Y:S05]  /*4060*/  @P0 BRA `(.L_x_218) ;  /* 0x0000000000480947 */ /* 0x000fea0003800000 */
[----:B------:R-:W-:-:S13]  /*4070*/  ISETP.NE.AND P0, PT, R8, R12, PT ;  /* 0x0000000c0800720c */ /* 0x000fda0003f05270 */
[----:B------:R-:W-:Y:S05]  /*4080*/  @P0 BRA `(.L_x_219) ;  /* 0x00000000001c0947 */ /* 0x000fea0003800000 */
[----:B------:R-:W-:Y:S01]  /*4090*/  ISETP.GE.AND P0, PT, R9, R13, PT ;  /* 0x0000000d0900720c */ /* 0x000fe20003f06270 */
[----:B------:R-:W-:-:S12]  /*40a0*/  IMAD.MOV.U32 R11, RZ, RZ, R13 ;  /* 0x000000ffff0b7224 */ /* 0x000fd800078e000d */
[----:B------:R-:W-:Y:S05]  /*40b0*/  @!P0 BRA `(.L_x_220) ;  /* 0x0000000000288947 */ /* 0x000fea0003800000 */
[----:B------:R-:W-:Y:S01]  /*40c0*/  IMAD.MOV.U32 R37, RZ, RZ, R8 ;  /* 0x000000ffff257224 */ /* 0x000fe200078e0008 */
[----:B------:R-:W-:Y:S01]  /*40d0*/  MOV R10, R8 ;  /* 0x00000008000a7202 */ /* 0x000fe20000000f00 */
[----:B------:R-:W-:Y:S01]  /*40e0*/  IMAD.MOV.U32 R38, RZ, RZ, R9 ;  /* 0x000000ffff267224 */ /* 0x000fe200078e0009 */
[----:B------:R-:W-:Y:S06]  /*40f0*/  BRA `(.L_x_218) ;  /* 0x0000000000247947 */ /* 0x000fec0003800000 */
.L_x_219:
[----:B------:R-:W-:Y:S01]  /*4100*/  ISETP.GE.AND P0, PT, R8, R13, PT ;  /* 0x0000000d0800720c */ /* 0x000fe20003f06270 */
[----:B------:R-:W-:Y:S02]  /*4110*/  IMAD.MOV.U32 R11, RZ, RZ, R13 ;  /* 0x000000ffff0b7224 */ /* 0x000fe400078e000d */
[----:B------:R-:W-:Y:S02]  /*4120*/  IMAD.MOV.U32 R37, RZ, RZ, R8 ;  /* 0x000000ffff257224 */ /* 0x000fe400078e0008 */
[----:B------:R-:W-:Y:S02]  /*4130*/  IMAD.MOV.U32 R38, RZ, RZ, R9 ;  /* 0x000000ffff267224 */ /* 0x000fe400078e0009 */
[----:B------:R-:W-:-:S06]  /*4140*/  IMAD.MOV.U32 R10, RZ, RZ, R12 ;  /* 0x000000ffff0a7224 */ /* 0x000fcc00078e000c */
[----:B------:R-:W-:Y:S05]  /*4150*/  @P0 BRA `(.L_x_218) ;  /* 0x00000000000c0947 */ /* 0x000fea0003800000 */
.L_x_220:
[----:B------:R-:W-:Y:S01]  /*4160*/  IMAD.MOV.U32 R38, RZ, RZ, R11 ;  /* 0x000000ffff267224 */ /* 0x000fe200078e000b */
[----:B------:R-:W-:Y:S01]  /*4170*/  MOV R37, R12 ;  /* 0x0000000c00257202 */ /* 0x000fe20000000f00 */
[----:B------:R-:W-:-:S07]  /*4180*/  IMAD.MOV.U32 R10, RZ, RZ, R12 ;  /* 0x000000ffff0a7224 */ /* 0x000fce00078e000c */
.L_x_218:
[----:B------:R-:W-:Y:S05]  /*4190*/  BSYNC.RECONVERGENT B0 ;  /* 0x0000000000007941 */ /* 0x000fea0003800200 */
.L_x_217:
[----:B------:R-:W-:Y:S01]  /*41a0*/  VIADD R13, R39, 0x2 ;  /* 0x00000002270d7836 */ /* 0x000fe20000000000 */
[----:B------:R-:W-:Y:S01]  /*41b0*/  BSSY.RECONVERGENT B0, `(.L_x_221) ;  /* 0x0000013000007945 */ /* 0x000fe20003800200 */
[----:B------:R-:W-:-:S03]  /*41c0*/  IMAD.MOV.U32 R12, RZ, RZ, R37 ;  /* 0x000000ffff0c7224 */ /* 0x000fc600078e0025 */
[----:B------:R-:W-:Y:S01]  /*41d0*/  ISETP.GE.U32.AND P0, PT, R13, R36, PT ;  /* 0x000000240d00720c */ /* 0x000fe20003f06070 */
[----:B------:R-:W-:-:S12]  /*41e0*/  IMAD.MOV.U32 R13, RZ, RZ, R38 ;  /* 0x000000ffff0d7224 */ /* 0x000fd800078e0026 */
[----:B------:R-:W-:Y:S05]  /*41f0*/  @P0 BRA `(.L_x_222) ;  /* 0x0000000000380947 */ /* 0x000fea0003800000 */
[----:B------:R-:W-:-:S13]  /*4200*/  ISETP.NE.AND P0, PT, R37, R14, PT ;  /* 0x0000000e2500720c */ /* 0x000fda0003f05270 */
[----:B------:R-:W-:Y:S05]  /*4210*/  @!P0 BRA `(.L_x_223) ;  /* 0x0000000000148947 */ /* 0x000fea0003800000 */
[----:B------:R-:W-:Y:S01]  /*4220*/  ISETP.GE.AND P0, PT, R37, R15, PT ;  /* 0x0000000f2500720c */ /* 0x000fe20003f06270 */
[----:B------:R-:W-:Y:S01]  /*4230*/  IMAD.MOV.U32 R13, RZ, RZ, R15 ;  /* 0x000000ffff0d7224 */ /* 0x000fe200078e000f */
[----:B------:R-:W-:-:S11]  /*4240*/  MOV R12, R14 ;  /* 0x0000000e000c7202 */ /* 0x000fd60000000f00 */
[----:B------:R-:W-:Y:S05]  /*4250*/  @!P0 BRA `(.L_x_224) ;  /* 0x0000000000188947 */ /* 0x000fea0003800000 */
[----:B------:R-:W-:Y:S05]  /*4260*/  BRA `(.L_x_222) ;  /* 0x00000000001c7947 */ /* 0x000fea0003800000 */
.L_x_223:
[----:B------:R-:W-:Y:S01]  /*4270*/  ISETP.GE.AND P0, PT, R38, R15, PT ;  /* 0x0000000f2600720c */ /* 0x000fe20003f06270 */
[----:B------:R-:W-:Y:S02]  /*4280*/  IMAD.MOV.U32 R12, RZ, RZ, R14 ;  /* 0x000000ffff0c7224 */ /* 0x000fe400078e000e */
[----:B------:R-:W-:Y:S02]  /*4290*/  IMAD.MOV.U32 R13, RZ, RZ, R15 ;  /* 0x000000ffff0d7224 */ /* 0x000fe400078e000f */
[----:B------:R-:W-:-:S08]  /*42a0*/  IMAD.MOV.U32 R37, RZ, RZ, R12 ;  /* 0x000000ffff257224 */ /* 0x000fd000078e000c */
[----:B------:R-:W-:Y:S05]  /*42b0*/  @P0 BRA `(.L_x_222) ;  /* 0x0000000000080947 */ /* 0x000fea0003800000 */
.L_x_224:
[----:B------:R-:W-:Y:S02]  /*42c0*/  IMAD.MOV.U32 R38, RZ, RZ, R13 ;  /* 0x000000ffff267224 */ /* 0x000fe400078e000d */
[----:B------:R-:W-:-:S07]  /*42d0*/  IMAD.MOV.U32 R37, RZ, RZ, R12 ;  /* 0x000000ffff257224 */ /* 0x000fce00078e000c */
.L_x_222:
[----:B------:R-:W-:Y:S05]  /*42e0*/  BSYNC.RECONVERGENT B0 ;  /* 0x0000000000007941 */ /* 0x000fea0003800200 */
.L_x_221:
[----:B------:R-:W-:Y:S01]  /*42f0*/  IADD3 R15, PT, PT, R39, 0x3, RZ ;  /* 0x00000003270f7810 */ /* 0x000fe20007ffe0ff */
[----:B------:R-:W-:Y:S01]  /*4300*/  BSSY.RECONVERGENT B0, `(.L_x_225) ;  /* 0x0000013000007945 */ /* 0x000fe20003800200 */
[----:B------:R-:W-:Y:S02]  /*4310*/  IMAD.MOV.U32 R14, RZ, RZ, R37 ;  /* 0x000000ffff0e7224 */ /* 0x000fe400078e0025 */
[----:B------:R-:W-:Y:S01]  /*4320*/  ISETP.GE.U32.AND P0, PT, R15, R36, PT ;  /* 0x000000240f00720c */ /* 0x000fe20003f06070 */
[----:B------:R-:W-:-:S12]  /*4330*/  IMAD.MOV.U32 R15, RZ, RZ, R38 ;  /* 0x000000ffff0f7224 */ /* 0x000fd800078e0026 */
[----:B------:R-:W-:Y:S05]  /*4340*/  @P0 BRA `(.L_x_226) ;  /* 0x0000000000380947 */ /* 0x000fea0003800000 */
[----:B------:R-:W-:-:S13]  /*4350*/  ISETP.NE.AND P0, PT, R37, R16, PT ;  /* 0x000000102500720c */ /* 0x000fda0003f05270 */
[----:B------:R-:W-:Y:S05]  /*4360*/  @!P0 BRA `(.L_x_227) ;  /* 0x0000000000148947 */ /* 0x000fea0003800000 */
[----:B------:R-:W-:Y:S01]  /*4370*/  ISETP.GE.AND P0, PT, R37, R17, PT ;  /* 0x000000112500720c */ /* 0x000fe20003f06270 */
[----:B------:R-:W-:Y:S02]  /*4380*/  IMAD.MOV.U32 R15, RZ, RZ, R17 ;  /* 0x000000ffff0f7224 */ /* 0x000fe400078e0011 */
[----:B------:R-:W-:-:S10]  /*4390*/  IMAD.MOV.U32 R14, RZ, RZ, R16 ;  /* 0x000000ffff0e7224 */ /* 0x000fd400078e0010 */
[----:B------:R-:W-:Y:S05]  /*43a0*/  @!P0 BRA `(.L_x_228) ;  /* 0x0000000000188947 */ /* 0x000fea0003800000 */
[----:B------:R-:W-:Y:S05]  /*43b0*/  BRA `(.L_x_226) ;  /* 0x00000000001c7947 */ /* 0x000fea0003800000 */
.L_x_227:
[-C--:B------:R-:W-:Y:S01]  /*43c0*/  ISETP.GE.AND P0, PT, R38, R17.reuse, PT ;  /* 0x000000112600720c */ /* 0x080fe20003f06270 */
[----:B------:R-:W-:Y:S01]  /*43d0*/  IMAD.MOV.U32 R14, RZ, RZ, R16 ;  /* 0x000000ffff0e7224 */ /* 0x000fe200078e0010 */
[----:B------:R-:W-:-:S03]  /*43e0*/  MOV R15, R17 ;  /* 0x00000011000f7202 */ /* 0x000fc60000000f00 */
[----:B------:R-:W-:-:S08]  /*43f0*/  IMAD.MOV.U32 R37, RZ, RZ, R14 ;  /* 0x000000ffff257224 */ /* 0x000fd000078e000e */
[----:B------:R-:W-:Y:S05]  /*4400*/  @P0 BRA `(.L_x_226) ;  /* 0x0000000000080947 */ /* 0x000fea0003800000 */
.L_x_228:
[----:B------:R-:W-:Y:S02]  /*4410*/  IMAD.MOV.U32 R38, RZ, RZ, R15 ;  /* 0x000000ffff267224 */ /* 0x000fe400078e000f */
[----:B------:R-:W-:-:S07]  /*4420*/  IMAD.MOV.U32 R37, RZ, RZ, R14 ;  /* 0x000000ffff257224 */ /* 0x000fce00078e000e */
.L_x_226:
[----:B------:R-:W-:Y:S05]  /*4430*/  BSYNC.RECONVERGENT B0 ;  /* 0x0000000000007941 */ /* 0x000fea0003800200 */
.L_x_225:
[----:B------:R-:W-:Y:S01]  /*4440*/  VIADD R17, R39, 0x4 ;  /* 0x0000000427117836 */ /* 0x000fe20000000000 */
[----:B------:R-:W-:Y:S01]  /*4450*/  BSSY.RECONVERGENT B0, `(.L_x_229) ;  /* 0x0000013000007945 */ /* 0x000fe20003800200 */
[----:B------:R-:W-:-:S03]  /*4460*/  MOV R16, R37 ;  /* 0x0000002500107202 */ /* 0x000fc60000000f00 */
        /* <DEDUP_REMOVED lines=10> */
.L_x_231:
[----:B------:R-:W-:Y:S01]  /*4510*/  ISETP.GE.AND P0, PT, R38, R19, PT ;  /* 0x000000132600720c */ /* 0x000fe20003f06270 */
[----:B------:R-:W-:Y:S02]  /*4520*/  IMAD.MOV.U32 R16, RZ, RZ, R18 ;  /* 0x000000ffff107224 */ /* 0x000fe400078e0012 */
[----:B------:R-:W-:Y:S02]  /*4530*/  IMAD.MOV.U32 R17, RZ, RZ, R19 ;  /* 0x000000ffff117224 */ /* 0x000fe400078e0013 */
[----:B------:R-:W-:-:S08]  /*4540*/  IMAD.MOV.U32 R37, RZ, RZ, R16 ;  /* 0x000000ffff257224 */ /* 0x000fd000078e0010 */
[----:B------:R-:W-:Y:S05]  /*4550*/  @P0 BRA `(.L_x_230) ;  /* 0x0000000000080947 */ /* 0x000fea0003800000 */
.L_x_232:
[----:B------:R-:W-:Y:S01]  /*4560*/  MOV R38, R17 ;  /* 0x0000001100267202 */ /* 0x000fe20000000f00 */
[----:B------:R-:W-:-:S07]  /*4570*/  IMAD.MOV.U32 R37, RZ, RZ, R16 ;  /* 0x000000ffff257224 */ /* 0x000fce00078e0010 */
.L_x_230:
[----:B------:R-:W-:Y:S05]  /*4580*/  BSYNC.RECONVERGENT B0 ;  /* 0x0000000000007941 */ /* 0x000fea0003800200 */
.L_x_229:
        /* <DEDUP_REMOVED lines=13> */
.L_x_235:
[----:B------:R-:W-:Y:S01]  /*4660*/  ISETP.GE.AND P0, PT, R38, R21, PT ;  /* 0x000000152600720c */ /* 0x000fe20003f06270 */
[----:B------:R-:W-:Y:S02]  /*4670*/  IMAD.MOV.U32 R18, RZ, RZ, R20 ;  /* 0x000000ffff127224 */ /* 0x000fe400078e0014 */
[----:B------:R-:W-:Y:S02]  /*4680*/  IMAD.MOV.U32 R19, RZ, RZ, R21 ;  /* 0x000000ffff137224 */ /* 0x000fe400078e0015 */
[----:B------:R-:W-:-:S08]  /*4690*/  IMAD.MOV.U32 R37, RZ, RZ, R18 ;  /* 0x000000ffff257224 */ /* 0x000fd000078e0012 */
[----:B------:R-:W-:Y:S05]  /*46a0*/  @P0 BRA `(.L_x_234) ;  /* 0x0000000000080947 */ /* 0x000fea0003800000 */
.L_x_236:
[----:B------:R-:W-:Y:S02]  /*46b0*/  IMAD.MOV.U32 R38, RZ, RZ, R19 ;  /* 0x000000ffff267224 */ /* 0x000fe400078e0013 */
[----:B------:R-:W-:-:S07]  /*46c0*/  IMAD.MOV.U32 R37, RZ, RZ, R18 ;  /* 0x000000ffff257224 */ /* 0x000fce00078e0012 */
.L_x_234:
[----:B------:R-:W-:Y:S05]  /*46d0*/  BSYNC.RECONVERGENT B0 ;  /* 0x0000000000007941 */ /* 0x000fea0003800200 */
.L_x_233:
        /* <DEDUP_REMOVED lines=13> */
.L_x_239:
[-C--:B------:R-:W-:Y:S01]  /*47b0*/  ISETP.GE.AND P0, PT, R38, R23.reuse, PT ;  /* 0x000000172600720c */ /* 0x080fe20003f06270 */
[----:B------:R-:W-:Y:S01]  /*47c0*/  IMAD.MOV.U32 R20, RZ, RZ, R22 ;  /* 0x000000ffff147224 */ /* 0x000fe200078e0016 */
[----:B------:R-:W-:-:S03]  /*47d0*/  MOV R21, R23 ;  /* 0x0000001700157202 */ /* 0x000fc60000000f00 */
[----:B------:R-:W-:-:S08]  /*47e0*/  IMAD.MOV.U32 R37, RZ, RZ, R20 ;  /* 0x000000ffff257224 */ /* 0x000fd000078e0014 */
[----:B------:R-:W-:Y:S05]  /*47f0*/  @P0 BRA `(.L_x_238) ;  /* 0x0000000000080947 */ /* 0x000fea0003800000 */
.L_x_240:
[----:B------:R-:W-:Y:S02]  /*4800*/  IMAD.MOV.U32 R38, RZ, RZ, R21 ;  /* 0x000000ffff267224 */ /* 0x000fe400078e0015 */
[----:B------:R-:W-:-:S07]  /*4810*/  IMAD.MOV.U32 R37, RZ, RZ, R20 ;  /* 0x000000ffff257224 */ /* 0x000fce00078e0014 */
.L_x_238:
[----:B------:R-:W-:Y:S05]  /*4820*/  BSYNC.RECONVERGENT B0 ;  /* 0x0000000000007941 */ /* 0x000fea0003800200 */
.L_x_237:
[CC--:B------:R-:W-:Y:S01]  /*4830*/  ISETP.GE.U32.AND P1, PT, R39.reuse, R36.reuse, PT ;  /* 0x000000242700720c */ /* 0x0c0fe20003f26070 */
[----:B------:R-:W-:Y:S01]  /*4840*/  VIADD R23, R39, 0x7 ;  /* 0x0000000727177836 */ /* 0x000fe20000000000 */
[----:B------:R-:W-:Y:S04]  /*4850*/  BSSY.RECONVERGENT B0, `(.L_x_241) ;  /* 0x00001eb000007945 */ /* 0x000fe80003800200 */
[----:B------:R-:W-:-:S04]  /*4860*/  ISETP.GE.U32.AND P0, PT, R23, R36, PT ;  /* 0x000000241700720c */ /* 0x000fc80003f06070 */
[----:B------:R-:W-:Y:S02]  /*4870*/  SEL R23, R31, R38, !P0 ;  /* 0x000000261f177207 */ /* 0x000fe40004000000 */
[----:B------:R-:W-:Y:S01]  /*4880*/  SEL R22, R30, R37, !P0 ;  /* 0x000000251e167207 */ /* 0x000fe20004000000 */
[----:B------:R-:W-:Y:S06]  /*4890*/  @P1 BRA `(.L_x_242) ;  /* 0x0000001c00981947 */ /* 0x000fec0003800000 */
[----:B------:R-:W-:Y:S01]  /*48a0*/  ISETP.NE.AND P0, PT, R10, R8, PT ;  /* 0x000000080a00720c */ /* 0x000fe20003f05270 */
[----:B------:R-:W-:-:S12]  /*48b0*/  BSSY.RECONVERGENT B1, `(.L_x_243) ;  /* 0x000000f000017945 */ /* 0x000fd80003800200 */
[----:B------:R-:W-:Y:S05]  /*48c0*/  @P0 BRA `(.L_x_244) ;  /* 0x0000000000140947 */ /* 0x000fea0003800000 */
[----:B------:R-:W-:-:S13]  /*48d0*/  ISETP.GE.AND P0, PT, R11, R9, PT ;  /* 0x000000090b00720c */ /* 0x000fda0003f06270 */
[----:B------:R-:W-:Y:S05]  /*48e0*/  @!P0 BRA `(.L_x_245) ;  /* 0x00000000001c8947 */ /* 0x000fea0003800000 */
[----:B------:R-:W-:Y:S01]  /*48f0*/  IMAD.MOV.U32 R30, RZ, RZ, R11 ;  /* 0x000000ffff1e7224 */ /* 0x000fe200078e000b */
[----:B------:R-:W-:Y:S01]  /*4900*/  MOV R31, R8 ;  /* 0x00000008001f7202 */ /* 0x000fe20000000f00 */
[----:B------:R-:W-:Y:S06]  /*4910*/  BRA `(.L_x_246) ;  /* 0x0000000000207947 */ /* 0x000fec0003800000 */
.L_x_244:
[----:B------:R-:W-:Y:S01]  /*4920*/  ISETP.GE.AND P0, PT, R10, R9, PT ;  /* 0x000000090a00720c */ /* 0x000fe20003f06270 */
[----:B------:R-:W-:Y:S02]  /*4930*/  IMAD.MOV.U32 R30, RZ, RZ, R11 ;  /* 0x000000ffff1e7224 */ /* 0x000fe400078e000b */
[----:B------:R-:W-:-:S10]  /*4940*/  IMAD.MOV.U32 R31, RZ, RZ, R10 ;  /* 0x000000ffff1f7224 */ /* 0x000fd400078e000a */
[----:B------:R-:W-:Y:S05]  /*4950*/  @P0 BRA `(.L_x_246) ;  /* 0x0000000000100947 */ /* 0x000fea0003800000 */
.L_x_245:
[----:B------:R-:W-:Y:S02]  /*4960*/  IMAD.MOV.U32 R30, RZ, RZ, R9 ;  /* 0x000000ffff1e7224 */ /* 0x000fe400078e0009 */
[----:B------:R-:W-:Y:S01]  /*4970*/  IMAD.MOV.U32 R31, RZ, RZ, R8 ;  /* 0x000000ffff1f7224 */ /* 0x000fe200078e0008 */
[----:B------:R-:W-:Y:S01]  /*4980*/  MOV R8, R10 ;  /* 0x0000000a00087202 */ /* 0x000fe20000000f00 */
[----:B------:R-:W-:-:S07]  /*4990*/  IMAD.MOV.U32 R9, RZ, RZ, R11 ;  /* 0x000000ffff097224 */ /* 0x000fce00078e000b */
.L_x_246:
[----:B------:R-:W-:Y:S05]  /*49a0*/  BSYNC.RECONVERGENT B1 ;  /* 0x0000000000017941 */ /* 0x000fea0003800200 */
.L_x_243:
        /* <DEDUP_REMOVED lines=8> */
.L_x_248:
[----:B------:R-:W-:Y:S01]  /*4a30*/  ISETP.GE.AND P0, PT, R15, R13, PT ;  /* 0x0000000d0f00720c */ /* 0x000fe20003f06270 */
[----:B------:R-:W-:Y:S02]  /*4a40*/  IMAD.MOV.U32 R10, RZ, RZ, R15 ;  /* 0x000000ffff0a7224 */ /* 0x000fe400078e000f */
[----:B------:R-:W-:-:S10]  /*4a50*/  IMAD.MOV.U32 R11, RZ, RZ, R12 ;  /* 0x000000ffff0b7224 */ /* 0x000fd400078e000c */
[----:B------:R-:W-:Y:S05]  /*4a60*/  @P0 BRA `(.L_x_250) ;  /* 0x0000000000100947 */ /* 0x000fea0003800000 */
.L_x_249:
[----:B------:R-:W-:Y:S01]  /*4a70*/  IMAD.MOV.U32 R10, RZ, RZ, R13 ;  /* 0x000000ffff0a7224 */ /* 0x000fe200078e000d */
[----:B------:R-:W-:Y:S01]  /*4a80*/  MOV R11, R12 ;  /* 0x0000000c000b7202 */ /* 0x000fe20000000f00 */
[----:B------:R-:W-:Y:S02]  /*4a90*/  IMAD.MOV.U32 R13, RZ, RZ, R15 ;  /* 0x000000ffff0d7224 */ /* 0x000fe400078e000f */
[----:B------:R-:W-:-:S07]  /*4aa0*/  IMAD.MOV.U32 R12, RZ, RZ, R14 ;  /* 0x000000ffff0c7224 */ /* 0x000fce00078e000e */
.L_x_250:
[----:B------:R-:W-:Y:S05]  /*4ab0*/  BSYNC.RECONVERGENT B1 ;  /* 0x0000000000017941 */ /* 0x000fea0003800200 */
.L_x_247:
        /* <DEDUP_REMOVED lines=8> */
.L_x_252:
[----:B------:R-:W-:Y:S01]  /*4b40*/  ISETP.GE.AND P0, PT, R19, R17, PT ;  /* 0x000000111300720c */ /* 0x000fe20003f06270 */
[----:B------:R-:W-:Y:S01]  /*4b50*/  IMAD.MOV.U32 R14, RZ, RZ, R19 ;  /* 0x000000ffff0e7224 */ /* 0x000fe200078e0013 */
[----:B------:R-:W-:-:S11]  /*4b60*/  MOV R15, R16 ;  /* 0x00000010000f7202 */ /* 0x000fd60000000f00 */
[----:B------:R-:W-:Y:S05]  /*4b70*/  @P0 BRA `(.L_x_254) ;  /* 0x0000000000100947 */ /* 0x000fea0003800000 */
.L_x_253:
[----:B------:R-:W-:Y:S02]  /*4b80*/  IMAD.MOV.U32 R14, RZ, RZ, R17 ;  /* 0x000000ffff0e7224 */ /* 0x000fe400078e0011 */
[----:B------:R-:W-:Y:S02]  /*4b90*/  IMAD.MOV.U32 R15, RZ, RZ, R16 ;  /* 0x000000ffff0f7224 */ /* 0x000fe400078e0010 */
[----:B------:R-:W-:Y:S02]  /*4ba0*/  IMAD.MOV.U32 R17, RZ, RZ, R19 ;  /* 0x000000ffff117224 */ /* 0x000fe400078e0013 */
[----:B------:R-:W-:-:S07]  /*4bb0*/  IMAD.MOV.U32 R16, RZ, RZ, R18 ;  /* 0x000000ffff107224 */ /* 0x000fce00078e0012 */
.L_x_254:
[----:B------:R-:W-:Y:S05]  /*4bc0*/  BSYNC.RECONVERGENT B1 ;  /* 0x0000000000017941 */ /* 0x000fea0003800200 */
.L_x_251:
        /* <DEDUP_REMOVED lines=8> */
.L_x_256:
[----:B------:R-:W-:Y:S01]  /*4c50*/  ISETP.GE.AND P0, PT, R23, R21, PT ;  /* 0x000000151700720c */ /* 0x000fe20003f06270 */
[----:B------:R-:W-:Y:S02]  /*4c60*/  IMAD.MOV.U32 R19, RZ, RZ, R23 ;  /* 0x000000ffff137224 */ /* 0x000fe400078e0017 */
[----:B------:R-:W-:-:S10]  /*4c70*/  IMAD.MOV.U32 R18, RZ, RZ, R20 ;  /* 0x000000ffff127224 */ /* 0x000fd400078e0014 */
[----:B------:R-:W-:Y:S05]  /*4c80*/  @P0 BRA `(.L_x_258) ;  /* 0x0000000000100947 */ /* 0x000fea0003800000 */
.L_x_257:
[----:B------:R-:W-:Y:S02]  /*4c90*/  IMAD.MOV.U32 R19, RZ, RZ, R21 ;  /* 0x000000ffff137224 */ /* 0x000fe400078e0015 */
[----:B------:R-:W-:Y:S01]  /*4ca0*/  IMAD.MOV.U32 R18, RZ, RZ, R20 ;  /* 0x000000ffff127224 */ /* 0x000fe200078e0014 */
[----:B------:R-:W-:Y:S01]  /*4cb0*/  MOV R20, R22 ;  /* 0x0000001600147202 */ /* 0x000fe20000000f00 */
[----:B------:R-:W-:-:S07]  /*4cc0*/  IMAD.MOV.U32 R21, RZ, RZ, R23 ;  /* 0x000000ffff157224 */ /* 0x000fce00078e0017 */
.L_x_258:
[----:B------:R-:W-:Y:S05]  /*4cd0*/  BSYNC.RECONVERGENT B1 ;  /* 0x0000000000017941 */ /* 0x000fea0003800200 */
.L_x_255:
        /* <DEDUP_REMOVED lines=9> */
.L_x_260:
[----:B------:R-:W-:Y:S01]  /*4d70*/  ISETP.GE.AND P0, PT, R13, R30, PT ;  /* 0x0000001e0d00720c */ /* 0x000fe20003f06270 */
[----:B------:R-:W-:Y:S02]  /*4d80*/  IMAD.MOV.U32 R23, RZ, RZ, R13 ;  /* 0x000000ffff177224 */ /* 0x000fe400078e000d */
[----:B------:R-:W-:-:S03]  /*4d90*/  IMAD.MOV.U32 R22, RZ, RZ, R31 ;  /* 0x000000ffff167224 */ /* 0x000fc600078e001f */
[----:B------:R-:W-:-:S07]  /*4da0*/  MOV R13, R23 ;  /* 0x00000017000d7202 */ /* 0x000fce0000000f00 */
[----:B------:R-:W-:Y:S05]  /*4db0*/  @P0 BRA `(.L_x_262) ;  /* 0x0000000000100947 */ /* 0x000fea0003800000 */
.L_x_261:
[----:B------:R-:W-:Y:S02]  /*4dc0*/  IMAD.MOV.U32 R13, RZ, RZ, R30 ;  /* 0x000000ffff0d7224 */ /* 0x000fe400078e001e */
[----:B------:R-:W-:Y:S02]  /*4dd0*/  IMAD.MOV.U32 R22, RZ, RZ, R31 ;  /* 0x000000ffff167224 */ /* 0x000fe400078e001f */
[----:B------:R-:W-:Y:S02]  /*4de0*/  IMAD.MOV.U32 R31, RZ, RZ, R12 ;  /* 0x000000ffff1f7224 */ /* 0x000fe400078e000c */
[----:B------:R-:W-:-:S07]  /*4df0*/  IMAD.MOV.U32 R30, RZ, RZ, R23 ;  /* 0x000000ffff1e7224 */ /* 0x000fce00078e0017 */
.L_x_262:
[----:B------:R-:W-:Y:S05]  /*4e00*/  BSYNC.RECONVERGENT B1 ;  /* 0x0000000000017941 */ /* 0x000fea0003800200 */
.L_x_259:
[----:B------:R-:W-:Y:S01]  /*4e10*/  ISETP.NE.AND P0, PT, R16, R11, PT ;  /* 0x0000000b1000720c */ /* 0x000fe20003f05270 */
[----:B------:R-:W-:-:S12]  /*4e20*/  BSSY.RECONVERGENT B1, `(.L_x_263) ;  /* 0x0000011000017945 */ /* 0x000fd80003800200 */
[----:B------:R-:W-:Y:S05]  /*4e30*/  @!P0 BRA `(.L_x_264) ;  /* 0x0000000000188947 */ /* 0x000fea0003800000 */
[----:B------:R-:W-:Y:S01]  /*4e40*/  ISETP.GE.AND P0, PT, R16, R10, PT ;  /* 0x0000000a1000720c */ /* 0x000fe20003f06270 */
[----:B------:R-:W-:-:S12]  /*4e50*/  IMAD.MOV.U32 R23, RZ, RZ, R17 ;  /* 0x000000ffff177224 */ /* 0x000fd800078e0011 */
[----:B------:R-:W-:Y:S05]  /*4e60*/  @!P0 BRA `(.L_x_265) ;  /* 0x0000000000208947 */ /* 0x000fea0003800000 */
[----:B------:R-:W-:Y:S01]  /*4e70*/  MOV R12, R16 ;  /* 0x00000010000c7202 */ /* 0x000fe20000000f00 */
[----:B------:R-:W-:Y:S01]  /*4e80*/  IMAD.MOV.U32 R17, RZ, RZ, R23 ;  /* 0x000000ffff117224 */ /* 0x000fe200078e0017 */
[----:B------:R-:W-:Y:S06]  /*4e90*/  BRA `(.L_x_266) ;  /* 0x0000000000247947 */ /* 0x000fec0003800000 */
.L_x_264:
[----:B------:R-:W-:Y:S01]  /*4ea0*/  ISETP.GE.AND P0, PT, R17, R10, PT ;  /* 0x0000000a1100720c */ /* 0x000fe20003f06270 */
[----:B------:R-:W-:Y:S02]  /*4eb0*/  IMAD.MOV.U32 R23, RZ, RZ, R17 ;  /* 0x000000ffff177224 */ /* 0x000fe400078e0011 */
[----:B------:R-:W-:Y:S02]  /*4ec0*/  IMAD.MOV.U32 R12, RZ, RZ, R11 ;  /* 0x000000ffff0c7224 */ /* 0x000fe400078e000b */
[----:B------:R-:W-:-:S08]  /*4ed0*/  IMAD.MOV.U32 R17, RZ, RZ, R23 ;  /* 0x000000ffff117224 */ /* 0x000fd000078e0017 */
[----:B------:R-:W-:Y:S05]  /*4ee0*/  @P0 BRA `(.L_x_266) ;  /* 0x0000000000100947 */ /* 0x000fea0003800000 */
.L_x_265:
[----:B------:R-:W-:Y:S01]  /*4ef0*/  IMAD.MOV.U32 R17, RZ, RZ, R10 ;  /* 0x000000ffff117224 */ /* 0x000fe200078e000a */
[----:B------:R-:W-:Y:S01]  /*4f00*/  MOV R12, R11 ;  /* 0x0000000b000c7202 */ /* 0x000fe20000000f00 */
[----:B------:R-:W-:Y:S02]  /*4f10*/  IMAD.MOV.U32 R11, RZ, RZ, R16 ;  /* 0x000000ffff0b7224 */ /* 0x000fe400078e0010 */
[----:B------:R-:W-:-:S07]  /*4f20*/  IMAD.MOV.U32 R10, RZ, RZ, R23 ;  /* 0x000000ffff0a7224 */ /* 0x000fce00078e0017 */
.L_x_266:
[----:B------:R-:W-:Y:S05]  /*4f30*/  BSYNC.RECONVERGENT B1 ;  /* 0x0000000000017941 */ /* 0x000fea0003800200 */
.L_x_263:
        /* <DEDUP_REMOVED lines=8> */
.L_x_268:
[----:B------:R-:W-:Y:S01]  /*4fc0*/  ISETP.GE.AND P0, PT, R21, R14, PT ;  /* 0x0000000e1500720c */ /* 0x000fe20003f06270 */
[----:B------:R-:W-:Y:S01]  /*4fd0*/  IMAD.MOV.U32 R39, RZ, RZ, R15 ;  /* 0x000000ffff277224 */ /* 0x000fe200078e000f */
[----:B------:R-:W-:-:S11]  /*4fe0*/  MOV R16, R21 ;  /* 0x0000001500107202 */ /* 0x000fd60000000f00 */
[----:B------:R-:W-:Y:S05]  /*4ff0*/  @P0 BRA `(.L_x_270) ;  /* 0x0000000000100947 */ /* 0x000fea0003800000 */
.L_x_269:
[----:B------:R-:W-:Y:S02]  /*5000*/  IMAD.MOV.U32 R16, RZ, RZ, R14 ;  /* 0x000000ffff107224 */ /* 0x000fe400078e000e */
[----:B------:R-:W-:Y:S02]  /*5010*/  IMAD.MOV.U32 R39, RZ, RZ, R15 ;  /* 0x000000ffff277224 */ /* 0x000fe400078e000f */
[----:B------:R-:W-:Y:S02]  /*5020*/  IMAD.MOV.U32 R15, RZ, RZ, R20 ;  /* 0x000000ffff0f7224 */ /* 0x000fe400078e0014 */
[----:B------:R-:W-:-:S07]  /*5030*/  IMAD.MOV.U32 R14, RZ, RZ, R21 ;  /* 0x000000ffff0e7224 */ /* 0x000fce00078e0015 */
.L_x_270:
[----:B------:R-:W-:Y:S05]  /*5040*/  BSYNC.RECONVERGENT B1 ;  /* 0x0000000000017941 */ /* 0x000fea0003800200 */
.L_x_267:
        /* <DEDUP_REMOVED lines=8> */
.L_x_272:
[----:B------:R-:W-:Y:S01]  /*50d0*/  ISETP.GE.AND P0, PT, R30, R9, PT ;  /* 0x000000091e00720c */ /* 0x000fe20003f06270 */
[----:B------:R-:W-:Y:S02]  /*50e0*/  IMAD.MOV.U32 R21, RZ, RZ, R8 ;  /* 0x000000ffff157224 */ /* 0x000fe400078e0008 */
[----:B------:R-:W-:-:S10]  /*50f0*/  IMAD.MOV.U32 R20, RZ, RZ, R30 ;  /* 0x000000ffff147224 */ /* 0x000fd400078e001e */
[----:B------:R-:W-:Y:S05]  /*5100*/  @P0 BRA `(.L_x_274) ;  /* 0x0000000000100947 */ /* 0x000fea0003800000 */
.L_x_273:
[----:B------:R-:W-:Y:S02]  /*5110*/  IMAD.MOV.U32 R20, RZ, RZ, R9 ;  /* 0x000000ffff147224 */ /* 0x000fe400078e0009 */
[----:B------:R-:W-:Y:S01]  /*5120*/  IMAD.MOV.U32 R21, RZ, RZ, R8 ;  /* 0x000000ffff157224 */ /* 0x000fe200078e0008 */
[----:B------:R-:W-:Y:S01]  /*5130*/  MOV R8, R31 ;  /* 0x0000001f00087202 */ /* 0x000fe20000000f00 */
[----:B------:R-:W-:-:S07]  /*5140*/  IMAD.MOV.U32 R9, RZ, RZ, R30 ;  /* 0x000000ffff097224 */ /* 0x000fce00078e001e */
.L_x_274:
[----:B------:R-:W-:Y:S05]  /*5150*/  BSYNC.RECONVERGENT B1 ;  /* 0x0000000000017941 */ /* 0x000fea0003800200 */
.L_x_271:
        /* <DEDUP_REMOVED lines=8> */
.L_x_276:
[----:B------:R-:W-:Y:S01]  /*51e0*/  ISETP.GE.AND P0, PT, R10, R13, PT ;  /* 0x0000000d0a00720c */ /* 0x000fe20003f06270 */
[----:B------:R-:W-:Y:S02]  /*51f0*/  IMAD.MOV.U32 R23, RZ, RZ, R22 ;  /* 0x000000ffff177224 */ /* 0x000fe400078e0016 */
[----:B------:R-:W-:-:S10]  /*5200*/  IMAD.MOV.U32 R30, RZ, RZ, R10 ;  /* 0x000000ffff1e7224 */ /* 0x000fd400078e000a */
[----:B------:R-:W-:Y:S05]  /*5210*/  @P0 BRA `(.L_x_278) ;  /* 0x0000000000100947 */ /* 0x000fea0003800000 */
.L_x_277:
[----:B------:R-:W-:Y:S01]  /*5220*/  IMAD.MOV.U32 R30, RZ, RZ, R13 ;  /* 0x000000ffff1e7224 */ /* 0x000fe200078e000d */
[----:B------:R-:W-:Y:S01]  /*5230*/  MOV R23, R22 ;  /* 0x0000001600177202 */ /* 0x000fe20000000f00 */
[----:B------:R-:W-:Y:S02]  /*5240*/  IMAD.MOV.U32 R13, RZ, RZ, R10 ;  /* 0x000000ffff0d7224 */ /* 0x000fe400078e000a */
[----:B------:R-:W-:-:S07]  /*5250*/  IMAD.MOV.U32 R22, RZ, RZ, R11 ;  /* 0x000000ffff167224 */ /* 0x000fce00078e000b */
.L_x_278:
[----:B------:R-:W-:Y:S05]  /*5260*/  BSYNC.RECONVERGENT B1 ;  /* 0x0000000000017941 */ /* 0x000fea0003800200 */
.L_x_275:
        /* <DEDUP_REMOVED lines=8> */
.L_x_280:
[----:B------:R-:W-:Y:S01]  /*52f0*/  ISETP.GE.AND P0, PT, R14, R17, PT ;  /* 0x000000110e00720c */ /* 0x000fe20003f06270 */
[----:B------:R-:W-:Y:S01]  /*5300*/  IMAD.MOV.U32 R31, RZ, RZ, R12 ;  /* 0x000000ffff1f7224 */ /* 0x000fe200078e000c */
[----:B------:R-:W-:-:S11]  /*5310*/  MOV R37, R14 ;  /* 0x0000000e00257202 */ /* 0x000fd60000000f00 */
[----:B------:R-:W-:Y:S05]  /*5320*/  @P0 BRA `(.L_x_282) ;  /* 0x0000000000100947 */ /* 0x000fea0003800000 */
.L_x_281:
[----:B------:R-:W-:Y:S02]  /*5330*/  IMAD.MOV.U32 R37, RZ, RZ, R17 ;  /* 0x000000ffff257224 */ /* 0x000fe400078e0011 */
[----:B------:R-:W-:Y:S02]  /*5340*/  IMAD.MOV.U32 R31, RZ, RZ, R12 ;  /* 0x000000ffff1f7224 */ /* 0x000fe400078e000c */
[----:B------:R-:W-:Y:S02]  /*5350*/  IMAD.MOV.U32 R17, RZ, RZ, R14 ;  /* 0x000000ffff117224 */ /* 0x000fe400078e000e */
[----:B------:R-:W-:-:S07]  /*5360*/  IMAD.MOV.U32 R12, RZ, RZ, R15 ;  /* 0x000000ffff0c7224 */ /* 0x000fce00078e000f */
.L_x_282:
[----:B------:R-:W-:Y:S05]  /*5370*/  BSYNC.RECONVERGENT B1 ;  /* 0x0000000000017941 */ /* 0x000fea0003800200 */
.L_x_279:
[----:B------:R-:W-:Y:S01]  /*5380*/  ISETP.NE.AND P0, PT, R18, R39, PT ;  /* 0x000000271200720c */ /* 0x000fe20003f05270 */
[----:B------:R-:W-:-:S12]  /*5390*/  BSSY.RECONVERGENT B1, `(.L_x_283) ;  /* 0x0000011000017945 */ /* 0x000fd80003800200 */
[----:B------:R-:W-:Y:S05]  /*53a0*/  @!P0 BRA `(.L_x_284) ;  /* 0x0000000000188947 */ /* 0x000fea0003800000 */
[----:B------:R-:W-:-:S13]  /*53b0*/  ISETP.GE.AND P0, PT, R18, R16, PT ;  /* 0x000000101200720c */ /* 0x000fda0003f06270 */
[----:B------:R-:W-:Y:S05]  /*53c0*/  @!P0 BRA `(.L_x_285) ;  /* 0x0000000000248947 */ /* 0x000fea0003800000 */
[----:B------:R-:W-:Y:S01]  /*53d0*/  IMAD.MOV.U32 R45, RZ, RZ, R19 ;  /* 0x000000ffff2d7224 */ /* 0x000fe200078e0013 */
[----:B------:R-:W-:Y:S01]  /*53e0*/  MOV R43, R18 ;  /* 0x00000012002b7202 */ /* 0x000fe20000000f00 */
[----:B------:R-:W-:Y:S01]  /*53f0*/  IMAD.MOV.U32 R14, RZ, RZ, R39 ;  /* 0x000000ffff0e7224 */ /* 0x000fe200078e0027 */
[----:B------:R-:W-:Y:S06]  /*5400*/  BRA `(.L_x_286) ;  /* 0x0000000000247947 */ /* 0x000fec0003800000 */
.L_x_284:
[----:B------:R-:W-:Y:S01]  /*5410*/  ISETP.GE.AND P0, PT, R19, R16, PT ;  /* 0x000000101300720c */ /* 0x000fe20003f06270 */
[----:B------:R-:W-:Y:S02]  /*5420*/  IMAD.MOV.U32 R45, RZ, RZ, R19 ;  /* 0x000000ffff2d7224 */ /* 0x000fe400078e0013 */
[--C-:B------:R-:W-:Y:S02]  /*5430*/  IMAD.MOV.U32 R43, RZ, RZ, R18.reuse ;  /* 0x000000ffff2b7224 */ /* 0x100fe400078e0012 */
[----:B------:R-:W-:-:S08]  /*5440*/  IMAD.MOV.U32 R14, RZ, RZ, R18 ;  /* 0x000000ffff0e7224 */ /* 0x000fd000078e0012 */
[----:B------:R-:W-:Y:S05]  /*5450*/  @P0 BRA `(.L_x_286) ;  /* 0x0000000000100947 */ /* 0x000fea0003800000 */
.L_x_285:
[----:B------:R-:W-:Y:S01]  /*5460*/  IMAD.MOV.U32 R45, RZ, RZ, R16 ;  /* 0x000000ffff2d7224 */ /* 0x000fe200078e0010 */
[----:B------:R-:W-:Y:S01]  /*5470*/  MOV R43, R39 ;  /* 0x00000027002b7202 */ /* 0x000fe20000000f00 */
[----:B------:R-:W-:Y:S02]  /*5480*/  IMAD.MOV.U32 R14, RZ, RZ, R18 ;  /* 0x000000ffff0e7224 */ /* 0x000fe400078e0012 */
[----:B------:R-:W-:-:S07]  /*5490*/  IMAD.MOV.U32 R16, RZ, RZ, R19 ;  /* 0x000000ffff107224 */ /* 0x000fce00078e0013 */
.L_x_286:
[----:B------:R-:W-:Y:S05]  /*54a0*/  BSYNC.RECONVERGENT B1 ;  /* 0x0000000000017941 */ /* 0x000fea0003800200 */
.L_x_283:
        /* <DEDUP_REMOVED lines=8> */
.L_x_288:
[----:B------:R-:W-:Y:S01]  /*5530*/  ISETP.GE.AND P0, PT, R13, R20, PT ;  /* 0x000000140d00720c */ /* 0x000fe20003f06270 */
[----:B------:R-:W-:Y:S01]  /*5540*/  IMAD.MOV.U32 R11, RZ, RZ, R21 ;  /* 0x000000ffff0b7224 */ /* 0x000fe200078e0015 */
[----:B------:R-:W-:-:S11]  /*5550*/  MOV R15, R13 ;  /* 0x0000000d000f7202 */ /* 0x000fd60000000f00 */
[----:B------:R-:W-:Y:S05]  /*5560*/  @P0 BRA `(.L_x_290) ;  /* 0x0000000000100947 */ /* 0x000fea0003800000 */
.L_x_289:
[----:B------:R-:W-:Y:S02]  /*5570*/  IMAD.MOV.U32 R15, RZ, RZ, R20 ;  /* 0x000000ffff0f7224 */ /* 0x000fe400078e0014 */
[----:B------:R-:W-:Y:S02]  /*5580*/  IMAD.MOV.U32 R11, RZ, RZ, R21 ;  /* 0x000000ffff0b7224 */ /* 0x000fe400078e0015 */
[----:B------:R-:W-:Y:S02]  /*5590*/  IMAD.MOV.U32 R20, RZ, RZ, R13 ;  /* 0x000000ffff147224 */ /* 0x000fe400078e000d */
[----:B------:R-:W-:-:S07]  /*55a0*/  IMAD.MOV.U32 R21, RZ, RZ, R22 ;  /* 0x000000ffff157224 */ /* 0x000fce00078e0016 */
.L_x_290:
[----:B------:R-:W-:Y:S05]  /*55b0*/  BSYNC.RECONVERGENT B1 ;  /* 0x0000000000017941 */ /* 0x000fea0003800200 */
.L_x_287:
        /* <DEDUP_REMOVED lines=8> */
.L_x_292:
[----:B------:R-:W-:Y:S01]  /*5640*/  ISETP.GE.AND P0, PT, R17, R30, PT ;  /* 0x0000001e1100720c */ /* 0x000fe20003f06270 */
[----:B------:R-:W-:Y:S02]  /*5650*/  IMAD.MOV.U32 R10, RZ, RZ, R23 ;  /* 0x000000ffff0a7224 */ /* 0x000fe400078e0017 */
[----:B------:R-:W-:-:S10]  /*5660*/  IMAD.MOV.U32 R18, RZ, RZ, R17 ;  /* 0x000000ffff127224 */ /* 0x000fd400078e0011 */
[----:B------:R-:W-:Y:S05]  /*5670*/  @P0 BRA `(.L_x_294) ;  /* 0x0000000000100947 */ /* 0x000fea0003800000 */
.L_x_293:
[----:B------:R-:W-:Y:S02]  /*5680*/  IMAD.MOV.U32 R18, RZ, RZ, R30 ;  /* 0x000000ffff127224 */ /* 0x000fe400078e001e */
[----:B------:R-:W-:Y:S01]  /*5690*/  IMAD.MOV.U32 R10, RZ, RZ, R23 ;  /* 0x000000ffff0a7224 */ /* 0x000fe200078e0017 */
[----:B------:R-:W-:Y:S01]  /*56a0*/  MOV R23, R12 ;  /* 0x0000000c00177202 */ /* 0x000fe20000000f00 */
[----:B------:R-:W-:-:S07]  /*56b0*/  IMAD.MOV.U32 R30, RZ, RZ, R17 ;  /* 0x000000ffff1e7224 */ /* 0x000fce00078e0011 */
.L_x_294:
[----:B------:R-:W-:Y:S05]  /*56c0*/  BSYNC.RECONVERGENT B1 ;  /* 0x0000000000017941 */ /* 0x000fea0003800200 */
.L_x_291:
        /* <DEDUP_REMOVED lines=8> */
.L_x_296:
[----:B------:R-:W-:Y:S01]  /*5750*/  ISETP.GE.AND P0, PT, R16, R37, PT ;  /* 0x000000251000720c */ /* 0x000fe20003f06270 */
[----:B------:R-:W-:Y:S02]  /*5760*/  IMAD.MOV.U32 R12, RZ, RZ, R31 ;  /* 0x000000ffff0c7224 */ /* 0x000fe400078e001f */
[----:B------:R-:W-:-:S10]  /*5770*/  IMAD.MOV.U32 R22, RZ, RZ, R16 ;  /* 0x000000ffff167224 */ /* 0x000fd400078e0010 */
[----:B------:R-:W-:Y:S05]  /*5780*/  @P0 BRA `(.L_x_298) ;  /* 0x0000000000100947 */ /* 0x000fea0003800000 */
.L_x_297:
[----:B------:R-:W-:Y:S01]  /*5790*/  IMAD.MOV.U32 R22, RZ, RZ, R37 ;  /* 0x000000ffff167224 */ /* 0x000fe200078e0025 */
[----:B------:R-:W-:Y:S01]  /*57a0*/  MOV R12, R31 ;  /* 0x0000001f000c7202 */ /* 0x000fe20000000f00 */
[----:B------:R-:W-:Y:S02]  /*57b0*/  IMAD.MOV.U32 R37, RZ, RZ, R16 ;  /* 0x000000ffff257224 */ /* 0x000fe400078e0010 */
[----:B------:R-:W-:-:S07]  /*57c0*/  IMAD.MOV.U32 R31, RZ, RZ, R14 ;  /* 0x000000ffff1f7224 */ /* 0x000fce00078e000e */
.L_x_298:
[----:B------:R-:W-:Y:S05]  /*57d0*/  BSYNC.RECONVERGENT B1 ;  /* 0x0000000000017941 */ /* 0x000fea0003800200 */
.L_x_295:
        /* <DEDUP_REMOVED lines=8> */
.L_x_300:
[----:B------:R-:W-:Y:S01]  /*5860*/  ISETP.GE.AND P0, PT, R20, R9, PT ;  /* 0x000000091400720c */ /* 0x000fe20003f06270 */
[----:B------:R-:W-:Y:S01]  /*5870*/  IMAD.MOV.U32 R14, RZ, RZ, R8 ;  /* 0x000000ffff0e7224 */ /* 0x000fe200078e0008 */
[----:B------:R-:W-:-:S11]  /*5880*/  MOV R42, R20 ;  /* 0x00000014002a7202 */ /* 0x000fd60000000f00 */
[----:B------:R-:W-:Y:S05]  /*5890*/  @P0 BRA `(.L_x_302) ;  /* 0x0000000000100947 */ /* 0x000fea0003800000 */
.L_x_301:
[----:B------:R-:W-:Y:S02]  /*58a0*/  IMAD.MOV.U32 R42, RZ, RZ, R9 ;  /* 0x000000ffff2a7224 */ /* 0x000fe400078e0009 */
[----:B------:R-:W-:Y:S02]  /*58b0*/  IMAD.MOV.U32 R14, RZ, RZ, R8 ;  /* 0x000000ffff0e7224 */ /* 0x000fe400078e0008 */
[----:B------:R-:W-:Y:S02]  /*58c0*/  IMAD.MOV.U32 R9, RZ, RZ, R20 ;  /* 0x000000ffff097224 */ /* 0x000fe400078e0014 */
[----:B------:R-:W-:-:S07]  /*58d0*/  IMAD.MOV.U32 R8, RZ, RZ, R21 ;  /* 0x000000ffff087224 */ /* 0x000fce00078e0015 */
.L_x_302:
[----:B------:R-:W-:Y:S05]  /*58e0*/  BSYNC.RECONVERGENT B1 ;  /* 0x0000000000017941 */ /* 0x000fea0003800200 */
.L_x_299:
        /* <DEDUP_REMOVED lines=8> */
.L_x_304:
[----:B------:R-:W-:Y:S01]  /*5970*/  ISETP.GE.AND P0, PT, R30, R15, PT ;  /* 0x0000000f1e00720c */ /* 0x000fe20003f06270 */
[----:B------:R-:W-:Y:S02]  /*5980*/  IMAD.MOV.U32 R19, RZ, RZ, R11 ;  /* 0x000000ffff137224 */ /* 0x000fe400078e000b */
[----:B------:R-:W-:-:S10]  /*5990*/  IMAD.MOV.U32 R39, RZ, RZ, R30 ;  /* 0x000000ffff277224 */ /* 0x000fd400078e001e */
[----:B------:R-:W-:Y:S05]  /*59a0*/  @P0 BRA `(.L_x_306) ;  /* 0x0000000000100947 */ /* 0x000fea0003800000 */
.L_x_305:
[----:B------:R-:W-:Y:S02]  /*59b0*/  IMAD.MOV.U32 R39, RZ, RZ, R15 ;  /* 0x000000ffff277224 */ /* 0x000fe400078e000f */
[----:B------:R-:W-:Y:S01]  /*59c0*/  IMAD.MOV.U32 R19, RZ, RZ, R11 ;  /* 0x000000ffff137224 */ /* 0x000fe200078e000b */
[----:B------:R-:W-:Y:S01]  /*59d0*/  MOV R11, R23 ;  /* 0x00000017000b7202 */ /* 0x000fe20000000f00 */
[----:B------:R-:W-:-:S07]  /*59e0*/  IMAD.MOV.U32 R15, RZ, RZ, R30 ;  /* 0x000000ffff0f7224 */ /* 0x000fce00078e001e */
.L_x_306:
[----:B------:R-:W-:Y:S05]  /*59f0*/  BSYNC.RECONVERGENT B1 ;  /* 0x0000000000017941 */ /* 0x000fea0003800200 */
.L_x_303:
        /* <DEDUP_REMOVED lines=8> */
.L_x_308:
[----:B------:R-:W-:Y:S01]  /*5a80*/  ISETP.GE.AND P0, PT, R37, R18, PT ;  /* 0x000000122500720c */ /* 0x000fe20003f06270 */
[----:B------:R-:W-:Y:S02]  /*5a90*/  IMAD.MOV.U32 R13, RZ, RZ, R10 ;  /* 0x000000ffff0d7224 */ /* 0x000fe400078e000a */
[----:B------:R-:W-:-:S10]  /*5aa0*/  IMAD.MOV.U32 R23, RZ, RZ, R37 ;  /* 0x000000ffff177224 */ /* 0x000fd400078e0025 */
[----:B------:R-:W-:Y:S05]  /*5ab0*/  @P0 BRA `(.L_x_310) ;  /* 0x0000000000100947 */ /* 0x000fea0003800000 */
.L_x_309:
[----:B------:R-:W-:Y:S01]  /*5ac0*/  IMAD.MOV.U32 R23, RZ, RZ, R18 ;  /* 0x000000ffff177224 */ /* 0x000fe200078e0012 */
[----:B------:R-:W-:Y:S01]  /*5ad0*/  MOV R13, R10 ;  /* 0x0000000a000d7202 */ /* 0x000fe20000000f00 */
[----:B------:R-:W-:Y:S02]  /*5ae0*/  IMAD.MOV.U32 R18, RZ, RZ, R37 ;  /* 0x000000ffff127224 */ /* 0x000fe400078e0025 */
[----:B------:R-:W-:-:S07]  /*5af0*/  IMAD.MOV.U32 R10, RZ, RZ, R31 ;  /* 0x000000ffff0a7224 */ /* 0x000fce00078e001f */
.L_x_310:
[----:B------:R-:W-:Y:S05]  /*5b00*/  BSYNC.RECONVERGENT B1 ;  /* 0x0000000000017941 */ /* 0x000fea0003800200 */
.L_x_307:
        /* <DEDUP_REMOVED lines=9> */
.L_x_312:
[----:B------:R-:W-:Y:S01]  /*5ba0*/  ISETP.GE.AND P0, PT, R45, R22, PT ;  /* 0x000000162d00720c */ /* 0x000fe20003f06270 */
[--C-:B------:R-:W-:Y:S01]  /*5bb0*/  IMAD.MOV.U32 R21, RZ, RZ, R43.reuse ;  /* 0x000000ffff157224 */ /* 0x100fe200078e002b */
[----:B------:R-:W-:Y:S01]  /*5bc0*/  MOV R17, R45 ;  /* 0x0000002d00117202 */ /* 0x000fe20000000f00 */
[----:B------:R-:W-:-:S10]  /*5bd0*/  IMAD.MOV.U32 R31, RZ, RZ, R43 ;  /* 0x000000ffff1f7224 */ /* 0x000fd400078e002b */
[----:B------:R-:W-:Y:S05]  /*5be0*/  @P0 BRA `(.L_x_314) ;  /* 0x0000000000100947 */ /* 0x000fea0003800000 */
.L_x_313:
[----:B------:R-:W-:Y:S01]  /*5bf0*/  IMAD.MOV.U32 R17, RZ, RZ, R22 ;  /* 0x000000ffff117224 */ /* 0x000fe200078e0016 */
[----:B------:R-:W-:Y:S01]  /*5c00*/  MOV R22, R45 ;  /* 0x0000002d00167202 */ /* 0x000fe20000000f00 */
[----:B------:R-:W-:Y:S02]  /*5c10*/  IMAD.MOV.U32 R21, RZ, RZ, R12 ;  /* 0x000000ffff157224 */ /* 0x000fe400078e000c */
[----:B------:R-:W-:-:S07]  /*5c20*/  IMAD.MOV.U32 R31, RZ, RZ, R43 ;  /* 0x000000ffff1f7224 */ /* 0x000fce00078e002b */
.L_x_314:
[----:B------:R-:W-:Y:S05]  /*5c30*/  BSYNC.RECONVERGENT B1 ;  /* 0x0000000000017941 */ /* 0x000fea0003800200 */
.L_x_311:
        /* <DEDUP_REMOVED lines=8> */
.L_x_316:
[----:B------:R-:W-:Y:S01]  /*5cc0*/  ISETP.GE.AND P0, PT, R15, R42, PT ;  /* 0x0000002a0f00720c */ /* 0x000fe20003f06270 */
[----:B------:R-:W-:Y:S02]  /*5cd0*/  IMAD.MOV.U32 R16, RZ, RZ, R14 ;  /* 0x000000ffff107224 */ /* 0x000fe400078e000e */
[----:B------:R-:W-:-:S10]  /*5ce0*/  IMAD.MOV.U32 R12, RZ, RZ, R15 ;  /* 0x000000ffff0c7224 */ /* 0x000fd400078e000f */
[----:B------:R-:W-:Y:S05]  /*5cf0*/  @P0 BRA `(.L_x_318) ;  /* 0x0000000000100947 */ /* 0x000fea0003800000 */
.L_x_317:
[----:B------:R-:W-:Y:S01]  /*5d00*/  IMAD.MOV.U32 R12, RZ, RZ, R42 ;  /* 0x000000ffff0c7224 */ /* 0x000fe200078e002a */
[----:B------:R-:W-:Y:S01]  /*5d10*/  MOV R16, R14 ;  /* 0x0000000e00107202 */ /* 0x000fe20000000f00 */
[----:B------:R-:W-:Y:S02]  /*5d20*/  IMAD.MOV.U32 R42, RZ, RZ, R15 ;  /* 0x000000ffff2a7224 */ /* 0x000fe400078e000f */
[----:B------:R-:W-:-:S07]  /*5d30*/  IMAD.MOV.U32 R14, RZ, RZ, R11 ;  /* 0x000000ffff0e7224 */ /* 0x000fce00078e000b */
.L_x_318:
[----:B------:R-:W-:Y:S05]  /*5d40*/  BSYNC.RECONVERGENT B1 ;  /* 0x0000000000017941 */ /* 0x000fea0003800200 */
.L_x_315:
        /* <DEDUP_REMOVED lines=8> */
.L_x_320:
[----:B------:R-:W-:Y:S01]  /*5dd0*/  ISETP.GE.AND P0, PT, R18, R39, PT ;  /* 0x000000271200720c */ /* 0x000fe20003f06270 */
[----:B------:R-:W-:Y:S01]  /*5de0*/  IMAD.MOV.U32 R20, RZ, RZ, R19 ;  /* 0x000000ffff147224 */ /* 0x000fe200078e0013 */
[----:B------:R-:W-:-:S11]  /*5df0*/  MOV R38, R18 ;  /* 0x0000001200267202 */ /* 0x000fd60000000f00 */
[----:B------:R-:W-:Y:S05]  /*5e00*/  @P0 BRA `(.L_x_322) ;  /* 0x0000000000100947 */ /* 0x000fea0003800000 */
.L_x_321:
[----:B------:R-:W-:Y:S02]  /*5e10*/  IMAD.MOV.U32 R38, RZ, RZ, R39 ;  /* 0x000000ffff267224 */ /* 0x000fe400078e0027 */
[----:B------:R-:W-:Y:S02]  /*5e20*/  IMAD.MOV.U32 R20, RZ, RZ, R19 ;  /* 0x000000ffff147224 */ /* 0x000fe400078e0013 */
[----:B------:R-:W-:Y:S02]  /*5e30*/  IMAD.MOV.U32 R39, RZ, RZ, R18 ;  /* 0x000000ffff277224 */ /* 0x000fe400078e0012 */
[----:B------:R-:W-:-:S07]  /*5e40*/  IMAD.MOV.U32 R19, RZ, RZ, R10 ;  /* 0x000000ffff137224 */ /* 0x000fce00078e000a */
.L_x_322:
[----:B------:R-:W-:Y:S05]  /*5e50*/  BSYNC.RECONVERGENT B1 ;  /* 0x0000000000017941 */ /* 0x000fea0003800200 */
.L_x_319:
        /* <DEDUP_REMOVED lines=8> */
.L_x_324:
[----:B------:R-:W-:Y:S01]  /*5ee0*/  ISETP.GE.AND P0, PT, R22, R23, PT ;  /* 0x000000171600720c */ /* 0x000fe20003f06270 */
[----:B------:R-:W-:Y:S02]  /*5ef0*/  IMAD.MOV.U32 R44, RZ, RZ, R13 ;  /* 0x000000ffff2c7224 */ /* 0x000fe400078e000d */
[----:B------:R-:W-:-:S10]  /*5f00*/  IMAD.MOV.U32 R30, RZ, RZ, R22 ;  /* 0x000000ffff1e7224 */ /* 0x000fd400078e0016 */
[----:B------:R-:W-:Y:S05]  /*5f10*/  @P0 BRA `(.L_x_326) ;  /* 0x0000000000100947 */ /* 0x000fea0003800000 */
.L_x_325:
[----:B------:R-:W-:Y:S02]  /*5f20*/  IMAD.MOV.U32 R30, RZ, RZ, R23 ;  /* 0x000000ffff1e7224 */ /* 0x000fe400078e0017 */
[----:B------:R-:W-:Y:S01]  /*5f30*/  IMAD.MOV.U32 R44, RZ, RZ, R13 ;  /* 0x000000ffff2c7224 */ /* 0x000fe200078e000d */
[----:B------:R-:W-:Y:S01]  /*5f40*/  MOV R13, R31 ;  /* 0x0000001f000d7202 */ /* 0x000fe20000000f00 */
[----:B------:R-:W-:-:S07]  /*5f50*/  IMAD.MOV.U32 R23, RZ, RZ, R22 ;  /* 0x000000ffff177224 */ /* 0x000fce00078e0016 */
.L_x_326:
[----:B------:R-:W-:Y:S05]  /*5f60*/  BSYNC.RECONVERGENT B1 ;  /* 0x0000000000017941 */ /* 0x000fea0003800200 */
.L_x_323:
        /* <DEDUP_REMOVED lines=8> */
.L_x_328:
[----:B------:R-:W-:Y:S01]  /*5ff0*/  ISETP.GE.AND P0, PT, R42, R9, PT ;  /* 0x000000092a00720c */ /* 0x000fe20003f06270 */
[----:B------:R-:W-:Y:S02]  /*6000*/  IMAD.MOV.U32 R10, RZ, RZ, R8 ;  /* 0x000000ffff0a7224 */ /* 0x000fe400078e0008 */
[----:B------:R-:W-:-:S10]  /*6010*/  IMAD.MOV.U32 R11, RZ, RZ, R42 ;  /* 0x000000ffff0b7224 */ /* 0x000fd400078e002a */
[----:B------:R-:W-:Y:S05]  /*6020*/  @P0 BRA `(.L_x_330) ;  /* 0x0000000000100947 */ /* 0x000fea0003800000 */
.L_x_329:
[----:B------:R-:W-:Y:S01]  /*6030*/  IMAD.MOV.U32 R11, RZ, RZ, R9 ;  /* 0x000000ffff0b7224 */ /* 0x000fe200078e0009 */
[----:B------:R-:W-:Y:S01]  /*6040*/  MOV R10, R8 ;  /* 0x00000008000a7202 */ /* 0x000fe20000000f00 */
[----:B------:R-:W-:Y:S02]  /*6050*/  IMAD.MOV.U32 R9, RZ, RZ, R42 ;  /* 0x000000ffff097224 */ /* 0x000fe400078e002a */
[----:B------:R-:W-:-:S07]  /*6060*/  IMAD.MOV.U32 R8, RZ, RZ, R14 ;  /* 0x000000ffff087224 */ /* 0x000fce00078e000e */
.L_x_330:
[----:B------:R-:W-:Y:S05]  /*6070*/  BSYNC.RECONVERGENT B1 ;  /* 0x0000000000017941 */ /* 0x000fea0003800200 */
.L_x_327:
        /* <DEDUP_REMOVED lines=8> */
.L_x_332:
[----:B------:R-:W-:Y:S01]  /*6100*/  ISETP.GE.AND P0, PT, R39, R12, PT ;  /* 0x0000000c2700720c */ /* 0x000fe20003f06270 */
[----:B------:R-:W-:Y:S01]  /*6110*/  IMAD.MOV.U32 R14, RZ, RZ, R16 ;  /* 0x000000ffff0e7224 */ /* 0x000fe200078e0010 */
[----:B------:R-:W-:-:S11]  /*6120*/  MOV R15, R39 ;  /* 0x00000027000f7202 */ /* 0x000fd60000000f00 */
[----:B------:R-:W-:Y:S05]  /*6130*/  @P0 BRA `(.L_x_334) ;  /* 0x0000000000100947 */ /* 0x000fea0003800000 */
.L_x_333:
[----:B------:R-:W-:Y:S02]  /*6140*/  IMAD.MOV.U32 R15, RZ, RZ, R12 ;  /* 0x000000ffff0f7224 */ /* 0x000fe400078e000c */
[----:B------:R-:W-:Y:S02]  /*6150*/  IMAD.MOV.U32 R14, RZ, RZ, R16 ;  /* 0x000000ffff0e7224 */ /* 0x000fe400078e0010 */
[----:B------:R-:W-:Y:S02]  /*6160*/  IMAD.MOV.U32 R12, RZ, RZ, R39 ;  /* 0x000000ffff0c7224 */ /* 0x000fe400078e0027 */
[----:B------:R-:W-:-:S07]  /*6170*/  IMAD.MOV.U32 R16, RZ, RZ, R19 ;  /* 0x000000ffff107224 */ /* 0x000fce00078e0013 */
.L_x_334:
[----:B------:R-:W-:Y:S05]  /*6180*/  BSYNC.RECONVERGENT B1 ;  /* 0x0000000000017941 */ /* 0x000fea0003800200 */
.L_x_331:
        /* <DEDUP_REMOVED lines=8> */
.L_x_336:
[----:B------:R-:W-:Y:S01]  /*6210*/  ISETP.GE.AND P0, PT, R23, R38, PT ;  /* 0x000000261700720c */ /* 0x000fe20003f06270 */
[----:B------:R-:W-:Y:S02]  /*6220*/  IMAD.MOV.U32 R18, RZ, RZ, R20 ;  /* 0x000000ffff127224 */ /* 0x000fe400078e0014 */
[----:B------:R-:W-:-:S10]  /*6230*/  IMAD.MOV.U32 R19, RZ, RZ, R23 ;  /* 0x000000ffff137224 */ /* 0x000fd400078e0017 */
[----:B------:R-:W-:Y:S05]  /*6240*/  @P0 BRA `(.L_x_338) ;  /* 0x0000000000100947 */ /* 0x000fea0003800000 */
.L_x_337:
[----:B------:R-:W-:Y:S02]  /*6250*/  IMAD.MOV.U32 R19, RZ, RZ, R38 ;  /* 0x000000ffff137224 */ /* 0x000fe400078e0026 */
[----:B------:R-:W-:Y:S01]  /*6260*/  IMAD.MOV.U32 R18, RZ, RZ, R20 ;  /* 0x000000ffff127224 */ /* 0x000fe200078e0014 */
[----:B------:R-:W-:Y:S01]  /*6270*/  MOV R20, R13 ;  /* 0x0000000d00147202 */ /* 0x000fe20000000f00 */
[----:B------:R-:W-:-:S07]  /*6280*/  IMAD.MOV.U32 R38, RZ, RZ, R23 ;  /* 0x000000ffff267224 */ /* 0x000fce00078e0017 */
.L_x_338:
[----:B------:R-:W-:Y:S05]  /*6290*/  BSYNC.RECONVERGENT B1 ;  /* 0x0000000000017941 */ /* 0x000fea0003800200 */
.L_x_335:
        /* <DEDUP_REMOVED lines=9> */
.L_x_340:
[----:B------:R-:W-:Y:S01]  /*6330*/  ISETP.GE.AND P0, PT, R17, R30, PT ;  /* 0x0000001e1100720c */ /* 0x000fe20003f06270 */
[----:B------:R-:W-:Y:S01]  /*6340*/  IMAD.MOV.U32 R31, RZ, RZ, R21 ;  /* 0x000000ffff1f7224 */ /* 0x000fe200078e0015 */
[----:B------:R-:W-:Y:S01]  /*6350*/  MOV R22, R21 ;  /* 0x0000001500167202 */ /* 0x000fe20000000f00 */
[----:B------:R-:W-:-:S10]  /*6360*/  IMAD.MOV.U32 R23, RZ, RZ, R17 ;  /* 0x000000ffff177224 */ /* 0x000fd400078e0011 */
[----:B------:R-:W-:Y:S05]  /*6370*/  @P0 BRA `(.L_x_342) ;  /* 0x0000000000100947 */ /* 0x000fea0003800000 */
.L_x_341:
[----:B------:R-:W-:Y:S02]  /*6380*/  IMAD.MOV.U32 R23, RZ, RZ, R30 ;  /* 0x000000ffff177224 */ /* 0x000fe400078e001e */
[----:B------:R-:W-:Y:S02]  /*6390*/  IMAD.MOV.U32 R31, RZ, RZ, R21 ;  /* 0x000000ffff1f7224 */ /* 0x000fe400078e0015 */
[----:B------:R-:W-:Y:S02]  /*63a0*/  IMAD.MOV.U32 R22, RZ, RZ, R44 ;  /* 0x000000ffff167224 */ /* 0x000fe400078e002c */
[----:B------:R-:W-:-:S07]  /*63b0*/  IMAD.MOV.U32 R30, RZ, RZ, R17 ;  /* 0x000000ffff1e7224 */ /* 0x000fce00078e0011 */
.L_x_342:
[----:B------:R-:W-:Y:S05]  /*63c0*/  BSYNC.RECONVERGENT B1 ;  /* 0x0000000000017941 */ /* 0x000fea0003800200 */
.L_x_339:
        /* <DEDUP_REMOVED lines=9> */
.L_x_344:
[----:B------:R-:W-:Y:S01]  /*6460*/  ISETP.GE.AND P0, PT, R12, R11, PT ;  /* 0x0000000b0c00720c */ /* 0x000fe20003f06270 */
[----:B------:R-:W-:Y:S02]  /*6470*/  IMAD.MOV.U32 R17, RZ, RZ, R12 ;  /* 0x000000ffff117224 */ /* 0x000fe400078e000c */
[----:B------:R-:W-:Y:S02]  /*6480*/  IMAD.MOV.U32 R12, RZ, RZ, R10 ;  /* 0x000000ffff0c7224 */ /* 0x000fe400078e000a */
[----:B------:R-:W-:-:S08]  /*6490*/  IMAD.MOV.U32 R13, RZ, RZ, R17 ;  /* 0x000000ffff0d7224 */ /* 0x000fd000078e0011 */
[----:B------:R-:W-:Y:S05]  /*64a0*/  @P0 BRA `(.L_x_346) ;  /* 0x0000000000100947 */ /* 0x000fea0003800000 */
.L_x_345:
[----:B------:R-:W-:Y:S01]  /*64b0*/  IMAD.MOV.U32 R13, RZ, RZ, R11 ;  /* 0x000000ffff0d7224 */ /* 0x000fe200078e000b */
[----:B------:R-:W-:Y:S01]  /*64c0*/  MOV R12, R10 ;  /* 0x0000000a000c7202 */ /* 0x000fe20000000f00 */
[----:B------:R-:W-:Y:S02]  /*64d0*/  IMAD.MOV.U32 R11, RZ, RZ, R17 ;  /* 0x000000ffff0b7224 */ /* 0x000fe400078e0011 */
[----:B------:R-:W-:-:S07]  /*64e0*/  IMAD.MOV.U32 R10, RZ, RZ, R16 ;  /* 0x000000ffff0a7224 */ /* 0x000fce00078e0010 */
.L_x_346:
[----:B------:R-:W-:Y:S05]  /*64f0*/  BSYNC.RECONVERGENT B1 ;  /* 0x0000000000017941 */ /* 0x000fea0003800200 */
.L_x_343:
        /* <DEDUP_REMOVED lines=8> */
.L_x_348:
[----:B------:R-:W-:Y:S01]  /*6580*/  ISETP.GE.AND P0, PT, R38, R15, PT ;  /* 0x0000000f2600720c */ /* 0x000fe20003f06270 */
[----:B------:R-:W-:Y:S01]  /*6590*/  IMAD.MOV.U32 R16, RZ, RZ, R14 ;  /* 0x000000ffff107224 */ /* 0x000fe200078e000e */
[----:B------:R-:W-:-:S11]  /*65a0*/  MOV R17, R38 ;  /* 0x0000002600117202 */ /* 0x000fd60000000f00 */
[----:B------:R-:W-:Y:S05]  /*65b0*/  @P0 BRA `(.L_x_350) ;  /* 0x0000000000100947 */ /* 0x000fea0003800000 */
.L_x_349:
[----:B------:R-:W-:Y:S02]  /*65c0*/  IMAD.MOV.U32 R17, RZ, RZ, R15 ;  /* 0x000000ffff117224 */ /* 0x000fe400078e000f */
[----:B------:R-:W-:Y:S02]  /*65d0*/  IMAD.MOV.U32 R16, RZ, RZ, R14 ;  /* 0x000000ffff107224 */ /* 0x000fe400078e000e */
[----:B------:R-:W-:Y:S02]  /*65e0*/  IMAD.MOV.U32 R15, RZ, RZ, R38 ;  /* 0x000000ffff0f7224 */ /* 0x000fe400078e0026 */
[----:B------:R-:W-:-:S07]  /*65f0*/  IMAD.MOV.U32 R14, RZ, RZ, R20 ;  /* 0x000000ffff0e7224 */ /* 0x000fce00078e0014 */
.L_x_350:
[----:B------:R-:W-:Y:S05]  /*6600*/  BSYNC.RECONVERGENT B1 ;  /* 0x0000000000017941 */ /* 0x000fea0003800200 */
.L_x_347:
[----:B------:R-:W-:-:S13]  /*6610*/  ISETP.NE.AND P0, PT, R31, R18, PT ;  /* 0x000000121f00720c */ /* 0x000fda0003f05270 */
[----:B------:R-:W-:Y:S05]  /*6620*/  @!P0 BRA `(.L_x_351) ;  /* 0x0000000000148947 */ /* 0x000fea0003800000 */
[----:B------:R-:W-:-:S13]  /*6630*/  ISETP.GE.AND P0, PT, R31, R19, PT ;  /* 0x000000131f00720c */ /* 0x000fda0003f06270 */
[----:B------:R-:W-:Y:S05]  /*6640*/  @!P0 BRA `(.L_x_352) ;  /* 0x00000000001c8947 */ /* 0x000fea0003800000 */
[----:B------:R-:W-:Y:S01]  /*6650*/  IMAD.MOV.U32 R21, RZ, RZ, R30 ;  /* 0x000000ffff157224 */ /* 0x000fe200078e001e */
[----:B------:R-:W-:Y:S01]  /*6660*/  MOV R20, R31 ;  /* 0x0000001f00147202 */ /* 0x000fe20000000f00 */
[----:B------:R-:W-:Y:S06]  /*6670*/  BRA `(.L_x_242) ;  /* 0x0000000000207947 */ /* 0x000fec0003800000 */
.L_x_351:
[----:B------:R-:W-:Y:S01]  /*6680*/  ISETP.GE.AND P0, PT, R30, R19, PT ;  /* 0x000000131e00720c */ /* 0x000fe20003f06270 */
[----:B------:R-:W-:Y:S02]  /*6690*/  IMAD.MOV.U32 R20, RZ, RZ, R18 ;  /* 0x000000ffff147224 */ /* 0x000fe400078e0012 */
[----:B------:R-:W-:-:S10]  /*66a0*/  IMAD.MOV.U32 R21, RZ, RZ, R30 ;  /* 0x000000ffff157224 */ /* 0x000fd400078e001e */
[----:B------:R-:W-:Y:S05]  /*66b0*/  @P0 BRA `(.L_x_242) ;  /* 0x0000000000100947 */ /* 0x000fea0003800000 */
.L_x_352:
[----:B------:R-:W-:Y:S02]  /*66c0*/  IMAD.MOV.U32 R21, RZ, RZ, R19 ;  /* 0x000000ffff157224 */ /* 0x000fe400078e0013 */
[----:B------:R-:W-:Y:S01]  /*66d0*/  IMAD.MOV.U32 R20, RZ, RZ, R18 ;  /* 0x000000ffff147224 */ /* 0x000fe200078e0012 */
[----:B------:R-:W-:Y:S01]  /*66e0*/  MOV R18, R31 ;  /* 0x0000001f00127202 */ /* 0x000fe20000000f00 */
[----:B------:R-:W-:-:S07]  /*66f0*/  IMAD.MOV.U32 R19, RZ, RZ, R30 ;  /* 0x000000ffff137224 */ /* 0x000fce00078e001e */
.L_x_242:
[----:B------:R-:W-:Y:S05]  /*6700*/  BSYNC.RECONVERGENT B0 ;  /* 0x0000000000007941 */ /* 0x000fea0003800200 */
.L_x_241:
[----:B------:R-:W-:-:S07]  /*6710*/  IMAD.MOV.U32 R37, RZ, RZ, 0x2 ;  /* 0x00000002ff257424 */ /* 0x000fce00078e00ff */
.L_x_372:
[----:B------:R-:W-:Y:S01]  /*6720*/  IMAD.MOV R30, RZ, RZ, -R37 ;  /* 0x000000ffff1e7224 */ /* 0x000fe200078e0a25 */
[----:B0-----:R-:W0:Y:S01]  /*6730*/  S2UR UR5, SR_CgaCtaId ;  /* 0x00000000000579c3 */ /* 0x001e220000008800 */
[----:B------:R-:W-:-:S07]  /*6740*/  VIADD R42, R37, 0xffffffff ;  /* 0xffffffff252a7836 */ /* 0x000fce0000000000 */
[----:B------:R-:W-:Y:S01]  /*6750*/  BAR.SYNC.DEFER_BLOCKING 0x0 ;  /* 0x0000000000007b1d */ /* 0x000fe20000010000 */
[----:B------:R-:W-:Y:S02]  /*6760*/  LOP3.LUT R30, R35, R30, RZ, 0xc0, !PT ;  /* 0x0000001e231e7212 */ /* 0x000fe400078ec0ff */
[----:B------:R-:W-:-:S03]  /*6770*/  LOP3.LUT R42, R42, R35, RZ, 0xc0, !PT ;  /* 0x000000232a2a7212 */ /* 0x000fc600078ec0ff */
[----:B------:R-:W-:Y:S01]  /*6780*/  UMOV UR4, 0x400 ;  /* 0x0000040000047882 */ /* 0x000fe20000000000 */
[----:B------:R-:W-:Y:S01]  /*6790*/  IMAD.SHL.U32 R31, R30, 0x8, RZ ;  /* 0x000000081e1f7824 */ /* 0x000fe200078e00ff */
[----:B------:R-:W-:Y:S01]  /*67a0*/  BSSY.RECONVERGENT B0, `(.L_x_353) ;  /* 0x0000028000007945 */ /* 0x000fe20003800200 */
[----:B------:R-:W-:-:S03]  /*67b0*/  IMAD.SHL.U32 R43, R42, 0x8, RZ ;  /* 0x000000082a2b7824 */ /* 0x000fc600078e00ff */
[C---:B------:R-:W-:Y:S02]  /*67c0*/  VIMNMX R30, PT, PT, R36.reuse, R31, PT ;  /* 0x0000001f241e7248 */ /* 0x040fe40003fe0100 */
[----:B------:R-:W-:-:S03]  /*67d0*/  VIMNMX R43, PT, PT, R36, R43, PT ;  /* 0x0000002b242b7248 */ /* 0x000fc60003fe0100 */
[----:B------:R-:W-:-:S05]  /*67e0*/  IMAD R39, R37, 0x4, R30 ;  /* 0x0000000425277824 */ /* 0x000fca00078e021e */
[----:B------:R-:W-:Y:S01]  /*67f0*/  VIMNMX R38, PT, PT, R36, R39, PT ;  /* 0x0000002724267248 */ /* 0x000fe20003fe0100 */
[----:B0-----:R-:W-:-:S03]  /*6800*/  ULEA UR4, UR5, UR4, 0x18 ;  /* 0x0000000405047291 */ /* 0x001fc6000f8ec0ff */
[----:B------:R-:W-:Y:S02]  /*6810*/  LEA R39, R37, R38, 0x2 ;  /* 0x0000002625277211 */ /* 0x000fe400078e10ff */
[----:B------:R-:W-:Y:S02]  /*6820*/  VIADDMNMX R44, R38, -R30, R43, PT ;  /* 0x8000001e262c7246 */ /* 0x000fe4000380012b */
[----:B------:R-:W-:Y:S02]  /*6830*/  VIMNMX R39, PT, PT, R36, R39, PT ;  /* 0x0000002724277248 */ /* 0x000fe40003fe0100 */
[----:B------:R-:W-:-:S03]  /*6840*/  LEA R31, R35, UR4, 0x6 ;  /* 0x00000004231f7c11 */ /* 0x000fc6000f8e30ff */
[----:B------:R-:W-:Y:S02]  /*6850*/  IMAD.IADD R42, R39, 0x1, -R38 ;  /* 0x00000001272a7824 */ /* 0x000fe400078e0a26 */
[----:B------:R0:W-:Y:S03]  /*6860*/  STS.128 [R31], R8 ;  /* 0x000000081f007388 */ /* 0x0001e60000000c00 */
[C---:B------:R-:W-:Y:S01]  /*6870*/  ISETP.GE.AND P0, PT, R43.reuse, R42, PT ;  /* 0x0000002a2b00720c */ /* 0x040fe20003f06270 */
[----:B------:R-:W-:Y:S01]  /*6880*/  IMAD.IADD R42, R43, 0x1, -R42 ;  /* 0x000000012b2a7824 */ /* 0x000fe200078e0a2a */
[----:B------:R0:W-:Y:S04]  /*6890*/  STS.128 [R31+0x10], R12 ;  /* 0x0000100c1f007388 */ /* 0x0001e80000000c00 */
[----:B------:R-:W-:Y:S01]  /*68a0*/  SEL R45, R42, RZ, P0 ;  /* 0x000000ff2a2d7207 */ /* 0x000fe20000000000 */
[----:B------:R0:W-:Y:S03]  /*68b0*/  STS.128 [R31+0x20], R16 ;  /* 0x000020101f007388 */ /* 0x0001e60000000c00 */
[----:B------:R-:W-:Y:S01]  /*68c0*/  ISETP.GE.AND P0, PT, R45, R44, PT ;  /* 0x0000002c2d00720c */ /* 0x000fe20003f06270 */
[----:B------:R0:W-:Y:S01]  /*68d0*/  STS.128 [R31+0x30], R20 ;  /* 0x000030141f007388 */ /* 0x0001e20000000c00 */
[----:B------:R-:W-:Y:S11]  /*68e0*/  BAR.SYNC.DEFER_BLOCKING 0x0 ;  /* 0x0000000000007b1d */ /* 0x000ff60000010000 */
[----:B------:R-:W-:Y:S05]  /*68f0*/  @P0 BRA `(.L_x_354) ;  /* 0x0000000000480947 */ /* 0x000fea0003800000 */
[----:B0-----:R-:W-:-:S07]  /*6900*/  IMAD.IADD R12, R43, 0x1, R38 ;  /* 0x000000012b0c7824 */ /* 0x001fce00078e0226 */
.L_x_355:
[----:B------:R-:W-:-:S05]  /*6910*/  IMAD.IADD R8, R44, 0x1, -R45 ;  /* 0x000000012c087824 */ /* 0x000fca00078e0a2d */
[----:B------:R-:W-:-:S04]  /*6920*/  LEA.HI R8, R8, R8, RZ, 0x1 ;  /* 0x0000000808087211 */ /* 0x000fc800078f08ff */
[----:B------:R-:W-:-:S04]  /*6930*/  LEA.HI.SX32 R13, R8, R45, 0x1f ;  /* 0x0000002d080d7211 */ /* 0x000fc800078ffaff */
[-C--:B------:R-:W-:Y:S02]  /*6940*/  LOP3.LUT R9, RZ, R13.reuse, RZ, 0x33, !PT ;  /* 0x0000000dff097212 */ /* 0x080fe400078e33ff */
[----:B------:R-:W-:-:S03]  /*6950*/  IADD3 R8, PT, PT, R30, R13, RZ ;  /* 0x0000000d1e087210 */ /* 0x000fc60007ffe0ff */
        /* <DEDUP_REMOVED lines=12> */
.L_x_354:
[----:B------:R-:W-:Y:S05]  /*6a20*/  BSYNC.RECONVERGENT B0 ;  /* 0x0000000000007941 */ /* 0x000fea0003800200 */
.L_x_353:
[----:B0-----:R-:W-:Y:S01]  /*6a30*/  IMAD.IADD R13, R30, 0x1, R45 ;  /* 0x000000011e0d7824 */ /* 0x001fe200078e022d */
        /* <DEDUP_REMOVED lines=13> */
.L_x_357:
[----:B------:R-:W-:Y:S05]  /*6b10*/  BSYNC.RECONVERGENT B0 ;  /* 0x0000000000007941 */ /* 0x000fea0003800200 */
.L_x_356:
[C---:B------:R-:W-:Y:S01]  /*6b20*/  VIADD R10, R12.reuse, 0x1 ;  /* 0x000000010c0a7836 */ /* 0x040fe20000000000 */
        /* <DEDUP_REMOVED lines=8> */
[----:B------:R-:W-:Y:S02]  /*6bb0*/  SEL R8, R30, R22, P0 ;  /* 0x000000161e087207 */ /* 0x000fe40000000000 */
[----:B------:R0:W1:Y:S04]  /*6bc0*/  @P0 LDS.64 R30, [R15+0x8] ;  /* 0x000008000f1e0984 */ /* 0x0000680000000a00 */
[----:B------:R0:W2:Y:S01]  /*6bd0*/  @!P0 LDS.64 R22, [R14+0x8] ;  /* 0x000008000e168984 */ /* 0x0000a20000000a00 */
[----:B------:R-:W-:-:S02]  /*6be0*/  PLOP3.LUT P0, PT, PT, PT, PT, 0x8, 0x80 ;  /* 0x000000000080781c */ /* 0x000fc40003f0e170 */
[----:B------:R-:W-:Y:S11]  /*6bf0*/  @P1 BRA `(.L_x_359) ;  /* 0x0000000000101947 */ /* 0x000ff60003800000 */
[----:B------:R-:W-:-:S13]  /*6c00*/  ISETP.GE.AND P0, PT, R11, R38, PT ;  /* 0x000000260b00720c */ /* 0x000fda0003f06270 */
[----:B-12---:R-:W-:-:S04]  /*6c10*/  @!P0 ISETP.NE.AND P1, PT, R30, R22, PT ;  /* 0x000000161e00820c */ /* 0x006fc80003f25270 */
[----:B0-----:R-:W-:-:S04]  /*6c20*/  @!P0 SEL R14, R31, R30, !P1 ;  /* 0x0000001e1f0e8207 */ /* 0x001fc80004800000 */
[----:B------:R-:W-:-:S13]  /*6c30*/  ISETP.LT.OR P0, PT, R14, R23, P0 ;  /* 0x000000170e00720c */ /* 0x000fda0000701670 */
.L_x_359:
[----:B------:R-:W-:Y:S05]  /*6c40*/  BSYNC.RECONVERGENT B0 ;  /* 0x0000000000007941 */ /* 0x000fea0003800200 */
.L_x_358:
[----:B------:R-:W-:Y:S01]  /*6c50*/  @!P0 IADD3 R12, PT, PT, R10, RZ, RZ ;  /* 0x000000ff0a0c8210 */ /* 0x000fe20007ffe0ff */
[----:B------:R-:W-:Y:S01]  /*6c60*/  @P0 IMAD.MOV R13, RZ, RZ, R11 ;  /* 0x000000ffff0d0224 */ /* 0x000fe200078e020b */
[----:B------:R-:W-:Y:S01]  /*6c70*/  BSSY.RECONVERGENT B0, `(.L_x_360) ;  /* 0x0000010000007945 */ /* 0x000fe20003800200 */
[----:B-12---:R-:W-:Y:S02]  /*6c80*/  SEL R11, R31, R23, P0 ;  /* 0x000000171f0b7207 */ /* 0x006fe40000000000 */
[C---:B------:R-:W-:Y:S01]  /*6c90*/  ISETP.GE.AND P1, PT, R12.reuse, R39, PT ;  /* 0x000000270c00720c */ /* 0x040fe20003f26270 */
[C---:B------:R-:W-:Y:S01]  /*6ca0*/  VIADD R16, R12.reuse, 0x1 ;  /* 0x000000010c107836 */ /* 0x040fe20000000000 */
[C---:B0-----:R-:W-:Y:S01]  /*6cb0*/  @!P0 LEA R14, R13.reuse, UR4, 0x3 ;  /* 0x000000040d0e8c11 */ /* 0x041fe2000f8e18ff */
[----:B------:R-:W-:Y:S01]  /*6cc0*/  VIADD R17, R13, 0x1 ;  /* 0x000000010d117836 */ /* 0x000fe20000000000 */
        /* <DEDUP_REMOVED lines=10> */
.L_x_361:
[----:B------:R-:W-:Y:S05]  /*6d70*/  BSYNC.RECONVERGENT B0 ;  /* 0x0000000000007941 */ /* 0x000fea0003800200 */
.L_x_360:
        /* <DEDUP_REMOVED lines=16> */
.L_x_363:
[----:B------:R-:W-:Y:S05]  /*6e80*/  BSYNC.RECONVERGENT B0 ;  /* 0x0000000000007941 */ /* 0x000fea0003800200 */
.L_x_362:
[----:B------:R-:W3:Y:S01]  /*6e90*/  S2UR UR5, SR_CgaCtaId ;  /* 0x00000000000579c3 */ /* 0x000ee20000008800 */
[----:B------:R-:W-:Y:S01]  /*6ea0*/  UMOV UR4, 0x400 ;  /* 0x0000040000047882 */ /* 0x000fe20000000000 */
[----:B------:R-:W-:Y:S01]  /*6eb0*/  IADD3 R20, PT, PT, R16, 0x1, RZ ;  /* 0x0000000110147810 */ /* 0x000fe20007ffe0ff */
[----:B------:R-:W-:Y:S01]  /*6ec0*/  @!P0 IMAD.MOV R20, RZ, RZ, R16 ;  /* 0x000000ffff148224 */ /* 0x000fe200078e0210 */
[----:B------:R-:W-:Y:S01]  /*6ed0*/  BSSY.RECONVERGENT B0, `(.L_x_364) ;  /* 0x0000015000007945 */ /* 0x000fe20003800200 */
[----:B------:R-:W-:Y:S01]  /*6ee0*/  VIADD R21, R17, 0x1 ;  /* 0x0000000111157836 */ /* 0x000fe20000000000 */
[----:B012---:R-:W-:Y:S01]  /*6ef0*/  SEL R15, R31, R23, P0 ;  /* 0x000000171f0f7207 */ /* 0x007fe20000000000 */
[----:B------:R-:W-:Y:S01]  /*6f00*/  @P0 IMAD.MOV R21, RZ, RZ, R17 ;  /* 0x000000ffff150224 */ /* 0x000fe200078e0211 */
[C---:B------:R-:W-:Y:S01]  /*6f10*/  ISETP.GE.AND P1, PT, R20.reuse, R39, PT ;  /* 0x000000271400720c */ /* 0x040fe20003f26270 */
[----:B------:R-:W-:Y:S01]  /*6f20*/  VIADD R18, R20, 0x1 ;  /* 0x0000000114127836 */ /* 0x000fe20000000000 */
[----:B------:R-:W-:Y:S01]  /*6f30*/  SEL R14, R30, R22, P0 ;  /* 0x000000161e0e7207 */ /* 0x000fe20000000000 */
[----:B------:R-:W-:Y:S01]  /*6f40*/  VIADD R19, R21, 0x1 ;  /* 0x0000000115137836 */ /* 0x000fe20000000000 */
[----:B---3--:R-:W-:-:S06]  /*6f50*/  ULEA UR4, UR5, UR4, 0x18 ;  /* 0x0000000405047291 */ /* 0x008fcc000f8ec0ff */
[----:B------:R-:W-:-:S04]  /*6f60*/  @!P0 IMAD.U32 R43, RZ, RZ, UR4 ;  /* 0x00000004ff2b8e24 */ /* 0x000fc8000f8e00ff */
[----:B------:R-:W-:Y:S02]  /*6f70*/  @!P0 IMAD R16, R21, 0x8, R43 ;  /* 0x0000000815108824 */ /* 0x000fe400078e022b */
[----:B------:R-:W-:-:S03]  /*6f80*/  @P0 IMAD.U32 R43, RZ, RZ, UR4 ;  /* 0x00000004ff2b0e24 */ /* 0x000fc6000f8e00ff */
[----:B------:R0:W1:Y:S02]  /*6f90*/  @!P0 LDS.64 R22, [R16] ;  /* 0x0000000010168984 */ /* 0x0000640000000a00 */
[----:B------:R-:W-:-:S05]  /*6fa0*/  @P0 LEA R17, R20, R43, 0x3 ;  /* 0x0000002b14110211 */ /* 0x000fca00078e18ff */
[----:B------:R0:W2:Y:S01]  /*6fb0*/  @P0 LDS.64 R30, [R17] ;  /* 0x00000000111e0984 */ /* 0x0000a20000000a00 */
[----:B------:R-:W-:Y:S01]  /*6fc0*/  PLOP3.LUT P0, PT, PT, PT, PT, 0x8, 0x80 ;  /* 0x000000000080781c */ /* 0x000fe20003f0e170 */
[----:B------:R-:W-:-:S12]  /*6fd0*/  @P1 BRA `(.L_x_365) ;  /* 0x0000000000101947 */ /* 0x000fd80003800000 */
[----:B------:R-:W-:-:S13]  /*6fe0*/  ISETP.GE.AND P0, PT, R21, R38, PT ;  /* 0x000000261500720c */ /* 0x000fda0003f06270 */
[----:B-12---:R-:W-:-:S04]  /*6ff0*/  @!P0 ISETP.NE.AND P1, PT, R30, R22, PT ;  /* 0x000000161e00820c */ /* 0x006fc80003f25270 */
[----:B0-----:R-:W-:-:S04]  /*7000*/  @!P0 SEL R16, R31, R30, !P1 ;  /* 0x0000001e1f108207 */ /* 0x001fc80004800000 */
[----:B------:R-:W-:-:S13]  /*7010*/  ISETP.LT.OR P0, PT, R16, R23, P0 ;  /* 0x000000171000720c */ /* 0x000fda0000701670 */
.L_x_365:
[----:B------:R-:W-:Y:S05]  /*7020*/  BSYNC.RECONVERGENT B0 ;  /* 0x0000000000007941 */ /* 0x000fea0003800200 */
.L_x_364:
[----:B------:R-:W-:Y:S01]  /*7030*/  @!P0 IMAD.MOV R18, RZ, RZ, R20 ;  /* 0x000000ffff128224 */ /* 0x000fe200078e0214 */
[----:B------:R-:W-:Y:S01]  /*7040*/  BSSY.RECONVERGENT B0, `(.L_x_366) ;  /* 0x0000010000007945 */ /* 0x000fe20003800200 */
[----:B------:R-:W-:Y:S01]  /*7050*/  @P0 IMAD.MOV R19, RZ, RZ, R21 ;  /* 0x000000ffff130224 */ /* 0x000fe200078e0215 */
[----:B012---:R-:W-:Y:S02]  /*7060*/  SEL R17, R31, R23, P0 ;  /* 0x000000171f117207 */ /* 0x007fe40000000000 */
[C---:B------:R-:W-:Y:S01]  /*7070*/  ISETP.GE.AND P1, PT, R18.reuse, R39, PT ;  /* 0x000000271200720c */ /* 0x040fe20003f26270 */
[C---:B------:R-:W-:Y:S01]  /*7080*/  @!P0 IMAD R21, R19.reuse, 0x8, R43 ;  /* 0x0000000813158824 */ /* 0x040fe200078e022b */
[----:B------:R-:W-:Y:S01]  /*7090*/  @P0 LEA R42, R18, R43, 0x3 ;  /* 0x0000002b122a0211 */ /* 0x000fe200078e18ff */
[----:B------:R-:W-:Y:S01]  /*70a0*/  VIADD R20, R19, 0x1 ;  /* 0x0000000113147836 */ /* 0x000fe20000000000 */
[----:B------:R-:W-:Y:S02]  /*70b0*/  SEL R16, R30, R22, P0 ;  /* 0x000000161e107207 */ /* 0x000fe40000000000 */
[----:B------:R0:W1:Y:S04]  /*70c0*/  @!P0 LDS.64 R22, [R21] ;  /* 0x0000000015168984 */ /* 0x0000680000000a00 */
[----:B------:R0:W2:Y:S01]  /*70d0*/  @P0 LDS.64 R30, [R42] ;  /* 0x000000002a1e0984 */ /* 0x0000a20000000a00 */
[----:B------:R-:W-:-:S02]  /*70e0*/  PLOP3.LUT P0, PT, PT, PT, PT, 0x8, 0x80 ;  /* 0x000000000080781c */ /* 0x000fc40003f0e170 */
[----:B------:R-:W-:Y:S11]  /*70f0*/  @P1 BRA `(.L_x_367) ;  /* 0x0000000000101947 */ /* 0x000ff60003800000 */
[----:B------:R-:W-:-:S13]  /*7100*/  ISETP.GE.AND P0, PT, R19, R38, PT ;  /* 0x000000261300720c */ /* 0x000fda0003f06270 */
[----:B-12---:R-:W-:-:S04]  /*7110*/  @!P0 ISETP.NE.AND P1, PT, R30, R22, PT ;  /* 0x000000161e00820c */ /* 0x006fc80003f25270 */
[----:B0-----:R-:W-:-:S04]  /*7120*/  @!P0 SEL R42, R31, R30, !P1 ;  /* 0x0000001e1f2a8207 */ /* 0x001fc80004800000 */
[----:B------:R-:W-:-:S13]  /*7130*/  ISETP.LT.OR P0, PT, R42, R23, P0 ;  /* 0x000000172a00720c */ /* 0x000fda0000701670 */
.L_x_367:
[----:B------:R-:W-:Y:S05]  /*7140*/  BSYNC.RECONVERGENT B0 ;  /* 0x0000000000007941 */ /* 0x000fea0003800200 */
.L_x_366:
[----:B------:R-:W-:Y:S01]  /*7150*/  VIADD R44, R18, 0x1 ;  /* 0x00000001122c7836 */ /* 0x000fe20000000000 */
[----:B------:R-:W-:Y:S01]  /*7160*/  BSSY.RECONVERGENT B0, `(.L_x_368) ;  /* 0x0000010000007945 */ /* 0x000fe20003800200 */
[----:B------:R-:W-:Y:S01]  /*7170*/  @!P0 IMAD.MOV R44, RZ, RZ, R18 ;  /* 0x000000ffff2c8224 */ /* 0x000fe200078e0212 */
[----:B-12---:R-:W-:Y:S01]  /*7180*/  SEL R18, R30, R22, P0 ;  /* 0x000000161e127207 */ /* 0x006fe20000000000 */
[----:B------:R-:W-:Y:S01]  /*7190*/  @P0 IMAD.MOV R20, RZ, RZ, R19 ;  /* 0x000000ffff140224 */ /* 0x000fe200078e0213 */
[----:B------:R-:W-:Y:S02]  /*71a0*/  SEL R19, R31, R23, P0 ;  /* 0x000000171f137207 */ /* 0x000fe40000000000 */
[----:B------:R-:W-:Y:S01]  /*71b0*/  ISETP.GE.AND P1, PT, R44, R39, PT ;  /* 0x000000272c00720c */ /* 0x000fe20003f26270 */
[----:B0-----:R-:W-:Y:S01]  /*71c0*/  @!P0 IMAD R21, R20, 0x8, R43 ;  /* 0x0000000814158824 */ /* 0x001fe200078e022b */
[----:B------:R-:W-:-:S04]  /*71d0*/  @P0 LEA R42, R44, R43, 0x3 ;  /* 0x0000002b2c2a0211 */ /* 0x000fc800078e18ff */
[----:B------:R0:W1:Y:S04]  /*71e0*/  @!P0 LDS.64 R22, [R21] ;  /* 0x0000000015168984 */ /* 0x0000680000000a00 */
[----:B------:R0:W2:Y:S01]  /*71f0*/  @P0 LDS.64 R30, [R42] ;  /* 0x000000002a1e0984 */ /* 0x0000a20000000a00 */
[----:B------:R-:W-:Y:S02]  /*7200*/  PLOP3.LUT P0, PT, PT, PT, PT, 0x8, 0x80 ;  /* 0x000000000080781c */ /* 0x000fe40003f0e170 */
[----:B------:R-:W-:Y:S11]  /*7210*/  @P1 BRA `(.L_x_369) ;  /* 0x0000000000101947 */ /* 0x000ff60003800000 */
[----:B------:R-:W-:-:S13]  /*7220*/  ISETP.GE.AND P0, PT, R20, R38, PT ;  /* 0x000000261400720c */ /* 0x000fda0003f06270 */
[----:B-12---:R-:W-:-:S04]  /*7230*/  @!P0 ISETP.NE.AND P1, PT, R30, R22, PT ;  /* 0x000000161e00820c */ /* 0x006fc80003f25270 */
[----:B0-----:R-:W-:-:S04]  /*7240*/  @!P0 SEL R42, R31, R30, !P1 ;  /* 0x0000001e1f2a8207 */ /* 0x001fc80004800000 */
[----:B------:R-:W-:-:S13]  /*7250*/  ISETP.LT.OR P0, PT, R42, R23, P0 ;  /* 0x000000172a00720c */ /* 0x000fda0000701670 */
.L_x_369:
[----:B------:R-:W-:Y:S05]  /*7260*/  BSYNC.RECONVERGENT B0 ;  /* 0x0000000000007941 */ /* 0x000fea0003800200 */
.L_x_368:
[----:B0-----:R-:W-:Y:S01]  /*7270*/  VIADD R42, R44, 0x1 ;  /* 0x000000012c2a7836 */ /* 0x001fe20000000000 */
[----:B-12---:R-:W-:Y:S01]  /*7280*/  SEL R21, R31, R23, P0 ;  /* 0x000000171f157207 */ /* 0x006fe20000000000 */
[----:B------:R-:W-:Y:S01]  /*7290*/  @!P0 IMAD.MOV R42, RZ, RZ, R44 ;  /* 0x000000ffff2a8224 */ /* 0x000fe200078e022c */
[----:B------:R-:W-:Y:S01]  /*72a0*/  BSSY.RECONVERGENT B0, `(.L_x_370) ;  /* 0x000000f000007945 */ /* 0x000fe20003800200 */
[----:B------:R-:W-:Y:S02]  /*72b0*/  VIADD R44, R20, 0x1 ;  /* 0x00000001142c7836 */ /* 0x000fe40000000000 */
[----:B------:R-:W-:Y:S01]  /*72c0*/  @P0 IMAD.MOV R44, RZ, RZ, R20 ;  /* 0x000000ffff2c0224 */ /* 0x000fe200078e0214 */
[----:B------:R-:W-:Y:S02]  /*72d0*/  ISETP.GE.AND P1, PT, R42, R39, PT ;  /* 0x000000272a00720c */ /* 0x000fe40003f26270 */
[----:B------:R-:W-:Y:S01]  /*72e0*/  SEL R20, R30, R22, P0 ;  /* 0x000000161e147207 */ /* 0x000fe20000000000 */
[----:B------:R-:W-:-:S05]  /*72f0*/  @!P0 IMAD R45, R44, 0x8, R43 ;  /* 0x000000082c2d8824 */ /* 0x000fca00078e022b */
[----:B------:R0:W1:Y:S01]  /*7300*/  @!P0 LDS.64 R22, [R45] ;  /* 0x000000002d168984 */ /* 0x0000620000000a00 */
[----:B------:R-:W-:-:S05]  /*7310*/  @P0 LEA R45, R42, R43, 0x3 ;  /* 0x0000002b2a2d0211 */ /* 0x000fca00078e18ff */
[----:B------:R0:W2:Y:S01]  /*7320*/  @P0 LDS.64 R30, [R45] ;  /* 0x000000002d1e0984 */ /* 0x0000a20000000a00 */
[----:B------:R-:W-:Y:S01]  /*7330*/  PLOP3.LUT P0, PT, PT, PT, PT, 0x8, 0x80 ;  /* 0x000000000080781c */ /* 0x000fe20003f0e170 */
[----:B------:R-:W-:-:S12]  /*7340*/  @P1 BRA `(.L_x_371) ;  /* 0x0000000000101947 */ /* 0x000fd80003800000 */
[----:B------:R-:W-:-:S13]  /*7350*/  ISETP.GE.AND P0, PT, R44, R38, PT ;  /* 0x000000262c00720c */ /* 0x000fda0003f06270 */
[----:B-12---:R-:W-:-:S04]  /*7360*/  @!P0 ISETP.NE.AND P1, PT, R30, R22, PT ;  /* 0x000000161e00820c */ /* 0x006fc80003f25270 */
[----:B------:R-:W-:-:S04]  /*7370*/  @!P0 SEL R38, R31, R30, !P1 ;  /* 0x0000001e1f268207 */ /* 0x000fc80004800000 */
[----:B------:R-:W-:-:S13]  /*7380*/  ISETP.LT.OR P0, PT, R38, R23, P0 ;  /* 0x000000172600720c */ /* 0x000fda0000701670 */
.L_x_371:
[----:B------:R-:W-:Y:S05]  /*7390*/  BSYNC.RECONVERGENT B0 ;  /* 0x0000000000007941 */ /* 0x000fea0003800200 */
.L_x_370:
[C---:B------:R-:W-:Y:S01]  /*73a0*/  ISETP.GE.U32.AND P1, PT, R37.reuse, 0x81, PT ;  /* 0x000000812500780c */ /* 0x040fe20003f26070 */
[----:B------:R-:W-:Y:S01]  /*73b0*/  IMAD.SHL.U32 R37, R37, 0x2, RZ ;  /* 0x0000000225257824 */ /* 0x000fe200078e00ff */
[----:B-12---:R-:W-:Y:S02]  /*73c0*/  SEL R23, R31, R23, P0 ;  /* 0x000000171f177207 */ /* 0x006fe40000000000 */
[----:B------:R-:W-:-:S09]  /*73d0*/  SEL R22, R30, R22, P0 ;  /* 0x000000161e167207 */ /* 0x000fd20000000000 */
[----:B------:R-:W-:Y:S05]  /*73e0*/  @!P1 BRA `(.L_x_372) ;  /* 0xfffffff000cc9947 */ /* 0x000fea000383ffff */
[----:B------:R-:W1:Y:S01]  /*73f0*/  LDCU.U8 UR4, c[0x0][0x380] ;  /* 0x00007000ff0477ac */ /* 0x000e620008000000 */
[----:B------:R-:W2:Y:S01]  /*7400*/  S2R R31, SR_CTAID.X ;  /* 0x00000000001f7919 */ /* 0x000ea20000002500 */
[C---:B------:R-:W-:Y:S02]  /*7410*/  VIADD R39, R40.reuse, 0xc0 ;  /* 0x000000c028277836 */ /* 0x040fe40000000000 */
[C---:B------:R-:W-:Y:S02]  /*7420*/  VIADD R30, R40.reuse, 0x20 ;  /* 0x00000020281e7836 */ /* 0x040fe40000000000 */
[C---:B------:R-:W-:Y:S02]  /*7430*/  VIADD R38, R40.reuse, 0x60 ;  /* 0x0000006028267836 */ /* 0x040fe40000000000 */
[----:B------:R-:W-:Y:S01]  /*7440*/  VIADD R37, R40, 0x40 ;  /* 0x0000004028257836 */ /* 0x000fe20000000000 */
[----:B-1----:R-:W-:-:S04]  /*7450*/  UPRMT UR4, UR4, 0x8880, URZ ;  /* 0x0000888004047896 */ /* 0x002fc800080000ff */
[----:B------:R-:W-:Y:S01]  /*7460*/  UISETP.NE.AND UP0, UPT, UR4, URZ, UPT ;  /* 0x000000ff0400728c */ /* 0x000fe2000bf05270 */
[----:B------:R-:W-:Y:S08]  /*7470*/  BAR.SYNC.DEFER_BLOCKING 0x0 ;  /* 0x0000000000007b1d */ /* 0x000ff00000010000 */
[----:B------:R-:W-:Y:S05]  /*7480*/  BRA.U !UP0, `(.L_x_373) ;  /* 0x0000000108f87547 */ /* 0x000fea000b800000 */
[----:B------:R-:W-:Y:S01]  /*7490*/  ISETP.NE.AND P0, PT, R35, RZ, PT ;  /* 0x000000ff2300720c */ /* 0x000fe20003f05270 */
[----:B------:R-:W-:Y:S01]  /*74a0*/  STS.64 [R24], R8 ;  /* 0x0000000818007388 */ /* 0x000fe20000000a00 */
[----:B------:R-:W1:Y:S03]  /*74b0*/  LDCU.64 UR4, c[0x0][0x398] ;  /* 0x00007300ff0477ac */ /* 0x000e660008000a00 */
[----:B------:R-:W-:Y:S04]  /*74c0*/  STS.64 [R7+0x8], R10 ;  /* 0x0000080a07007388 */ /* 0x000fe80000000a00 */
[----:B------:R-:W-:Y:S04]  /*74d0*/  STS.64 [R6+0x10], R12 ;  /* 0x0000100c06007388 */ /* 0x000fe80000000a00 */
[----:B------:R-:W-:Y:S04]  /*74e0*/  STS.64 [R5+0x18], R14 ;  /* 0x0000180e05007388 */ /* 0x000fe80000000a00 */
[----:B------:R-:W-:Y:S04]  /*74f0*/  STS.64 [R4+0x20], R16 ;  /* 0x0000201004007388 */ /* 0x000fe80000000a00 */
[----:B------:R3:W-:Y:S04]  /*7500*/  STS.64 [R3+0x28], R18 ;  /* 0x0000281203007388 */ /* 0x0007e80000000a00 */
[----:B------:R4:W-:Y:S04]  /*7510*/  STS.64 [R2+0x30], R20 ;  /* 0x0000301402007388 */ /* 0x0009e80000000a00 */
[----:B------:R5:W-:Y:S01]  /*7520*/  STS.64 [R0+0x38], R22 ;  /* 0x0000381600007388 */ /* 0x000be20000000a00 */
[----:B------:R-:W-:-:S03]  /*7530*/  NOP ;  /* 0x0000000000007918 */ /* 0x000fc60000000000 */
[----:B0-----:R-:W-:Y:S01]  /*7540*/  LDS.64 R44, [R33+0x100] ;  /* 0x00010000212c7984 */ /* 0x001fe20000000a00 */
[----:B---3--:R-:W-:-:S03]  /*7550*/  IMAD.MOV.U32 R3, RZ, RZ, RZ ;  /* 0x000000ffff037224 */ /* 0x008fc600078e00ff */
[----:B------:R-:W-:Y:S04]  /*7560*/  LDS.64 R8, [R34] ;  /* 0x0000000022087984 */ /* 0x000fe80000000a00 */
[----:B------:R-:W-:Y:S04]  /*7570*/  LDS.64 R32, [R32+0x200] ;  /* 0x0002000020207984 */ /* 0x000fe80000000a00 */
[----:B------:R-:W-:Y:S04]  /*7580*/  LDS.64 R10, [R29+0x300] ;  /* 0x000300001d0a7984 */ /* 0x000fe80000000a00 */
[----:B------:R-:W-:Y:S04]  /*7590*/  LDS.64 R6, [R28+0x400] ;  /* 0x000400001c067984 */ /* 0x000fe80000000a00 */
[----:B------:R-:W-:Y:S04]  /*75a0*/  LDS.64 R12, [R27+0x500] ;  /* 0x000500001b0c7984 */ /* 0x000fe80000000a00 */
[----:B------:R-:W-:Y:S04]  /*75b0*/  LDS.64 R4, [R26+0x600] ;  /* 0x000600001a047984 */ /* 0x000fe80000000a00 */
[----:B------:R-:W-:Y:S04]  /*75c0*/  LDS.64 R24, [R25+0x700] ;  /* 0x0007000019187984 */ /* 0x000fe80000000a00 */
[----:B------:R-:W-:Y:S01]  /*75d0*/  @!P0 STS [R43+0x4200], R36 ;  /* 0x004200242b008388 */ /* 0x000fe20000000800 */
[----:B------:R-:W-:Y:S06]  /*75e0*/  BAR.SYNC.DEFER_BLOCKING 0x0 ;  /* 0x0000000000007b1d */ /* 0x000fec0000010000 */
[----:B------:R-:W4:Y:S01]  /*75f0*/  S2R R35, SR_TID.X ;  /* 0x0000000000237919 */ /* 0x000f220000002100 */
[----:B------:R-:W0:Y:S01]  /*7600*/  LDS R15, [R43+0x4200] ;  /* 0x004200002b0f7984 */ /* 0x000e220000000800 */
[----:B----4-:R-:W-:-:S02]  /*7610*/  LOP3.LUT R2, R35, 0x1f, RZ, 0xc0, !PT ;  /* 0x0000001f23027812 */ /* 0x010fc400078ec0ff */
[----:B-----5:R-:W-:-:S03]  /*7620*/  SHF.L.U32 R0, R35, 0x3, RZ ;  /* 0x0000000323007819 */ /* 0x020fc600000006ff */
[----:B--2---:R-:W-:Y:S01]  /*7630*/  IMAD.WIDE.U32 R2, R31, 0x800, R2 ;  /* 0x000008001f027825 */ /* 0x004fe200078e0002 */
[----:B------:R-:W-:-:S04]  /*7640*/  LOP3.LUT R0, R0, 0x1f00, RZ, 0xc0, !PT ;  /* 0x00001f0000007812 */ /* 0x000fc800078ec0ff */
[C---:B------:R-:W-:Y:S02]  /*7650*/  IADD3 R16, P0, PT, R0.reuse, R2, RZ ;  /* 0x0000000200107210 */ /* 0x040fe40007f1e0ff */
[----:B------:R-:W-:Y:S02]  /*7660*/  LOP3.LUT R35, R0, 0x1f, R35, 0xf8, !PT ;  /* 0x0000001f00237812 */ /* 0x000fe400078ef823 */
[C---:B-1----:R-:W-:Y:S01]  /*7670*/  LEA R2, P4, R16.reuse, UR4, 0x3 ;  /* 0x0000000410027c11 */ /* 0x042fe2000f8818ff */
[----:B------:R-:W-:Y:S01]  /*7680*/  IMAD.X R3, RZ, RZ, R3, P0 ;  /* 0x000000ffff037224 */ /* 0x000fe200000e0603 */
[C---:B------:R-:W-:Y:S02]  /*7690*/  LOP3.LUT R0, R35.reuse, 0x80, RZ, 0xfc, !PT ;  /* 0x0000008023007812 */ /* 0x040fe400078efcff */
[----:B------:R-:W-:Y:S02]  /*76a0*/  LOP3.LUT R14, R35, 0xa0, RZ, 0xfc, !PT ;  /* 0x000000a0230e7812 */ /* 0x000fe400078efcff */
[----:B------:R-:W-:-:S02]  /*76b0*/  LEA.HI.X R3, R16, UR5, R3, 0x3, P4 ;  /* 0x0000000510037c11 */ /* 0x000fc4000a0f1c03 */
[-C--:B0-----:R-:W-:Y:S02]  /*76c0*/  ISETP.GE.AND P0, PT, R40, R15.reuse, PT ;  /* 0x0000000f2800720c */ /* 0x081fe40003f06270 */
[-C--:B------:R-:W-:Y:S02]  /*76d0*/  ISETP.GE.AND P4, PT, R0, R15.reuse, PT ;  /* 0x0000000f0000720c */ /* 0x080fe40003f86270 */
[----:B------:R-:W-:Y:S02]  /*76e0*/  LOP3.LUT R0, R35, 0xe0, RZ, 0xfc, !PT ;  /* 0x000000e023007812 */ /* 0x000fe400078efcff */
[-C--:B------:R-:W-:Y:S02]  /*76f0*/  ISETP.GE.AND P1, PT, R30, R15.reuse, PT ;  /* 0x0000000f1e00720c */ /* 0x080fe40003f26270 */
[-C--:B------:R-:W-:Y:S02]  /*7700*/  ISETP.GE.AND P2, PT, R37, R15.reuse, PT ;  /* 0x0000000f2500720c */ /* 0x080fe40003f46270 */
[----:B------:R-:W-:-:S02]  /*7710*/  ISETP.GE.AND P3, PT, R38, R15, PT ;  /* 0x0000000f2600720c */ /* 0x000fc40003f66270 */
[-C--:B------:R-:W-:Y:S01]  /*7720*/  ISETP.GE.AND P5, PT, R14, R15.reuse, PT ;  /* 0x0000000f0e00720c */ /* 0x080fe20003fa6270 */
[----:B------:R0:W-:Y:S01]  /*7730*/  @!P0 STG.E desc[UR6][R2.64], R8 ;  /* 0x0000000802008986 */ /* 0x0001e2000c101906 */
[----:B------:R-:W-:-:S03]  /*7740*/  ISETP.GE.AND P6, PT, R39, R15, PT ;  /* 0x0000000f2700720c */ /* 0x000fc60003fc6270 */
        /* <DEDUP_REMOVED lines=18> */
.L_x_373:
[----:B------:R-:W-:Y:S01]  /*7870*/  ISETP.NE.AND P0, PT, R35, RZ, PT ;  /* 0x000000ff2300720c */ /* 0x000fe20003f05270 */
[----:B------:R-:W-:Y:S01]  /*7880*/  STS.64 [R24], R8 ;  /* 0x0000000818007388 */ /* 0x000fe20000000a00 */
[----:B------:R-:W1:Y:S01]  /*7890*/  LDCU.64 UR4, c[0x0][0x3b0] ;  /* 0x00007600ff0477ac */ /* 0x000e620008000a00 */
[----:B------:R-:W-:Y:S02]  /*78a0*/  IMAD.MOV.U32 R41, RZ, RZ, RZ ;  /* 0x000000ffff297224 */ /* 0x000fe400078e00ff */
[----:B------:R-:W-:Y:S04]  /*78b0*/  STS.64 [R7+0x8], R10 ;  /* 0x0000080a07007388 */ /* 0x000fe80000000a00 */
[----:B------:R-:W-:Y:S04]  /*78c0*/  STS.64 [R6+0x10], R12 ;  /* 0x0000100c06007388 */ /* 0x000fe80000000a00 */
[----:B------:R-:W-:Y:S04]  /*78d0*/  STS.64 [R5+0x18], R14 ;  /* 0x0000180e05007388 */ /* 0x000fe80000000a00 */
[----:B------:R-:W-:Y:S04]  /*78e0*/  STS.64 [R4+0x20], R16 ;  /* 0x0000201004007388 */ /* 0x000fe80000000a00 */
[----:B------:R-:W-:Y:S04]  /*78f0*/  STS.64 [R3+0x28], R18 ;  /* 0x0000281203007388 */ /* 0x000fe80000000a00 */
[----:B------:R2:W-:Y:S04]  /*7900*/  STS.64 [R2+0x30], R20 ;  /* 0x0000301402007388 */ /* 0x0005e80000000a00 */
[----:B------:R3:W-:Y:S01]  /*7910*/  STS.64 [R0+0x38], R22 ;  /* 0x0000381600007388 */ /* 0x0007e20000000a00 */
[----:B------:R-:W-:-:S03]  /*7920*/  NOP ;  /* 0x0000000000007918 */ /* 0x000fc60000000000 */
[----:B0-----:R-:W-:Y:S01]  /*7930*/  LDS.64 R44, [R33+0x100] ;  /* 0x00010000212c7984 */ /* 0x001fe20000000a00 */
[----:B--2---:R-:W-:-:S03]  /*7940*/  IMAD.WIDE.U32 R2, R31, 0x800, R40 ;  /* 0x000008001f027825 */ /* 0x004fc600078e0028 */
        /* <DEDUP_REMOVED lines=11> */
[----:B------:R-:W3:Y:S01]  /*7a00*/  S2R R35, SR_TID.X ;  /* 0x0000000000237919 */ /* 0x000ee20000002100 */
[----:B------:R-:W0:Y:S01]  /*7a10*/  LDS R17, [R43+0x4200] ;  /* 0x004200002b117984 */ /* 0x000e220000000800 */
[----:B---3--:R-:W-:-:S05]  /*7a20*/  IMAD.SHL.U32 R0, R35, 0x8, RZ ;  /* 0x0000000823007824 */ /* 0x008fca00078e00ff */
[----:B------:R-:W-:-:S04]  /*7a30*/  LOP3.LUT R0, R0, 0x1f00, RZ, 0xc0, !PT ;  /* 0x00001f0000007812 */ /* 0x000fc800078ec0ff */
[----:B------:R-:W-:-:S04]  /*7a40*/  LOP3.LUT R0, R0, 0x1f, R35, 0xf8, !PT ;  /* 0x0000001f00007812 */ /* 0x000fc800078ef823 */
[C---:B------:R-:W-:Y:S02]  /*7a50*/  LOP3.LUT R16, R0.reuse, 0x80, RZ, 0xfc, !PT ;  /* 0x0000008000107812 */ /* 0x040fe400078efcff */
[C---:B------:R-:W-:Y:S02]  /*7a60*/  LOP3.LUT R18, R0.reuse, 0xa0, RZ, 0xfc, !PT ;  /* 0x000000a000127812 */ /* 0x040fe400078efcff */
[----:B------:R-:W-:Y:S02]  /*7a70*/  LOP3.LUT R0, R0, 0xe0, RZ, 0xfc, !PT ;  /* 0x000000e000007812 */ /* 0x000fe400078efcff */
[-C--:B0-----:R-:W-:Y:S02]  /*7a80*/  ISETP.GE.AND P6, PT, R40, R17.reuse, PT ;  /* 0x000000112800720c */ /* 0x081fe40003fc6270 */
[-C--:B------:R-:W-:Y:S02]  /*7a90*/  ISETP.GE.AND P5, PT, R30, R17.reuse, PT ;  /* 0x000000111e00720c */ /* 0x080fe40003fa6270 */
[----:B------:R-:W-:-:S02]  /*7aa0*/  ISETP.GE.AND P4, PT, R37, R17, PT ;  /* 0x000000112500720c */ /* 0x000fc40003f86270 */
[-C--:B------:R-:W-:Y:S02]  /*7ab0*/  ISETP.GE.AND P3, PT, R38, R17.reuse, PT ;  /* 0x000000112600720c */ /* 0x080fe40003f66270 */
        /* <DEDUP_REMOVED lines=22> */
.L_x_374:
        /* <DEDUP_REMOVED lines=14> */
.L_x_1183:


//--------------------- .text._ZN3cub18CUB_300001_SM_10006detail10merge_sort26DeviceMergeSortMergeKernelINS2_10policy_hubIN6thrust24THRUST_300001_SM_1000_NS6detail15normal_iteratorINS6_10device_ptrI4edgeEEEEE9Policy600ESC_PNS0_8NullTypeESC_SG_jN4cuda3std3__44lessISA_EESA_SF_EEvbT2_T3_T4_PT6_PT7_T5_PSO_SO_NS1_7vsmem_tE --------------------------
	.section	.text._ZN3cub18CUB_300001_SM_10006detail10merge_sort26DeviceMergeSortMergeKernelINS2_10policy_hubIN6thrust24THRUST_300001_SM_1000_NS6detail15normal_iteratorINS6_10device_ptrI4edgeEEEEE9Policy600ESC_PNS0_8NullTypeESC_SG_jN4cuda3std3__44lessISA_EESA_SF_EEvbT2_T3_T4_PT6_PT7_T5_PSO_SO_NS1_7vsmem_tE,"ax",@progbits
	.align	128
        .global         _ZN3cub18CUB_300001_SM_10006detail10merge_sort26DeviceMergeSortMergeKernelINS2_10policy_hubIN6thrust24THRUST_300001_SM_1000_NS6detail15normal_iteratorINS6_10device_ptrI4edgeEEEEE9Policy600ESC_PNS0_8NullTypeESC_SG_jN4cuda3std3__44lessISA_EESA_SF_EEvbT2_T3_T4_PT6_PT7_T5_PSO_SO_NS1_7vsmem_tE
        .type           _ZN3cub18CUB_300001_SM_10006detail10merge_sort26DeviceMergeSortMergeKernelINS2_10policy_hubIN6thrust24THRUST_300001_SM_1000_NS6detail15normal_iteratorINS6_10device_ptrI4edgeEEEEE9Policy600ESC_PNS0_8NullTypeESC_SG_jN4cuda3std3__44lessISA_EESA_SF_EEvbT2_T3_T4_PT6_PT7_T5_PSO_SO_NS1_7vsmem_tE,@function
        .size           _ZN3cub18CUB_300001_SM_10006detail10merge_sort26DeviceMergeSortMergeKernelINS2_10policy_hubIN6thrust24THRUST_300001_SM_1000_NS6detail15normal_iteratorINS6_10device_ptrI4edgeEEEEE9Policy600ESC_PNS0_8NullTypeESC_SG_jN4cuda3std3__44lessISA_EESA_SF_EEvbT2_T3_T4_PT6_PT7_T5_PSO_SO_NS1_7vsmem_tE,(.L_x_1184 - _ZN3cub18CUB_300001_SM_10006detail10merge_sort26DeviceMergeSortMergeKernelINS2_10policy_hubIN6thrust24THRUST_300001_SM_1000_NS6detail15normal_iteratorINS6_10device_ptrI4edgeEEEEE9Policy600ESC_PNS0_8NullTypeESC_SG_jN4cuda3std3__44lessISA_EESA_SF_EEvbT2_T3_T4_PT6_PT7_T5_PSO_SO_NS1_7vsmem_tE)
        .other          _ZN3cub18CUB_300001_SM_10006detail10merge_sort26DeviceMergeSortMergeKernelINS2_10policy_hubIN6thrust24THRUST_300001_SM_1000_NS6detail15normal_iteratorINS6_10device_ptrI4edgeEEEEE9Policy600ESC_PNS0_8NullTypeESC_SG_jN4cuda3std3__44lessISA_EESA_SF_EEvbT2_T3_T4_PT6_PT7_T5_PSO_SO_NS1_7vsmem_tE,@"STO_CUDA_ENTRY STV_DEFAULT"
_ZN3cub18CUB_300001_SM_10006detail10merge_sort26DeviceMergeSortMergeKernelINS2_10policy_hubIN6thrust24THRUST_300001_SM_1000_NS6detail15normal_iteratorINS6_10device_ptrI4edgeEEEEE9Policy600ESC_PNS0_8NullTypeESC_SG_jN4cuda3std3__44lessISA_EESA_SF_EEvbT2_T3_T4_PT6_PT7_T5_PSO_SO_NS1_7vsmem_tE:
.text._ZN3cub18CUB_300001_SM_10006detail10merge_sort26DeviceMergeSortMergeKernelINS2_10policy_hubIN6thrust24THRUST_300001_SM_1000_NS6detail15normal_iteratorINS6_10device_ptrI4edgeEEEEE9Policy600ESC_PNS0_8NullTypeESC_SG_jN4cuda3std3__44lessISA_EESA_SF_EEvbT2_T3_T4_PT6_PT7_T5_PSO_SO_NS1_7vsmem_tE:
[----:B------:R-:W-:Y:S01]  /*0000*/  LDC R1, c[0x0][0x37c] ;  /* 0x0000df00ff017b82 */ /* 0x000fe20000000800 */
[----:B------:R-:W0:Y:S01]  /*0010*/  S2R R11, SR_CTAID.X ;  /* 0x00000000000b7919 */ /* 0x000e220000002500 */
[----:B------:R-:W1:Y:S06]  /*0020*/  LDCU UR4, c[0x0][0x370] ;  /* 0x00006e00ff0477ac */ /* 0x000e6c0008000800 */
[----:B------:R-:W2:Y:S01]  /*0030*/  LDC R9, c[0x0][0x3c0] ;  /* 0x0000f000ff097b82 */ /* 0x000ea20000000800 */
[----:B------:R-:W3:Y:S01]  /*0040*/  S2R R2, SR_TID.X ;  /* 0x0000000000027919 */ /* 0x000ee20000002100 */
[----:B------:R-:W4:Y:S01]  /*0050*/  LDCU.64 UR6, c[0x0][0x358] ;  /* 0x00006b00ff0677ac */ /* 0x000f220008000a00 */
[----:B-1----:R-:W-:Y:S01]  /*0060*/  UIADD3 UR4, UPT, UPT, UR4, -0x1, URZ ;  /* 0xffffffff04047890 */ /* 0x002fe2000fffe0ff */
[----:B--2---:R-:W-:-:S05]  /*0070*/  IMAD.SHL.U32 R3, R9, 0x400, RZ ;  /* 0x0000040009037824 */ /* 0x004fca00078e00ff */
[C---:B0-----:R-:W-:Y:S01]  /*0080*/  ISETP.GE.U32.AND P0, PT, R11.reuse, UR4, PT ;  /* 0x000000040b007c0c */ /* 0x041fe2000bf06070 */
[----:B------:R-:W-:-:S12]  /*0090*/  IMAD.SHL.U32 R0, R11, 0x800, RZ ;  /* 0x000008000b007824 */ /* 0x000fd800078e00ff */
[----:B---34-:R-:W-:Y:S05]  /*00a0*/  @P0 BRA `(.L_x_375) ;  /* 0x0000001c00a80947 */ /* 0x018fea0003800000 */
[----:B------:R-:W0:Y:S01]  /*00b0*/  LDC.64 R6, c[0x0][0x3b8] ;  /* 0x0000ee00ff067b82 */ /* 0x000e220000000a00 */
[----:B------:R-:W-:Y:S01]  /*00c0*/  IMAD.MOV R10, RZ, RZ, -R9 ;  /* 0x000000ffff0a7224 */ /* 0x000fe200078e0a09 */
[----:B------:R-:W1:Y:S06]  /*00d0*/  LDCU.U8 UR4, c[0x0][0x380] ;  /* 0x00007000ff0477ac */ /* 0x000e6c0008000000 */
[----:B------:R-:W2:Y:S01]  /*00e0*/  LDC R12, c[0x0][0x398] ;  /* 0x0000e600ff0c7b82 */ /* 0x000ea20000000800 */
[----:B0-----:R-:W-:-:S05]  /*00f0*/  IMAD.WIDE.U32 R6, R11, 0x4, R6 ;  /* 0x000000040b067825 */ /* 0x001fca00078e0006 */
[----:B------:R-:W3:Y:S04]  /*0100*/  LDG.E R8, desc[UR6][R6.64+0x4] ;  /* 0x0000040606087981 */ /* 0x000ee8000c1e1900 */
[----:B------:R0:W4:Y:S01]  /*0110*/  LDG.E R4, desc[UR6][R6.64] ;  /* 0x0000000606047981 */ /* 0x000122000c1e1900 */
[CC--:B------:R-:W-:Y:S01]  /*0120*/  LOP3.LUT R5, R11.reuse, R10.reuse, RZ, 0xc0, !PT ;  /* 0x0000000a0b057212 */ /* 0x0c0fe200078ec0ff */
[----:B-1----:R-:W-:Y:S01]  /*0130*/  UPRMT UR4, UR4, 0x8880, URZ ;  /* 0x0000888004047896 */ /* 0x002fe200080000ff */
[C---:B------:R-:W-:Y:S01]  /*0140*/  LOP3.LUT R10, R11.reuse, R10, RZ, 0xfc, !PT ;  /* 0x0000000a0b0a7212 */ /* 0x040fe200078efcff */
[----:B------:R-:W-:Y:S02]  /*0150*/  ACQBULK ;  /* 0x000000000000782e */ /* 0x000fe40000000000 */
[----:B------:R-:W-:Y:S01]  /*0160*/  IMAD.IADD R9, R11, 0x1, -R5 ;  /* 0x000000010b097824 */ /* 0x000fe200078e0a05 */
[----:B------:R-:W-:Y:S01]  /*0170*/  ISETP.NE.AND P1, PT, R10, -0x1, PT ;  /* 0xffffffff0a00780c */ /* 0x000fe20003f25270 */
[----:B------:R-:W-:Y:S01]  /*0180*/  IMAD.SHL.U32 R5, R5, 0x800, RZ ;  /* 0x0000080005057824 */ /* 0x000fe200078e00ff */
[----:B------:R-:W-:Y:S01]  /*0190*/  UISETP.NE.AND UP0, UPT, UR4, URZ, UPT ;  /* 0x000000ff0400728c */ /* 0x000fe2000bf05270 */
[----:B------:R-:W-:Y:S01]  /*01a0*/  IMAD.SHL.U32 R9, R9, 0x800, RZ ;  /* 0x0000080009097824 */ /* 0x000fe200078e00ff */
[----:B0-----:R-:W-:Y:S01]  /*01b0*/  LOP3.LUT R6, R3, 0xfffff800, RZ, 0xc0, !PT ;  /* 0xfffff80003067812 */ /* 0x001fe200078ec0ff */
[----:B--2---:R-:W-:-:S02]  /*01c0*/  IMAD.IADD R7, R12, 0x1, -R5 ;  /* 0x000000010c077824 */ /* 0x004fc400078e0a05 */
[C---:B------:R-:W-:Y:S01]  /*01d0*/  VIADD R10, R9.reuse, 0x7ff ;  /* 0x000007ff090a7836 */ /* 0x040fe20000000000 */
[----:B------:R-:W-:Y:S02]  /*01e0*/  ISETP.NE.AND P0, PT, R9, -0x800, PT ;  /* 0xfffff8000900780c */ /* 0x000fe40003f05270 */
[----:B------:R-:W-:-:S05]  /*01f0*/  VIMNMX.U32 R11, PT, PT, R6, R7, !PT ;  /* 0x00000007060b7248 */ /* 0x000fca0007fe0000 */
[----:B------:R-:W-:-:S06]  /*0200*/  IMAD.IADD R11, R11, 0x1, -R6 ;  /* 0x000000010b0b7824 */ /* 0x000fcc00078e0a06 */
[----:B------:R-:W-:Y:S02]  /*0210*/  @P0 VIADD R10, R9, 0x800 ;  /* 0x00000800090a0836 */ /* 0x000fe40000000000 */
[----:B---3--:R-:W-:-:S04]  /*0220*/  IMAD.IADD R3, R8, 0x1, -R5 ;  /* 0x0000000108037824 */ /* 0x008fc800078e0a05 */
[----:B------:R-:W-:Y:S01]  /*0230*/  IMAD.IADD R13, R10, 0x1, -R3 ;  /* 0x000000010a0d7824 */ /* 0x000fe200078e0a03 */
[----:B------:R-:W-:Y:S01]  /*0240*/  @!P1 VIMNMX.U32 R3, PT, PT, R6, R7, PT ;  /* 0x0000000706039248 */ /* 0x000fe20003fe0000 */
[----:B----4-:R-:W-:-:S03]  /*0250*/  IMAD.IADD R4, R4, 0x1, -R5 ;  /* 0x0000000104047824 */ /* 0x010fc600078e0a05 */
[----:B------:R-:W-:Y:S01]  /*0260*/  SEL R8, R6, R13, !P1 ;  /* 0x0000000d06087207 */ /* 0x000fe20004800000 */
[----:B------:R-:W-:Y:S01]  /*0270*/  IMAD.IADD R3, R3, 0x1, -R4 ;  /* 0x0000000103037824 */ /* 0x000fe200078e0a04 */
[----:B------:R-:W-:Y:S02]  /*0280*/  VIADDMNMX.U32 R24, R9, -R4, R11, PT ;  /* 0x8000000409187246 */ /* 0x000fe4000380000b */
[----:B------:R-:W-:Y:S01]  /*0290*/  VIMNMX.U32 R25, PT, PT, R11, R8, PT ;  /* 0x000000080b197248 */ /* 0x000fe20003fe0000 */
[----:B------:R-:W-:Y:S06]  /*02a0*/  BRA.U !UP0, `(.L_x_376) ;  /* 0x0000000108f07547 */ /* 0x000fec000b800000 */
[----:B------:R-:W0:Y:S01]  /*02b0*/  LDCU.64 UR4, c[0x0][0x388] ;  /* 0x00007100ff0477ac */ /* 0x000e220008000a00 */
[C---:B------:R-:W-:Y:S02]  /*02c0*/  IADD3 R4, P0, P1, R2.reuse, R4, R5 ;  /* 0x0000000402047210 */ /* 0x040fe4000791e005 */
[----:B------:R-:W-:Y:S02]  /*02d0*/  ISETP.GE.AND P6, PT, R2, R3, PT ;  /* 0x000000030200720c */ /* 0x000fe40003fc6270 */
[----:B------:R-:W-:Y:S02]  /*02e0*/  IADD3.X R7, PT, PT, RZ, RZ, RZ, P0, P1 ;  /* 0x000000ffff077210 */ /* 0x000fe400007e24ff */
[----:B0-----:R-:W-:-:S04]  /*02f0*/  LEA R20, P0, R4, UR4, 0x3 ;  /* 0x0000000404147c11 */ /* 0x001fc8000f8018ff */
[----:B------:R-:W-:-:S05]  /*0300*/  LEA.HI.X R21, R4, UR5, R7, 0x3, P0 ;  /* 0x0000000504157c11 */ /* 0x000fca00080f1c07 */
[----:B------:R0:W5:Y:S04]  /*0310*/  @!P6 LDG.E R18, desc[UR6][R20.64] ;  /* 0x000000061412e981 */ /* 0x000168000c1e1900 */
[----:B------:R0:W5:Y:S01]  /*0320*/  @!P6 LDG.E R19, desc[UR6][R20.64+0x4] ;  /* 0x000004061413e981 */ /* 0x000162000c1e1900 */
[----:B------:R-:W-:Y:S01]  /*0330*/  IMAD.IADD R4, R2, 0x1, -R3 ;  /* 0x0000000102047824 */ /* 0x000fe200078e0a03 */
[----:B------:R-:W-:Y:S01]  /*0340*/  IADD3 R5, P0, P1, R24, R5, R6 ;  /* 0x0000000518057210 */ /* 0x000fe2000791e006 */
[C---:B------:R-:W-:Y:S02]  /*0350*/  VIADD R10, R2.reuse, 0x300 ;  /* 0x00000300020a7836 */ /* 0x040fe40000000000 */
[----:B------:R-:W-:Y:S01]  /*0360*/  VIADD R6, R2, 0x100 ;  /* 0x0000010002067836 */ /* 0x000fe20000000000 */
[----:B------:R-:W-:Y:S01]  /*0370*/  IADD3 R5, P2, PT, R4, R5, RZ ;  /* 0x0000000504057210 */ /* 0x000fe20007f5e0ff */
[----:B------:R-:W-:Y:S01]  /*0380*/  VIADD R8, R2, 0x200 ;  /* 0x0000020002087836 */ /* 0x000fe20000000000 */
[----:B------:R-:W-:-:S02]  /*0390*/  IADD3.X R7, PT, PT, RZ, RZ, RZ, P0, P1 ;  /* 0x000000ffff077210 */ /* 0x000fc400007e24ff */
[----:B------:R-:W-:Y:S02]  /*03a0*/  ISETP.GE.AND P3, PT, R10, R3, PT ;  /* 0x000000030a00720c */ /* 0x000fe40003f66270 */
        /* <DEDUP_REMOVED lines=44> */
.L_x_376:
        /* <DEDUP_REMOVED lines=8> */
[----:B------:R-:W-:Y:S01]  /*06f0*/  IADD3 R5, P1, P2, R24, R5, R6 ;  /* 0x0000000518057210 */ /* 0x000fe20007a3e006 */
[C---:B------:R-:W-:Y:S02]  /*0700*/  IMAD.IADD R6, R2.reuse, 0x1, -R3 ;  /* 0x0000000102067824 */ /* 0x040fe400078e0a03 */
[C---:B------:R-:W-:Y:S01]  /*0710*/  VIADD R8, R2.reuse, 0x100 ;  /* 0x0000010002087836 */ /* 0x040fe20000000000 */
[----:B------:R-:W-:Y:S01]  /*0720*/  IADD3.X R4, PT, PT, RZ, RZ, RZ, P1, P2 ;  /* 0x000000ffff047210 */ /* 0x000fe20000fe44ff */
[----:B------:R-:W-:Y:S01]  /*0730*/  VIADD R10, R2, 0x200 ;  /* 0x00000200020a7836 */ /* 0x000fe20000000000 */
[----:B------:R-:W-:Y:S01]  /*0740*/  IADD3 R5, P4, PT, R6, R5, RZ ;  /* 0x0000000506057210 */ /* 0x000fe20007f9e0ff */
[----:B------:R-:W-:Y:S01]  /*0750*/  VIADD R12, R2, 0x300 ;  /* 0x00000300020c7836 */ /* 0x000fe20000000000 */
[----:B------:R-:W-:Y:S01]  /*0760*/  ISETP.GE.AND P1, PT, R8, R3, PT ;  /* 0x000000030800720c */ /* 0x000fe20003f26270 */
[----:B------:R-:W-:Y:S01]  /*0770*/  VIADD R8, R2, 0x500 ;  /* 0x0000050002087836 */ /* 0x000fe20000000000 */
[----:B------:R-:W-:-:S02]  /*0780*/  LEA.HI.X.SX32 R4, R6, R4, 0x1, P4 ;  /* 0x0000000406047211 */ /* 0x000fc400020f0eff */
[C---:B------:R-:W-:Y:S02]  /*0790*/  LEA R22, P4, R5.reuse, UR4, 0x3 ;  /* 0x0000000405167c11 */ /* 0x040fe4000f8818ff */
[-C--:B------:R-:W-:Y:S01]  /*07a0*/  ISETP.GE.AND P2, PT, R10, R3.reuse, PT ;  /* 0x000000030a00720c */ /* 0x080fe20003f46270 */
[C---:B------:R-:W-:Y:S01]  /*07b0*/  VIADD R10, R2.reuse, 0x600 ;  /* 0x00000600020a7836 */ /* 0x040fe20000000000 */
[----:B------:R-:W-:Y:S01]  /*07c0*/  LEA.HI.X R23, R5, UR5, R4, 0x3, P4 ;  /* 0x0000000505177c11 */ /* 0x000fe2000a0f1c04 */
[C---:B------:R-:W-:Y:S01]  /*07d0*/  VIADD R4, R2.reuse, 0x700 ;  /* 0x0000070002047836 */ /* 0x040fe20000000000 */
[----:B------:R-:W-:Y:S02]  /*07e0*/  LOP3.LUT R6, R2, 0x400, RZ, 0xfc, !PT ;  /* 0x0000040002067812 */ /* 0x000fe400078efcff */
[-C--:B------:R-:W-:Y:S01]  /*07f0*/  ISETP.GE.AND P3, PT, R12, R3.reuse, PT ;  /* 0x000000030c00720c */ /* 0x080fe20003f66270 */
[----:B------:R1:W5:Y:S01]  /*0800*/  @P1 LDG.E R16, desc[UR6][R22.64+0x800] ;  /* 0x0008000616101981 */ /* 0x000362000c1e1900 */
[----:B------:R-:W-:-:S02]  /*0810*/  ISETP.GE.AND P6, PT, R6, R3, PT ;  /* 0x000000030600720c */ /* 0x000fc40003fc6270 */
        /* <DEDUP_REMOVED lines=32> */
.L_x_377:
[----:B------:R-:W2:Y:S01]  /*0a20*/  S2UR UR5, SR_CgaCtaId ;  /* 0x00000000000579c3 */ /* 0x000ea20000008800 */
[----:B------:R-:W-:Y:S01]  /*0a30*/  UMOV UR4, 0x400 ;  /* 0x0000040000047882 */ /* 0x000fe20000000000 */
[----:B01----:R-:W-:Y:S02]  /*0a40*/  IMAD.SHL.U32 R21, R2, 0x8, RZ ;  /* 0x0000000802157824 */ /* 0x003fe400078e00ff */
[----:B------:R-:W-:Y:S01]  /*0a50*/  IMAD.IADD R24, R25, 0x1, -R24 ;  /* 0x0000000119187824 */ /* 0x000fe200078e0a18 */
        /* <DEDUP_REMOVED lines=10> */
[----:B0-----:R-:W-:-:S07]  /*0b00*/  IMAD.IADD R16, R3, 0x1, R24 ;  /* 0x0000000103107824 */ /* 0x001fce00078e0218 */
[----:B------:R-:W-:Y:S01]  /*0b10*/  PREEXIT ;  /* 0x000000000000782d */ /* 0x000fe20000000000 */
[----:B------:R-:W-:Y:S01]  /*0b20*/  BSSY.RECONVERGENT B0, `(.L_x_378) ;  /* 0x0000019000007945 */ /* 0x000fe20003800200 */
[----:B-1----:R-:W-:-:S04]  /*0b30*/  VIMNMX R21, PT, PT, R21, R16, PT ;  /* 0x0000001015157248 */ /* 0x002fc80003fe0100 */
[C---:B------:R-:W-:Y:S01]  /*0b40*/  ISETP.GE.AND P0, PT, R21.reuse, R24, PT ;  /* 0x000000181500720c */ /* 0x040fe20003f06270 */
[----:B------:R-:W-:Y:S01]  /*0b50*/  IMAD.IADD R6, R21, 0x1, -R24 ;  /* 0x0000000115067824 */ /* 0x000fe200078e0a18 */
[----:B------:R-:W-:-:S04]  /*0b60*/  VIMNMX R5, PT, PT, R3, R21, PT ;  /* 0x0000001503057248 */ /* 0x000fc80003fe0100 */
[----:B------:R-:W-:-:S04]  /*0b70*/  SEL R6, R6, RZ, P0 ;  /* 0x000000ff06067207 */ /* 0x000fc80000000000 */
[----:B------:R-:W-:-:S13]  /*0b80*/  ISETP.GE.AND P0, PT, R6, R5, PT ;  /* 0x000000050600720c */ /* 0x000fda0003f06270 */
[----:B------:R-:W-:Y:S05]  /*0b90*/  @P0 BRA `(.L_x_379) ;  /* 0x0000000000440947 */ /* 0x000fea0003800000 */
[----:B------:R-:W-:-:S07]  /*0ba0*/  IMAD.IADD R13, R3, 0x1, R21 ;  /* 0x00000001030d7824 */ /* 0x000fce00078e0215 */
.L_x_380:
[----:B------:R-:W-:-:S05]  /*0bb0*/  IMAD.IADD R4, R5, 0x1, -R6 ;  /* 0x0000000105047824 */ /* 0x000fca00078e0a06 */
[----:B------:R-:W-:-:S04]  /*0bc0*/  LEA.HI R7, R4, R4, RZ, 0x1 ;  /* 0x0000000404077211 */ /* 0x000fc800078f08ff */
[----:B------:R-:W-:-:S04]  /*0bd0*/  LEA.HI.SX32 R12, R7, R6, 0x1f ;  /* 0x00000006070c7211 */ /* 0x000fc800078ffaff */
[----:B------:R-:W-:-:S05]  /*0be0*/  LOP3.LUT R4, RZ, R12, RZ, 0x33, !PT ;  /* 0x0000000cff047212 */ /* 0x000fca00078e33ff */
[----:B------:R-:W-:Y:S01]  /*0bf0*/  IMAD.IADD R7, R13, 0x1, R4 ;  /* 0x000000010d077824 */ /* 0x000fe200078e0204 */
[----:B------:R-:W-:-:S04]  /*0c00*/  LEA R4, R12, UR4, 0x3 ;  /* 0x000000040c047c11 */ /* 0x000fc8000f8e18ff */
[----:B------:R-:W-:Y:S01]  /*0c10*/  LEA R7, R7, UR4, 0x3 ;  /* 0x0000000407077c11 */ /* 0x000fe2000f8e18ff */
        /* <DEDUP_REMOVED lines=9> */
.L_x_379:
[----:B------:R-:W-:Y:S05]  /*0cb0*/  BSYNC.RECONVERGENT B0 ;  /* 0x0000000000007941 */ /* 0x000fea0003800200 */
.L_x_378:
[----:B------:R-:W-:Y:S01]  /*0cc0*/  IADD3 R9, PT, PT, R3, R21, -R6 ;  /* 0x0000001503097210 */ /* 0x000fe20007ffe806 */
[----:B------:R-:W-:Y:S01]  /*0cd0*/  BSSY.RECONVERGENT B0, `(.L_x_381) ;  /* 0x000000c000007945 */ /* 0x000fe20003800200 */
[----:B------:R-:W-:Y:S02]  /*0ce0*/  LEA R12, R6, UR4, 0x3 ;  /* 0x00000004060c7c11 */ /* 0x000fe4000f8e18ff */
[C---:B------:R-:W-:Y:S02]  /*0cf0*/  LEA R11, R9.reuse, UR4, 0x3 ;  /* 0x00000004090b7c11 */ /* 0x040fe4000f8e18ff */
[----:B------:R-:W-:Y:S01]  /*0d00*/  ISETP.GE.AND P1, PT, R9, R16, PT ;  /* 0x000000100900720c */ /* 0x000fe20003f26270 */
[----:B------:R0:W1:Y:S01]  /*0d10*/  LDS.64 R20, [R12] ;  /* 0x000000000c147984 */ /* 0x0000620000000a00 */
[----:B------:R-:W-:-:S03]  /*0d20*/  PLOP3.LUT P0, PT, PT, PT, PT, 0x8, 0x80 ;  /* 0x000000000080781c */ /* 0x000fc60003f0e170 */
[----:B------:R0:W2:Y:S08]  /*0d30*/  LDS.64 R22, [R11] ;  /* 0x000000000b167984 */ /* 0x0000b00000000a00 */
[----:B0-----:R-:W-:Y:S05]  /*0d40*/  @P1 BRA `(.L_x_382) ;  /* 0x0000000000101947 */ /* 0x001fea0003800000 */
[----:B------:R-:W-:-:S13]  /*0d50*/  ISETP.GE.AND P0, PT, R6, R3, PT ;  /* 0x000000030600720c */ /* 0x000fda0003f06270 */
[----:B-12---:R-:W-:-:S04]  /*0d60*/  @!P0 ISETP.NE.AND P1, PT, R22, R20, PT ;  /* 0x000000141600820c */ /* 0x006fc80003f25270 */
[----:B------:R-:W-:-:S04]  /*0d70*/  @!P0 SEL R4, R23, R22, !P1 ;  /* 0x0000001617048207 */ /* 0x000fc80004800000 */
[----:B------:R-:W-:-:S13]  /*0d80*/  ISETP.LT.OR P0, PT, R4, R21, P0 ;  /* 0x000000150400720c */ /* 0x000fda0000701670 */
.L_x_382:
[----:B------:R-:W-:Y:S05]  /*0d90*/  BSYNC.RECONVERGENT B0 ;  /* 0x0000000000007941 */ /* 0x000fea0003800200 */
.L_x_381:
        /* <DEDUP_REMOVED lines=18> */
.L_x_384:
[----:B------:R-:W-:Y:S05]  /*0ec0*/  BSYNC.RECONVERGENT B0 ;  /* 0x0000000000007941 */ /* 0x000fea0003800200 */
.L_x_383:
        /* <DEDUP_REMOVED lines=18> */
.L_x_386:
[----:B------:R-:W-:Y:S05]  /*0ff0*/  BSYNC.RECONVERGENT B0 ;  /* 0x0000000000007941 */ /* 0x000fea0003800200 */
.L_x_385:
        /* <DEDUP_REMOVED lines=18> */
.L_x_388:
[----:B------:R-:W-:Y:S05]  /*1120*/  BSYNC.RECONVERGENT B0 ;  /* 0x0000000000007941 */ /* 0x000fea0003800200 */
.L_x_387:
[----:B------:R-:W-:Y:S01]  /*1130*/  @!P0 IMAD.MOV R15, RZ, RZ, R13 ;  /* 0x000000ffff0f8224 */ /* 0x000fe200078e020d */
[----:B------:R-:W-:Y:S01]  /*1140*/  BSSY.RECONVERGENT B0, `(.L_x_389) ;  /* 0x0000011000007945 */ /* 0x000fe20003800200 */
[----:B------:R-:W-:Y:S01]  /*1150*/  @P0 IMAD.MOV R14, RZ, RZ, R12 ;  /* 0x000000ffff0e0224 */ /* 0x000fe200078e020c */
[----:B012---:R-:W-:Y:S01]  /*1160*/  SEL R11, R23, R21, P0 ;  /* 0x00000015170b7207 */ /* 0x007fe20000000000 */
        /* <DEDUP_REMOVED lines=14> */
.L_x_390:
[----:B------:R-:W-:Y:S05]  /*1250*/  BSYNC.RECONVERGENT B0 ;  /* 0x0000000000007941 */ /* 0x000fea0003800200 */
.L_x_389:
        /* <DEDUP_REMOVED lines=18> */
.L_x_392:
[----:B------:R-:W-:Y:S05]  /*1380*/  BSYNC.RECONVERGENT B0 ;  /* 0x0000000000007941 */ /* 0x000fea0003800200 */
.L_x_391:
[----:B------:R-:W-:Y:S01]  /*1390*/  @!P0 IMAD.MOV R17, RZ, RZ, R19 ;  /* 0x000000ffff118224 */ /* 0x000fe200078e0213 */
[----:B------:R-:W-:Y:S01]  /*13a0*/  BSSY.RECONVERGENT B0, `(.L_x_393) ;  /* 0x000000f000007945 */ /* 0x000fe20003800200 */
[----:B------:R-:W-:Y:S01]  /*13b0*/  @P0 IMAD.MOV R18, RZ, RZ, R24 ;  /* 0x000000ffff120224 */ /* 0x000fe200078e0218 */
[----:B012---:R-:W-:Y:S02]  /*13c0*/  SEL R15, R23, R21, P0 ;  /* 0x00000015170f7207 */ /* 0x007fe40000000000 */
[C---:B------:R-:W-:Y:S02]  /*13d0*/  ISETP.GE.AND P1, PT, R17.reuse, R16, PT ;  /* 0x000000101100720c */ /* 0x040fe40003f26270 */
        /* <DEDUP_REMOVED lines=11> */
.L_x_394:
[----:B------:R-:W-:Y:S05]  /*1490*/  BSYNC.RECONVERGENT B0 ;  /* 0x0000000000007941 */ /* 0x000fea0003800200 */
.L_x_393:
        /* <DEDUP_REMOVED lines=23> */
.L_x_396:
[----:B------:R-:W-:Y:S05]  /*1610*/  BSYNC.RECONVERGENT B0 ;  /* 0x0000000000007941 */ /* 0x000fea0003800200 */
.L_x_395:
        /* <DEDUP_REMOVED lines=11> */
[----:B0-----:R-:W-:Y:S01]  /*16d0*/  IMAD R19, R22, 0x8, R3 ;  /* 0x0000000816137824 */ /* 0x001fe200078e0203 */
[----:B------:R-:W-:-:S04]  /*16e0*/  LOP3.LUT R3, R3, 0x1f, R2, 0xf8, !PT ;  /* 0x0000001f03037812 */ /* 0x000fc800078ef802 */
[----:B------:R-:W-:Y:S01]  /*16f0*/  LEA.HI.SX32 R23, R19, R19, 0x1b ;  /* 0x0000001313177211 */ /* 0x000fe200078fdaff */
[----:B------:R-:W-:Y:S01]  /*1700*/  IMAD R19, R22, -0x7, R19 ;  /* 0xfffffff916137824 */ /* 0x000fe200078e0213 */
[----:B------:R-:W-:-:S03]  /*1710*/  IADD3 R3, P0, PT, R0, R3, RZ ;  /* 0x0000000300037210 */ /* 0x000fc60007f1e0ff */
[----:B------:R-:W-:Y:S01]  /*1720*/  IMAD R23, R23, 0x8, R18 ;  /* 0x0000000817177824 */ /* 0x000fe200078e0212 */
[C---:B------:R-:W-:Y:S01]  /*1730*/  LEA.HI.SX32 R25, R19.reuse, R19, 0x1b ;  /* 0x0000001313197211 */ /* 0x040fe200078fdaff */
[C---:B------:R-:W-:Y:S02]  /*1740*/  VIADD R22, R19.reuse, 0x20 ;  /* 0x0000002013167836 */ /* 0x040fe40000000000 */
[----:B------:R-:W-:Y:S01]  /*1750*/  VIADD R24, R19, 0x40 ;  /* 0x0000004013187836 */ /* 0x000fe20000000000 */
[----:B------:R0:W-:Y:S01]  /*1760*/  STS.64 [R23], R4 ;  /* 0x0000000417007388 */ /* 0x0001e20000000a00 */
[----:B------:R-:W-:Y:S01]  /*1770*/  IMAD.X R0, RZ, RZ, RZ, P0 ;  /* 0x000000ffff007224 */ /* 0x000fe200000e06ff */
[C---:B-1----:R-:W-:Y:S02]  /*1780*/  LEA R2, P0, R3.reuse, UR4, 0x3 ;  /* 0x0000000403027c11 */ /* 0x042fe4000f8018ff */
[----:B------:R1:W-:Y:S02]  /*1790*/  STS.64 [R23+0x8], R6 ;  /* 0x0000080617007388 */ /* 0x0003e40000000a00 */
[----:B------:R-:W-:-:S02]  /*17a0*/  LEA.HI.X R3, R3, UR5, R0, 0x3, P0 ;  /* 0x0000000503037c11 */ /* 0x000fc400080f1c00 */
[----:B------:R2:W-:Y:S04]  /*17b0*/  STS.64 [R23+0x10], R8 ;  /* 0x0000100817007388 */ /* 0x0005e80000000a00 */
[----:B------:R3:W-:Y:S01]  /*17c0*/  STS.64 [R23+0x18], R10 ;  /* 0x0000180a17007388 */ /* 0x0007e20000000a00 */
[C---:B0-----:R-:W-:Y:S01]  /*17d0*/  VIADD R4, R19.reuse, 0x60 ;  /* 0x0000006013047836 */ /* 0x041fe20000000000 */
[-C--:B------:R-:W-:Y:S02]  /*17e0*/  LEA.HI.SX32 R5, R22, R19.reuse, 0x1b ;  /* 0x0000001316057211 */ /* 0x080fe400078fdaff */
[----:B------:R0:W-:Y:S01]  /*17f0*/  STS.64 [R23+0x20], R12 ;  /* 0x0000200c17007388 */ /* 0x0001e20000000a00 */
[C---:B-1----:R-:W-:Y:S01]  /*1800*/  VIADD R6, R19.reuse, 0x80 ;  /* 0x0000008013067836 */ /* 0x042fe20000000000 */
[-C--:B------:R-:W-:Y:S01]  /*1810*/  LEA.HI.SX32 R7, R24, R19.reuse, 0x1b ;  /* 0x0000001318077211 */ /* 0x080fe200078fdaff */
[----:B--2---:R-:W-:Y:S01]  /*1820*/  VIADD R8, R19, 0xa0 ;  /* 0x000000a013087836 */ /* 0x004fe20000000000 */
[----:B------:R1:W-:Y:S01]  /*1830*/  STS.64 [R23+0x28], R14 ;  /* 0x0000280e17007388 */ /* 0x0003e20000000a00 */
[-C--:B------:R-:W-:Y:S01]  /*1840*/  LEA.HI.SX32 R9, R4, R19.reuse, 0x1b ;  /* 0x0000001304097211 */ /* 0x080fe200078fdaff */
[--C-:B------:R-:W-:Y:S01]  /*1850*/  IMAD R4, R25, 0x8, R18.reuse ;  /* 0x0000000819047824 */ /* 0x100fe200078e0212 */
[-C--:B---3--:R-:W-:Y:S01]  /*1860*/  LEA.HI.SX32 R11, R6, R19.reuse, 0x1b ;  /* 0x00000013060b7211 */ /* 0x088fe200078fdaff */
[----:B------:R-:W-:Y:S01]  /*1870*/  VIADD R10, R19, 0xc0 ;  /* 0x000000c0130a7836 */ /* 0x000fe20000000000 */
[----:B------:R2:W-:Y:S01]  /*1880*/  STS.64 [R23+0x30], R16 ;  /* 0x0000301017007388 */ /* 0x0005e20000000a00 */
[--C-:B------:R-:W-:Y:S01]  /*1890*/  IMAD R6, R5, 0x8, R18.reuse ;  /* 0x0000000805067824 */ /* 0x100fe200078e0212 */
[-C--:B0-----:R-:W-:Y:S01]  /*18a0*/  LEA.HI.SX32 R13, R8, R19.reuse, 0x1b ;  /* 0x00000013080d7211 */ /* 0x081fe200078fdaff */
[----:B------:R-:W-:Y:S01]  /*18b0*/  VIADD R12, R19, 0xe0 ;  /* 0x000000e0130c7836 */ /* 0x000fe20000000000 */
[----:B------:R-:W-:Y:S01]  /*18c0*/  STS.64 [R23+0x38], R20 ;  /* 0x0000381417007388 */ /* 0x000fe20000000a00 */
[--C-:B------:R-:W-:Y:S01]  /*18d0*/  IMAD R8, R7, 0x8, R18.reuse ;  /* 0x0000000807087824 */ /* 0x100fe200078e0212 */
[----:B------:R-:W-:Y:S01]  /*18e0*/  NOP ;  /* 0x0000000000007918 */ /* 0x000fe20000000000 */
[-C--:B-1----:R-:W-:Y:S01]  /*18f0*/  LEA.HI.SX32 R15, R10, R19.reuse, 0x1b ;  /* 0x000000130a0f7211 */ /* 0x082fe200078fdaff */
[--C-:B------:R-:W-:Y:S01]  /*1900*/  IMAD R10, R9, 0x8, R18.reuse ;  /* 0x00000008090a7824 */ /* 0x100fe200078e0212 */
[----:B------:R-:W-:Y:S01]  /*1910*/  LEA.HI.SX32 R19, R12, R19, 0x1b ;  /* 0x000000130c137211 */ /* 0x000fe200078fdaff */
[--C-:B------:R-:W-:Y:S01]  /*1920*/  IMAD R12, R11, 0x8, R18.reuse ;  /* 0x000000080b0c7824 */ /* 0x100fe200078e0212 */
[----:B------:R-:W0:Y:S01]  /*1930*/  LDS.64 R4, [R4] ;  /* 0x0000000004047984 */ /* 0x000e220000000a00 */
[----:B------:R-:W-:-:S02]  /*1940*/  IMAD R14, R13, 0x8, R18 ;  /* 0x000000080d0e7824 */ /* 0x000fc400078e0212 */
[--C-:B--2---:R-:W-:Y:S01]  /*1950*/  IMAD R16, R15, 0x8, R18.reuse ;  /* 0x000000080f107824 */ /* 0x104fe200078e0212 */
[----:B------:R-:W1:Y:S01]  /*1960*/  LDS.64 R6, [R6+0x100] ;  /* 0x0001000006067984 */ /* 0x000e620000000a00 */
[----:B------:R-:W-:-:S03]  /*1970*/  IMAD R19, R19, 0x8, R18 ;  /* 0x0000000813137824 */ /* 0x000fc600078e0212 */
[----:B------:R-:W2:Y:S04]  /*1980*/  LDS.64 R8, [R8+0x200] ;  /* 0x0002000008087984 */ /* 0x000ea80000000a00 */
[----:B------:R-:W3:Y:S04]  /*1990*/  LDS.64 R10, [R10+0x300] ;  /* 0x000300000a0a7984 */ /* 0x000ee80000000a00 */
[----:B------:R-:W4:Y:S04]  /*19a0*/  LDS.64 R12, [R12+0x400] ;  /* 0x000400000c0c7984 */ /* 0x000f280000000a00 */
[----:B------:R-:W5:Y:S04]  /*19b0*/  LDS.64 R14, [R14+0x500] ;  /* 0x000500000e0e7984 */ /* 0x000f680000000a00 */
[----:B------:R-:W5:Y:S04]  /*19c0*/  LDS.64 R16, [R16+0x600] ;  /* 0x0006000010107984 */ /* 0x000f680000000a00 */
[----:B------:R-:W5:Y:S04]  /*19d0*/  LDS.64 R18, [R19+0x700] ;  /* 0x0007000013127984 */ /* 0x000f680000000a00 */
[----:B0-----:R-:W-:Y:S04]  /*19e0*/  STG.E desc[UR6][R2.64], R4 ;  /* 0x0000000402007986 */ /* 0x001fe8000c101906 */
[----:B------:R-:W-:Y:S04]  /*19f0*/  STG.E desc[UR6][R2.64+0x4], R5 ;  /* 0x0000040502007986 */ /* 0x000fe8000c101906 */
[----:B-1----:R-:W-:Y:S04]  /*1a00*/  STG.E desc[UR6][R2.64+0x100], R6 ;  /* 0x0001000602007986 */ /* 0x002fe8000c101906 */
[----:B------:R-:W-:Y:S04]  /*1a10*/  STG.E desc[UR6][R2.64+0x104], R7 ;  /* 0x0001040702007986 */ /* 0x000fe8000c101906 */
[----:B--2---:R-:W-:Y:S04]  /*1a20*/  STG.E desc[UR6][R2.64+0x200], R8 ;  /* 0x0002000802007986 */ /* 0x004fe8000c101906 */
[----:B------:R-:W-:Y:S04]  /*1a30*/  STG.E desc[UR6][R2.64+0x204], R9 ;  /* 0x0002040902007986 */ /* 0x000fe8000c101906 */
[----:B---3--:R-:W-:Y:S04]  /*1a40*/  STG.E desc[UR6][R2.64+0x300], R10 ;  /* 0x0003000a02007986 */ /* 0x008fe8000c101906 */
        /* <DEDUP_REMOVED lines=8> */
[----:B------:R-:W-:Y:S01]  /*1ad0*/  STG.E desc[UR6][R2.64+0x704], R19 ;  /* 0x0007041302007986 */ /* 0x000fe2000c101906 */
[----:B------:R-:W-:Y:S05]  /*1ae0*/  EXIT ;  /* 0x000000000000794d */ /* 0x000fea0003800000 */
.L_x_397:
        /* <DEDUP_REMOVED lines=24> */
[----:B0-----:R-:W-:-:S03]  /*1c70*/  VIADD R12, R19, 0xe0 ;  /* 0x000000e0130c7836 */ /* 0x001fc60000000000 */
        /* <DEDUP_REMOVED lines=14> */
[--C-:B------:R-:W-:Y:S01]  /*1d60*/  IMAD R16, R21, 0x8, R18.reuse ;  /* 0x0000000815107824 */ /* 0x100fe200078e0212 */
[----:B------:R-:W-:Y:S01]  /*1d70*/  LOP3.LUT R21, R2, 0x1f, RZ, 0xc0, !PT ;  /* 0x0000001f02157812 */ /* 0x000fe200078ec0ff */
[----:B------:R-:W-:Y:S01]  /*1d80*/  IMAD R14, R23, 0x8, R18 ;  /* 0x00000008170e7824 */ /* 0x000fe200078e0212 */
[----:B------:R-:W3:Y:S03]  /*1d90*/  LDS.64 R12, [R12] ;  /* 0x000000000c0c7984 */ /* 0x000ee60000000a00 */
[----:B------:R-:W-:Y:S01]  /*1da0*/  IMAD.IADD R0, R0, 0x1, R21 ;  /* 0x0000000100007824 */ /* 0x000fe200078e0215 */
[----:B------:R-:W4:Y:S04]  /*1db0*/  LDS.64 R6, [R6+0x300] ;  /* 0x0003000006067984 */ /* 0x000f280000000a00 */
[----:B------:R-:W5:Y:S01]  /*1dc0*/  LDS.64 R4, [R4+0x400] ;  /* 0x0004000004047984 */ /* 0x000f620000000a00 */
[----:B------:R-:W-:-:S03]  /*1dd0*/  IADD3 R0, P0, PT, R3, R0, RZ ;  /* 0x0000000003007210 */ /* 0x000fc60007f1e0ff */
[----:B------:R-:W5:Y:S02]  /*1de0*/  LDS.64 R18, [R19+0x500] ;  /* 0x0005000013127984 */ /* 0x000f640000000a00 */
[----:B------:R-:W-:Y:S01]  /*1df0*/  IMAD.X R3, RZ, RZ, RZ, P0 ;  /* 0x000000ffff037224 */ /* 0x000fe200000e06ff */
[C---:B-1----:R-:W-:Y:S01]  /*1e00*/  LEA R2, P0, R0.reuse, UR4, 0x3 ;  /* 0x0000000400027c11 */ /* 0x042fe2000f8018ff */
[----:B------:R-:W1:Y:S03]  /*1e10*/  LDS.64 R16, [R16+0x600] ;  /* 0x0006000010107984 */ /* 0x000e660000000a00 */
[----:B------:R-:W-:Y:S01]  /*1e20*/  LEA.HI.X R3, R0, UR5, R3, 0x3, P0 ;  /* 0x0000000500037c11 */ /* 0x000fe200080f1c03 */
[----:B------:R-:W1:Y:S04]  /*1e30*/  LDS.64 R14, [R14+0x700] ;  /* 0x000700000e0e7984 */ /* 0x000e680000000a00 */
        /* <DEDUP_REMOVED lines=12> */
[----:B-1----:R-:W-:Y:S04]  /*1f00*/  STG.E desc[UR6][R2.64+0x600], R16 ;  /* 0x0006001002007986 */ /* 0x002fe8000c101906 */
[----:B------:R-:W-:Y:S04]  /*1f10*/  STG.E desc[UR6][R2.64+0x604], R17 ;  /* 0x0006041102007986 */ /* 0x000fe8000c101906 */
[----:B------:R-:W-:Y:S04]  /*1f20*/  STG.E desc[UR6][R2.64+0x700], R14 ;  /* 0x0007000e02007986 */ /* 0x000fe8000c101906 */
[----:B------:R-:W-:Y:S01]  /*1f30*/  STG.E desc[UR6][R2.64+0x704], R15 ;  /* 0x0007040f02007986 */ /* 0x000fe2000c101906 */
[----:B------:R-:W-:Y:S05]  /*1f40*/  EXIT ;  /* 0x000000000000794d */ /* 0x000fea0003800000 */
.L_x_375:
        /* <DEDUP_REMOVED lines=9> */
[----:B------:R-:W-:Y:S01]  /*1fe0*/  LOP3.LUT R10, R11, R10, RZ, 0xfc, !PT ;  /* 0x0000000a0b0a7212 */ /* 0x000fe200078efcff */
[----:B------:R-:W-:Y:S01]  /*1ff0*/  BSSY.RECONVERGENT B0, `(.L_x_398) ;  /* 0x00000cd000007945 */ /* 0x000fe20003800200 */
[----:B------:R-:W-:Y:S01]  /*2000*/  LOP3.LUT R9, R3, 0xfffff800, RZ, 0xc0, !PT ;  /* 0xfffff80003097812 */ /* 0x000fe200078ec0ff */
[----:B------:R-:W-:Y:S01]  /*2010*/  IMAD.IADD R7, R11, 0x1, -R12 ;  /* 0x000000010b077824 */ /* 0x000fe200078e0a0c */
[----:B------:R-:W-:Y:S01]  /*2020*/  ISETP.NE.AND P1, PT, R10, -0x1, PT ;  /* 0xffffffff0a00780c */ /* 0x000fe20003f25270 */
[----:B------:R-:W-:Y:S01]  /*2030*/  UISETP.NE.AND UP0, UPT, UR4, URZ, UPT ;  /* 0x000000ff0400728c */ /* 0x000fe2000bf05270 */
[----:B------:R-:W-:Y:S01]  /*2040*/  ACQBULK ;  /* 0x000000000000782e */ /* 0x000fe20000000000 */
[----:B------:R-:W-:-:S02]  /*2050*/  IMAD.SHL.U32 R13, R7, 0x800, RZ ;  /* 0x00000800070d7824 */ /* 0x000fc400078e00ff */
[----:B------:R-:W-:Y:S02]  /*2060*/  IMAD.SHL.U32 R7, R12, 0x800, RZ ;  /* 0x000008000c077824 */ /* 0x000fe400078e00ff */
[C---:B0-----:R-:W-:Y:S01]  /*2070*/  VIADD R4, R13.reuse, 0x7ff ;  /* 0x000007ff0d047836 */ /* 0x041fe20000000000 */
[----:B------:R-:W-:Y:S01]  /*2080*/  ISETP.NE.AND P0, PT, R13, -0x800, PT ;  /* 0xfffff8000d00780c */ /* 0x000fe20003f05270 */
[----:B--2---:R-:W-:-:S12]  /*2090*/  IMAD.IADD R14, R14, 0x1, -R7 ;  /* 0x000000010e0e7824 */ /* 0x004fd800078e0a07 */
[----:B------:R-:W-:Y:S02]  /*20a0*/  @P0 VIADD R4, R13, 0x800 ;  /* 0x000008000d040836 */ /* 0x000fe40000000000 */
[----:B---3--:R-:W-:Y:S01]  /*20b0*/  IMAD.IADD R5, R8, 0x1, -R7 ;  /* 0x0000000108057824 */ /* 0x008fe200078e0a07 */
[----:B------:R-:W-:-:S03]  /*20c0*/  VIMNMX.U32 R8, PT, PT, R9, R14, !PT ;  /* 0x0000000e09087248 */ /* 0x000fc60007fe0000 */
[----:B------:R-:W-:Y:S01]  /*20d0*/  IMAD.IADD R4, R4, 0x1, -R5 ;  /* 0x0000000104047824 */ /* 0x000fe200078e0a05 */
[C---:B------:R-:W-:Y:S01]  /*20e0*/  @!P1 VIMNMX.U32 R5, PT, PT, R9.reuse, R14, PT ;  /* 0x0000000e09059248 */ /* 0x040fe20003fe0000 */
[----:B----4-:R-:W-:Y:S02]  /*20f0*/  IMAD.IADD R6, R6, 0x1, -R7 ;  /* 0x0000000106067824 */ /* 0x010fe400078e0a07 */
[----:B------:R-:W-:Y:S01]  /*2100*/  IMAD.IADD R3, R8, 0x1, -R9 ;  /* 0x0000000108037824 */ /* 0x000fe200078e0a09 */
[----:B------:R-:W-:Y:S01]  /*2110*/  SEL R4, R9, R4, !P1 ;  /* 0x0000000409047207 */ /* 0x000fe20004800000 */
[----:B------:R-:W-:-:S03]  /*2120*/  IMAD.IADD R5, R5, 0x1, -R6 ;  /* 0x0000000105057824 */ /* 0x000fc600078e0a06 */
[----:B------:R-:W-:Y:S02]  /*2130*/  VIADDMNMX.U32 R8, R13, -R6, R3, PT ;  /* 0x800000060d087246 */ /* 0x000fe40003800003 */
[----:B------:R-:W-:-:S05]  /*2140*/  VIMNMX.U32 R3, PT, PT, R3, R4, PT ;  /* 0x0000000403037248 */ /* 0x000fca0003fe0000 */
[----:B------:R-:W-:Y:S01]  /*2150*/  IMAD.IADD R4, R3, 0x1, -R8 ;  /* 0x0000000103047824 */ /* 0x000fe200078e0a08 */
[----:B------:R-:W-:Y:S06]  /*2160*/  BRA.U !UP0, `(.L_x_399) ;  /* 0x00000005086c7547 */ /* 0x000fec000b800000 */
[----:B------:R-:W-:Y:S01]  /*2170*/  IMAD.IADD R3, R2, 0x1, -R5 ;  /* 0x0000000102037824 */ /* 0x000fe200078e0a05 */
[----:B------:R-:W-:Y:S01]  /*2180*/  IADD3 R8, P0, P1, R8, R7, R9 ;  /* 0x0000000708087210 */ /* 0x000fe2000791e009 */
[----:B------:R-:W0:Y:S01]  /*2190*/  LDCU.64 UR4, c[0x0][0x388] ;  /* 0x00007100ff0477ac */ /* 0x000e220008000a00 */
[----:B------:R-:W-:Y:S02]  /*21a0*/  BSSY.RECONVERGENT B1, `(.L_x_400) ;  /* 0x0000012000017945 */ /* 0x000fe40003800200 */
[C---:B------:R-:W-:Y:S02]  /*21b0*/  IADD3 R8, P2, PT, R3.reuse, R8, RZ ;  /* 0x0000000803087210 */ /* 0x040fe40007f5e0ff */
[----:B------:R-:W-:Y:S02]  /*21c0*/  IADD3.X R10, PT, PT, RZ, RZ, RZ, P0, P1 ;  /* 0x000000ffff0a7210 */ /* 0x000fe400007e24ff */
[----:B------:R-:W-:Y:S02]  /*21d0*/  IADD3 R6, P0, P1, R2, R6, R7 ;  /* 0x0000000602067210 */ /* 0x000fe4000791e007 */
[----:B------:R-:W-:Y:S01]  /*21e0*/  LEA.HI.X.SX32 R7, R3, R10, 0x1, P2 ;  /* 0x0000000a03077211 */ /* 0x000fe200010f0eff */
[----:B------:R-:W-:Y:S01]  /*21f0*/  IMAD.IADD R3, R5, 0x1, R4 ;  /* 0x0000000105037824 */ /* 0x000fe200078e0204 */
[----:B------:R-:W-:-:S04]  /*2200*/  IADD3.X R9, PT, PT, RZ, RZ, RZ, P0, P1 ;  /* 0x000000ffff097210 */ /* 0x000fc800007e24ff */
[----:B------:R-:W-:Y:S02]  /*2210*/  ISETP.GE.AND P0, PT, R2, R3, PT ;  /* 0x000000030200720c */ /* 0x000fe40003f06270 */
[----:B0-----:R-:W-:Y:S02]  /*2220*/  LEA R22, P1, R6, UR4, 0x3 ;  /* 0x0000000406167c11 */ /* 0x001fe4000f8218ff */
[----:B------:R-:W-:Y:S02]  /*2230*/  LEA R24, P2, R8, UR4, 0x3 ;  /* 0x0000000408187c11 */ /* 0x000fe4000f8418ff */
[----:B------:R-:W-:Y:S02]  /*2240*/  LEA.HI.X R23, R6, UR5, R9, 0x3, P1 ;  /* 0x0000000506177c11 */ /* 0x000fe400088f1c09 */
[----:B------:R-:W-:-:S05]  /*2250*/  LEA.HI.X R25, R8, UR5, R7, 0x3, P2 ;  /* 0x0000000508197c11 */ /* 0x000fca00090f1c07 */
[----:B------:R-:W-:Y:S05]  /*2260*/  @P0 BRA `(.L_x_401) ;  /* 0x0000000000140947 */ /* 0x000fea0003800000 */
[----:B------:R-:W-:-:S13]  /*2270*/  ISETP.GE.AND P0, PT, R2, R5, PT ;  /* 0x000000050200720c */ /* 0x000fda0003f06270 */
[----:B------:R0:W5:Y:S04]  /*2280*/  @!P0 LDG.E R20, desc[UR6][R22.64] ;  /* 0x0000000616148981 */ /* 0x000168000c1e1900 */
[----:B------:R0:W5:Y:S04]  /*2290*/  @!P0 LDG.E R21, desc[UR6][R22.64+0x4] ;  /* 0x0000040616158981 */ /* 0x000168000c1e1900 */
[----:B------:R0:W5:Y:S04]  /*22a0*/  @P0 LDG.E R20, desc[UR6][R24.64] ;  /* 0x0000000618140981 */ /* 0x000168000c1e1900 */
[----:B------:R0:W5:Y:S02]  /*22b0*/  @P0 LDG.E R21, desc[UR6][R24.64+0x4] ;  /* 0x0000040618150981 */ /* 0x000164000c1e1900 */
.L_x_401:
[----:B------:R-:W-:Y:S05]  /*22c0*/  BSYNC.RECONVERGENT B1 ;  /* 0x0000000000017941 */ /* 0x000fea0003800200 */
.L_x_400:
        /* <DEDUP_REMOVED lines=9> */
.L_x_403:
[----:B------:R-:W-:Y:S05]  /*2360*/  BSYNC.RECONVERGENT B1 ;  /* 0x0000000000017941 */ /* 0x000fea0003800200 */
.L_x_402:
        /* <DEDUP_REMOVED lines=9> */
.L_x_405:
[----:B------:R-:W-:Y:S05]  /*2400*/  BSYNC.RECONVERGENT B1 ;  /* 0x0000000000017941 */ /* 0x000fea0003800200 */
.L_x_404:
        /* <DEDUP_REMOVED lines=9> */
.L_x_407:
[----:B------:R-:W-:Y:S05]  /*24a0*/  BSYNC.RECONVERGENT B1 ;  /* 0x0000000000017941 */ /* 0x000fea0003800200 */
.L_x_406:
        /* <DEDUP_REMOVED lines=9> */
.L_x_409:
[----:B------:R-:W-:Y:S05]  /*2540*/  BSYNC.RECONVERGENT B1 ;  /* 0x0000000000017941 */ /* 0x000fea0003800200 */
.L_x_408:
        /* <DEDUP_REMOVED lines=9> */
.L_x_411:
[----:B------:R-:W-:Y:S05]  /*25e0*/  BSYNC.RECONVERGENT B1 ;  /* 0x0000000000017941 */ /* 0x000fea0003800200 */
.L_x_410:
        /* <DEDUP_REMOVED lines=9> */
.L_x_413:
[----:B------:R-:W-:Y:S05]  /*2680*/  BSYNC.RECONVERGENT B1 ;  /* 0x0000000000017941 */ /* 0x000fea0003800200 */
.L_x_412:
        /* <DEDUP_REMOVED lines=9> */
.L_x_399:
[----:B------:R-:W-:Y:S01]  /*2720*/  IADD3 R8, P0, P1, R8, R7, R9 ;  /* 0x0000000708087210 */ /* 0x000fe2000791e009 */
[C---:B------:R-:W-:Y:S01]  /*2730*/  IMAD.IADD R9, R2.reuse, 0x1, -R5 ;  /* 0x0000000102097824 */ /* 0x040fe200078e0a05 */
[----:B------:R-:W0:Y:S01]  /*2740*/  LDCU.64 UR4, c[0x0][0x3a0] ;  /* 0x00007400ff0477ac */ /* 0x000e220008000a00 */
[----:B------:R-:W-:Y:S01]  /*2750*/  BSSY.RECONVERGENT B1, `(.L_x_415) ;  /* 0x0000012000017945 */ /* 0x000fe20003800200 */
[----:B------:R-:W-:Y:S02]  /*2760*/  IADD3.X R3, PT, PT, RZ, RZ, RZ, P0, P1 ;  /* 0x000000ffff037210 */ /* 0x000fe400007e24ff */
[C---:B------:R-:W-:Y:S02]  /*2770*/  IADD3 R8, P2, PT, R9.reuse, R8, RZ ;  /* 0x0000000809087210 */ /* 0x040fe40007f5e0ff */
        /* <DEDUP_REMOVED lines=15> */
.L_x_416:
[----:B------:R-:W-:Y:S05]  /*2870*/  BSYNC.RECONVERGENT B1 ;  /* 0x0000000000017941 */ /* 0x000fea0003800200 */
.L_x_415:
        /* <DEDUP_REMOVED lines=9> */
.L_x_418:
[----:B------:R-:W-:Y:S05]  /*2910*/  BSYNC.RECONVERGENT B1 ;  /* 0x0000000000017941 */ /* 0x000fea0003800200 */
.L_x_417:
        /* <DEDUP_REMOVED lines=9> */
.L_x_420:
[----:B------:R-:W-:Y:S05]  /*29b0*/  BSYNC.RECONVERGENT B1 ;  /* 0x0000000000017941 */ /* 0x000fea0003800200 */
.L_x_419:
        /* <DEDUP_REMOVED lines=9> */
.L_x_422:
[----:B------:R-:W-:Y:S05]  /*2a50*/  BSYNC.RECONVERGENT B1 ;  /* 0x0000000000017941 */ /* 0x000fea0003800200 */
.L_x_421:
        /* <DEDUP_REMOVED lines=9> */
.L_x_424:
[----:B------:R-:W-:Y:S05]  /*2af0*/  BSYNC.RECONVERGENT B1 ;  /* 0x0000000000017941 */ /* 0x000fea0003800200 */
.L_x_423:
        /* <DEDUP_REMOVED lines=9> */
.L_x_426:
[----:B------:R-:W-:Y:S05]  /*2b90*/  BSYNC.RECONVERGENT B1 ;  /* 0x0000000000017941 */ /* 0x000fea0003800200 */
.L_x_425:
        /* <DEDUP_REMOVED lines=9> */
.L_x_428:
[----:B------:R-:W-:Y:S05]  /*2c30*/  BSYNC.RECONVERGENT B1 ;  /* 0x0000000000017941 */ /* 0x000fea0003800200 */
.L_x_427:
        /* <DEDUP_REMOVED lines=8> */
.L_x_414:
[----:B------:R-:W-:Y:S05]  /*2cc0*/  BSYNC.RECONVERGENT B0 ;  /* 0x0000000000007941 */ /* 0x000fea0003800200 */
.L_x_398:
        /* <DEDUP_REMOVED lines=8> */
[----:B------:R0:W-:Y:S04]  /*2d50*/  STS.64 [R22+UR4+0x2000], R12 ;  /* 0x0020000c16007988 */ /* 0x0001e80008000a04 */
[----:B------:R-:W-:Y:S04]  /*2d60*/  STS.64 [R22+UR4+0x2800], R10 ;  /* 0x0028000a16007988 */ /* 0x000fe80008000a04 */
[----:B------:R-:W-:Y:S04]  /*2d70*/  STS.64 [R22+UR4+0x3000], R8 ;  /* 0x0030000816007988 */ /* 0x000fe80008000a04 */
[----:B------:R1:W-:Y:S01]  /*2d80*/  STS.64 [R22+UR4+0x3800], R6 ;  /* 0x0038000616007988 */ /* 0x0003e20008000a04 */
[----:B------:R-:W-:Y:S01]  /*2d90*/  BAR.SYNC.DEFER_BLOCKING 0x0 ;  /* 0x0000000000007b1d */ /* 0x000fe20000010000 */
[----:B0-----:R-:W-:-:S07]  /*2da0*/  VIMNMX R12, PT, PT, R22, R3, PT ;  /* 0x00000003160c7248 */ /* 0x001fce0003fe0100 */
[----:B------:R-:W-:Y:S01]  /*2db0*/  PREEXIT ;  /* 0x000000000000782d */ /* 0x000fe20000000000 */
[----:B------:R-:W-:Y:S01]  /*2dc0*/  BSSY.RECONVERGENT B0, `(.L_x_429) ;  /* 0x0000018000007945 */ /* 0x000fe20003800200 */
[C---:B------:R-:W-:Y:S01]  /*2dd0*/  ISETP.GE.AND P0, PT, R12.reuse, R4, PT ;  /* 0x000000040c00720c */ /* 0x040fe20003f06270 */
[----:B------:R-:W-:Y:S01]  /*2de0*/  IMAD.IADD R4, R12, 0x1, -R4 ;  /* 0x000000010c047824 */ /* 0x000fe200078e0a04 */
[----:B-1----:R-:W-:-:S04]  /*2df0*/  VIMNMX R7, PT, PT, R5, R12, PT ;  /* 0x0000000c05077248 */ /* 0x002fc80003fe0100 */
[----:B------:R-:W-:-:S04]  /*2e00*/  SEL R4, R4, RZ, P0 ;  /* 0x000000ff04047207 */ /* 0x000fc80000000000 */
[----:B------:R-:W-:-:S13]  /*2e10*/  ISETP.GE.AND P0, PT, R4, R7, PT ;  /* 0x000000070400720c */ /* 0x000fda0003f06270 */
[----:B------:R-:W-:Y:S05]  /*2e20*/  @P0 BRA `(.L_x_430) ;  /* 0x0000000000440947 */ /* 0x000fea0003800000 */
[----:B------:R-:W-:-:S07]  /*2e30*/  IMAD.IADD R13, R5, 0x1, R12 ;  /* 0x00000001050d7824 */ /* 0x000fce00078e020c */
.L_x_431:
[----:B------:R-:W-:-:S05]  /*2e40*/  IMAD.IADD R6, R7, 0x1, -R4 ;  /* 0x0000000107067824 */ /* 0x000fca00078e0a04 */
[----:B------:R-:W-:-:S04]  /*2e50*/  LEA.HI R9, R6, R6, RZ, 0x1 ;  /* 0x0000000606097211 */ /* 0x000fc800078f08ff */
[----:B------:R-:W-:-:S04]  /*2e60*/  LEA.HI.SX32 R14, R9, R4, 0x1f ;  /* 0x00000004090e7211 */ /* 0x000fc800078ffaff */
[----:B------:R-:W-:-:S05]  /*2e70*/  LOP3.LUT R6, RZ, R14, RZ, 0x33, !PT ;  /* 0x0000000eff067212 */ /* 0x000fca00078e33ff */
        /* <DEDUP_REMOVED lines=12> */
.L_x_430:
[----:B------:R-:W-:Y:S05]  /*2f40*/  BSYNC.RECONVERGENT B0 ;  /* 0x0000000000007941 */ /* 0x000fea0003800200 */
.L_x_429:
        /* <DEDUP_REMOVED lines=13> */
.L_x_433:
[----:B------:R-:W-:Y:S05]  /*3020*/  BSYNC.RECONVERGENT B0 ;  /* 0x0000000000007941 */ /* 0x000fea0003800200 */
.L_x_432:
        /* <DEDUP_REMOVED lines=18> */
.L_x_435:
[----:B------:R-:W-:Y:S05]  /*3150*/  BSYNC.RECONVERGENT B0 ;  /* 0x0000000000007941 */ /* 0x000fea0003800200 */
.L_x_434:
        /* <DEDUP_REMOVED lines=18> */
.L_x_437:
[----:B------:R-:W-:Y:S05]  /*3280*/  BSYNC.RECONVERGENT B0 ;  /* 0x0000000000007941 */ /* 0x000fea0003800200 */
.L_x_436:
[----:B------:R-:W-:Y:S01]  /*3290*/  @!P0 IMAD.MOV R14, RZ, RZ, R4 ;  /* 0x000000ffff0e8224 */ /* 0x000fe200078e0204 */
[----:B------:R-:W-:Y:S01]  /*32a0*/  BSSY.RECONVERGENT B0, `(.L_x_438) ;  /* 0x0000011000007945 */ /* 0x000fe20003800200 */
[----:B------:R-:W-:Y:S01]  /*32b0*/  @P0 IMAD.MOV R16, RZ, RZ, R12 ;  /* 0x000000ffff100224 */ /* 0x000fe200078e020c */
[----:B012---:R-:W-:Y:S01]  /*32c0*/  SEL R11, R23, R21, P0 ;  /* 0x00000015170b7207 */ /* 0x007fe20000000000 */
        /* <DEDUP_REMOVED lines=14> */
.L_x_439:
[----:B------:R-:W-:Y:S05]  /*33b0*/  BSYNC.RECONVERGENT B0 ;  /* 0x0000000000007941 */ /* 0x000fea0003800200 */
.L_x_438:
        /* <DEDUP_REMOVED lines=18> */
.L_x_441:
[----:B------:R-:W-:Y:S05]  /*34e0*/  BSYNC.RECONVERGENT B0 ;  /* 0x0000000000007941 */ /* 0x000fea0003800200 */
.L_x_440:
        /* <DEDUP_REMOVED lines=18> */
.L_x_443:
[----:B------:R-:W-:Y:S05]  /*3610*/  BSYNC.RECONVERGENT B0 ;  /* 0x0000000000007941 */ /* 0x000fea0003800200 */
.L_x_442:
[----:B------:R-:W-:Y:S01]  /*3620*/  @!P0 IMAD.MOV R18, RZ, RZ, R16 ;  /* 0x000000ffff128224 */ /* 0x000fe200078e0210 */
[----:B------:R-:W-:Y:S01]  /*3630*/  BSSY.RECONVERGENT B0, `(.L_x_444) ;  /* 0x000000f000007945 */ /* 0x000fe20003800200 */
[----:B------:R-:W-:Y:S01]  /*3640*/  @P0 IMAD.MOV R24, RZ, RZ, R26 ;  /* 0x000000ffff180224 */ /* 0x000fe200078e021a */
[----:B012---:R-:W-:Y:S02]  /*3650*/  SEL R17, R23, R21, P0 ;  /* 0x0000001517117207 */ /* 0x007fe40000000000 */
[----:B------:R-:W-:Y:S02]  /*3660*/  ISETP.GE.AND P1, PT, R18, R3, PT ;  /* 0x000000031200720c */ /* 0x000fe40003f26270 */
        /* <DEDUP_REMOVED lines=11> */
.L_x_445:
[----:B------:R-:W-:Y:S05]  /*3720*/  BSYNC.RECONVERGENT B0 ;  /* 0x0000000000007941 */ /* 0x000fea0003800200 */
.L_x_444:
[----:B------:R-:W3:Y:S01]  /*3730*/  S2UR UR5, SR_CgaCtaId ;  /* 0x00000000000579c3 */ /* 0x000ee20000008800 */
[----:B------:R-:W-:Y:S01]  /*3740*/  UMOV UR4, 0x400 ;  /* 0x0000040000047882 */ /* 0x000fe20000000000 */
[----:B------:R-:W-:Y:S01]  /*3750*/  VIADD R25, R24, 0x1 ;  /* 0x0000000118197836 */ /* 0x000fe20000000000 */
[----:B------:R-:W-:Y:S01]  /*3760*/  BSSY.RECONVERGENT B0, `(.L_x_446) ;  /* 0x0000014000007945 */ /* 0x000fe20003800200 */
[----:B------:R-:W-:Y:S01]  /*3770*/  @P0 IMAD.MOV R25, RZ, RZ, R24 ;  /* 0x000000ffff190224 */ /* 0x000fe200078e0218 */
[----:B012---:R-:W-:Y:S01]  /*3780*/  SEL R19, R23, R21, P0 ;  /* 0x0000001517137207 */ /* 0x007fe20000000000 */
[----:B------:R-:W-:Y:S02]  /*3790*/  VIADD R24, R18, 0x1 ;  /* 0x0000000112187836 */ /* 0x000fe40000000000 */
[----:B------:R-:W-:Y:S01]  /*37a0*/  @!P0 IMAD.MOV R24, RZ, RZ, R18 ;  /* 0x000000ffff188224 */ /* 0x000fe200078e0212 */
[----:B------:R-:W-:-:S04]  /*37b0*/  SEL R18, R22, R20, P0 ;  /* 0x0000001416127207 */ /* 0x000fc80000000000 */
        /* <DEDUP_REMOVED lines=14> */
.L_x_447:
[----:B------:R-:W-:Y:S05]  /*38a0*/  BSYNC.RECONVERGENT B0 ;  /* 0x0000000000007941 */ /* 0x000fea0003800200 */
.L_x_446:
        /* <DEDUP_REMOVED lines=8> */
[----:B------:R-:W1:Y:S01]  /*3930*/  S2R R22, SR_LANEID ;  /* 0x0000000000167919 */ /* 0x000e620000000000 */
[----:B------:R-:W-:Y:S01]  /*3940*/  LOP3.LUT R5, R5, 0x1f00, RZ, 0xc0, !PT ;  /* 0x00001f0005057812 */ /* 0x000fe200078ec0ff */
[----:B------:R-:W2:Y:S01]  /*3950*/  LDCU.64 UR4, c[0x0][0x3a0] ;  /* 0x00007400ff0477ac */ /* 0x000ea20008000a00 */
[C---:B------:R-:W-:Y:S02]  /*3960*/  ISETP.NE.AND P0, PT, R2.reuse, RZ, PT ;  /* 0x000000ff0200720c */ /* 0x040fe40003f05270 */
[----:B------:R-:W-:Y:S01]  /*3970*/  LOP3.LUT R2, R2, 0x1f, RZ, 0xc0, !PT ;  /* 0x0000001f02027812 */ /* 0x000fe200078ec0ff */
[----:B-1----:R-:W-:-:S04]  /*3980*/  IMAD R23, R22, 0x8, R5 ;  /* 0x0000000816177824 */ /* 0x002fc800078e0205 */
[----:B------:R-:W-:Y:S02]  /*3990*/  IMAD.IADD R5, R5, 0x1, R2 ;  /* 0x0000000105057824 */ /* 0x000fe400078e0202 */
        /* <DEDUP_REMOVED lines=13> */
[C---:B-1----:R-:W-:Y:S01]  /*3a70*/  VIADD R6, R22.reuse, 0x80 ;  /* 0x0000008016067836 */ /* 0x042fe20000000000 */
[CC--:B------:R-:W-:Y:S01]  /*3a80*/  LEA.HI.SX32 R7, R22.reuse, R22.reuse, 0x1b ;  /* 0x0000001616077211 */ /* 0x0c0fe200078fdaff */
[----:B---3--:R-:W-:Y:S01]  /*3a90*/  VIADD R8, R22, 0xa0 ;  /* 0x000000a016087836 */ /* 0x008fe20000000000 */
[----:B------:R1:W-:Y:S02]  /*3aa0*/  STS.64 [R25+0x18], R12 ;  /* 0x0000180c19007388 */ /* 0x0003e40000000a00 */
[-C--:B------:R-:W-:Y:S01]  /*3ab0*/  LEA.HI.SX32 R9, R6, R22.reuse, 0x1b ;  /* 0x0000001606097211 */ /* 0x080fe200078fdaff */
[----:B----4-:R-:W-:Y:S01]  /*3ac0*/  VIADD R10, R22, 0xc0 ;  /* 0x000000c0160a7836 */ /* 0x010fe20000000000 */
[----:B------:R-:W-:Y:S01]  /*3ad0*/  LEA.HI.SX32 R11, R8, R22, 0x1b ;  /* 0x00000016080b7211 */ /* 0x000fe200078fdaff */
[----:B------:R3:W-:Y:S01]  /*3ae0*/  STS.64 [R25+0x28], R16 ;  /* 0x0000281019007388 */ /* 0x0007e20000000a00 */
[----:B-----5:R-:W-:-:S03]  /*3af0*/  VIADD R15, R22, 0xe0 ;  /* 0x000000e0160f7836 */ /* 0x020fc60000000000 */
[----:B------:R4:W-:Y:S01]  /*3b00*/  STS.64 [R25+0x30], R18 ;  /* 0x0000301219007388 */ /* 0x0009e20000000a00 */
[--C-:B------:R-:W-:Y:S01]  /*3b10*/  IMAD R14, R29, 0x8, R4.reuse ;  /* 0x000000081d0e7824 */ /* 0x100fe200078e0204 */
[-C--:B-1----:R-:W-:Y:S02]  /*3b20*/  LEA.HI.SX32 R13, R10, R22.reuse, 0x1b ;  /* 0x000000160a0d7211 */ /* 0x082fe400078fdaff */
[----:B------:R1:W-:Y:S01]  /*3b30*/  STS.64 [R25+0x38], R20 ;  /* 0x0000381419007388 */ /* 0x0003e20000000a00 */
[----:B------:R-:W-:Y:S01]  /*3b40*/  LEA.HI.SX32 R15, R15, R22, 0x1b ;  /* 0x000000160f0f7211 */ /* 0x000fe200078fdaff */
[--C-:B------:R-:W-:Y:S02]  /*3b50*/  IMAD R12, R9, 0x8, R4.reuse ;  /* 0x00000008090c7824 */ /* 0x100fe400078e0204 */
[--C-:B---3--:R-:W-:Y:S01]  /*3b60*/  IMAD R16, R27, 0x8, R4.reuse ;  /* 0x000000081b107824 */ /* 0x108fe200078e0204 */
[----:B------:R-:W-:Y:S01]  /*3b70*/  NOP ;  /* 0x0000000000007918 */ /* 0x000fe20000000000 */
[----:B----4-:R-:W-:-:S04]  /*3b80*/  IMAD R18, R23, 0x8, R4 ;  /* 0x0000000817127824 */ /* 0x010fc800078e0204 */
[----:B------:R-:W-:Y:S01]  /*3b90*/  LDS.64 R16, [R16+0x200] ;  /* 0x0002000010107984 */ /* 0x000fe20000000a00 */
[--C-:B-1----:R-:W-:Y:S02]  /*3ba0*/  IMAD R20, R7, 0x8, R4.reuse ;  /* 0x0000000807147824 */ /* 0x102fe400078e0204 */
[--C-:B------:R-:W-:Y:S02]  /*3bb0*/  IMAD R11, R11, 0x8, R4.reuse ;  /* 0x000000080b0b7824 */ /* 0x100fe400078e0204 */
[--C-:B------:R-:W-:Y:S01]  /*3bc0*/  IMAD R8, R13, 0x8, R4.reuse ;  /* 0x000000080d087824 */ /* 0x100fe200078e0204 */
[----:B------:R-:W-:Y:S01]  /*3bd0*/  LDS.64 R18, [R18+0x100] ;  /* 0x0001000012127984 */ /* 0x000fe20000000a00 */
[----:B------:R-:W-:Y:S02]  /*3be0*/  IMAD R6, R15, 0x8, R4 ;  /* 0x000000080f067824 */ /* 0x000fe400078e0204 */
[C---:B------:R-:W-:Y:S01]  /*3bf0*/  VIADD R25, R5.reuse, 0x20 ;  /* 0x0000002005197836 */ /* 0x040fe20000000000 */
[----:B------:R-:W-:Y:S01]  /*3c00*/  LDS.64 R20, [R20] ;  /* 0x0000000014147984 */ /* 0x000fe20000000a00 */
[----:B------:R-:W-:-:S03]  /*3c10*/  VIADD R27, R5, 0x60 ;  /* 0x00000060051b7836 */ /* 0x000fc60000000000 */
[----:B------:R-:W-:Y:S04]  /*3c20*/  LDS.64 R14, [R14+0x300] ;  /* 0x000300000e0e7984 */ /* 0x000fe80000000a00 */
[----:B------:R-:W-:Y:S04]  /*3c30*/  LDS.64 R12, [R12+0x400] ;  /* 0x000400000c0c7984 */ /* 0x000fe80000000a00 */
[----:B------:R-:W-:Y:S04]  /*3c40*/  LDS.64 R10, [R11+0x500] ;  /* 0x000500000b0a7984 */ /* 0x000fe80000000a00 */
[----:B------:R-:W-:Y:S04]  /*3c50*/  LDS.64 R8, [R8+0x600] ;  /* 0x0006000008087984 */ /* 0x000fe80000000a00 */
[----:B------:R-:W-:Y:S04]  /*3c60*/  LDS.64 R6, [R6+0x700] ;  /* 0x0007000006067984 */ /* 0x000fe80000000a00 */
[----:B------:R1:W-:Y:S01]  /*3c70*/  @!P0 STS [R4+0x4200], R3 ;  /* 0x0042000304008388 */ /* 0x0003e20000000800 */
[----:B------:R-:W-:Y:S01]  /*3c80*/  BAR.SYNC.DEFER_BLOCKING 0x0 ;  /* 0x0000000000007b1d */ /* 0x000fe20000010000 */
[----:B------:R-:W-:-:S05]  /*3c90*/  IADD3 R0, P0, PT, R0, R5, RZ ;  /* 0x0000000500007210 */ /* 0x000fca0007f1e0ff */
[----:B------:R-:W-:Y:S01]  /*3ca0*/  IMAD.X R23, RZ, RZ, RZ, P0 ;  /* 0x000000ffff177224 */ /* 0x000fe200000e06ff */
[----:B--2---:R-:W-:Y:S01]  /*3cb0*/  LEA R22, P0, R0, UR4, 0x3 ;  /* 0x0000000400167c11 */ /* 0x004fe2000f8018ff */
[----:B-1----:R-:W-:-:S03]  /*3cc0*/  VIADD R3, R5, 0x40 ;  /* 0x0000004005037836 */ /* 0x002fc60000000000 */
[----:B------:R-:W-:Y:S01]  /*3cd0*/  LEA.HI.X R23, R0, UR5, R23, 0x3, P0 ;  /* 0x0000000500177c11 */ /* 0x000fe200080f1c17 */
[----:B0-----:R-:W0:Y:S02]  /*3ce0*/  LDS R24, [R4+0x4200] ;  /* 0x0042000004187984 */ /* 0x001e240000000800 */
[-C--:B0-----:R-:W-:Y:S02]  /*3cf0*/  ISETP.GE.AND P0, PT, R5, R24.reuse, PT ;  /* 0x000000180500720c */ /* 0x081fe40003f06270 */
        /* <DEDUP_REMOVED lines=29> */
.L_x_448:
[----:B------:R-:W1:Y:S01]  /*3ed0*/  S2R R22, SR_LANEID ;  /* 0x0000000000167919 */ /* 0x000e620000000000 */
[----:B------:R-:W-:Y:S01]  /*3ee0*/  LOP3.LUT R5, R5, 0x1f00, RZ, 0xc0, !PT ;  /* 0x00001f0005057812 */ /* 0x000fe200078ec0ff */
[----:B------:R-:W2:Y:S01]  /*3ef0*/  LDCU.64 UR4, c[0x0][0x388] ;  /* 0x00007100ff0477ac */ /* 0x000ea20008000a00 */
[C---:B------:R-:W-:Y:S02]  /*3f00*/  ISETP.NE.AND P0, PT, R2.reuse, RZ, PT ;  /* 0x000000ff0200720c */ /* 0x040fe40003f05270 */
[----:B------:R-:W-:-:S05]  /*3f10*/  LOP3.LUT R2, R2, 0x1f, RZ, 0xc0, !PT ;  /* 0x0000001f02027812 */ /* 0x000fca00078ec0ff */
[----:B------:R-:W-:Y:S02]  /*3f20*/  IMAD.IADD R0, R0, 0x1, R2 ;  /* 0x0000000100007824 */ /* 0x000fe400078e0202 */
[----:B-1----:R-:W-:-:S04]  /*3f30*/  IMAD R23, R22, 0x8, R5 ;  /* 0x0000000816177824 */ /* 0x002fc800078e0205 */
        /* <DEDUP_REMOVED lines=36> */
[----:B------:R-:W-:-:S03]  /*4180*/  IMAD R6, R15, 0x8, R4 ;  /* 0x000000080f067824 */ /* 0x000fc600078e0204 */
[----:B------:R-:W-:Y:S04]  /*4190*/  LDS.64 R20, [R20] ;  /* 0x0000000014147984 */ /* 0x000fe80000000a00 */
        /* <DEDUP_REMOVED lines=9> */
[C---:B------:R-:W-:Y:S02]  /*4230*/  VIADD R25, R5.reuse, 0x20 ;  /* 0x0000002005197836 */ /* 0x040fe40000000000 */
[C---:B-1----:R-:W-:Y:S02]  /*4240*/  VIADD R3, R5.reuse, 0x40 ;  /* 0x0000004005037836 */ /* 0x042fe40000000000 */
[----:B------:R-:W-:Y:S01]  /*4250*/  IMAD.X R23, RZ, RZ, RZ, P0 ;  /* 0x000000ffff177224 */ /* 0x000fe200000e06ff */
[C---:B--2---:R-:W-:Y:S01]  /*4260*/  LEA R22, P0, R0.reuse, UR4, 0x3 ;  /* 0x0000000400167c11 */ /* 0x044fe2000f8018ff */
[C---:B------:R-:W-:Y:S02]  /*4270*/  VIADD R27, R5.reuse, 0xa0 ;  /* 0x000000a0051b7836 */ /* 0x040fe40000000000 */
[C---:B------:R-:W-:Y:S01]  /*4280*/  VIADD R29, R5.reuse, 0xc0 ;  /* 0x000000c0051d7836 */ /* 0x040fe20000000000 */
[----:B------:R-:W-:Y:S01]  /*4290*/  LEA.HI.X R23, R0, UR5, R23, 0x3, P0 ;  /* 0x0000000500177c11 */ /* 0x000fe200080f1c17 */
[----:B0-----:R-:W0:Y:S02]  /*42a0*/  LDS R24, [R4+0x4200] ;  /* 0x0042000004187984 */ /* 0x001e240000000800 */
        /* <DEDUP_REMOVED lines=29> */
.L_x_449:
        /* <DEDUP_REMOVED lines=16> */
.L_x_1184:


//--------------------- .text._ZN3cub18CUB_300001_SM_10006detail10merge_sort30DeviceMergeSortPartitionKernelIN6thrust24THRUST_300001_SM_1000_NS6detail15normal_iteratorINS5_10device_ptrI4edgeEEEEjN4cuda3std3__44lessIS9_EES9_EEvbT_PT2_T0_SK_PSK_T1_SK_i --------------------------
	.section	.text._ZN3cub18CUB_300001_SM_10006detail10merge_sort30DeviceMergeSortPartitionKernelIN6thrust24THRUST_300001_SM_1000_NS6detail15normal_iteratorINS5_10device_ptrI4edgeEEEEjN4cuda3std3__44lessIS9_EES9_EEvbT_PT2_T0_SK_PSK_T1_SK_i,"ax",@progbits
	.align	128
        .global         _ZN3cub18CUB_300001_SM_10006detail10merge_sort30DeviceMergeSortPartitionKernelIN6thrust24THRUST_300001_SM_1000_NS6detail15normal_iteratorINS5_10device_ptrI4edgeEEEEjN4cuda3std3__44lessIS9_EES9_EEvbT_PT2_T0_SK_PSK_T1_SK_i
        .type           _ZN3cub18CUB_300001_SM_10006detail10merge_sort30DeviceMergeSortPartitionKernelIN6thrust24THRUST_300001_SM_1000_NS6detail15normal_iteratorINS5_10device_ptrI4edgeEEEEjN4cuda3std3__44lessIS9_EES9_EEvbT_PT2_T0_SK_PSK_T1_SK_i,@function
        .size           _ZN3cub18CUB_300001_SM_10006detail10merge_sort30DeviceMergeSortPartitionKernelIN6thrust24THRUST_300001_SM_1000_NS6detail15normal_iteratorINS5_10device_ptrI4edgeEEEEjN4cuda3std3__44lessIS9_EES9_EEvbT_PT2_T0_SK_PSK_T1_SK_i,(.L_x_1185 - _ZN3cub18CUB_300001_SM_10006detail10merge_sort30DeviceMergeSortPartitionKernelIN6thrust24THRUST_300001_SM_1000_NS6detail15normal_iteratorINS5_10device_ptrI4edgeEEEEjN4cuda3std3__44lessIS9_EES9_EEvbT_PT2_T0_SK_PSK_T1_SK_i)
        .other          _ZN3cub18CUB_300001_SM_10006detail10merge_sort30DeviceMergeSortPartitionKernelIN6thrust24THRUST_300001_SM_1000_NS6detail15normal_iteratorINS5_10device_ptrI4edgeEEEEjN4cuda3std3__44lessIS9_EES9_EEvbT_PT2_T0_SK_PSK_T1_SK_i,@"STO_CUDA_ENTRY STV_DEFAULT"
_ZN3cub18CUB_300001_SM_10006detail10merge_sort30DeviceMergeSortPartitionKernelIN6thrust24THRUST_300001_SM_1000_NS6detail15normal_iteratorINS5_10device_ptrI4edgeEEEEjN4cuda3std3__44lessIS9_EES9_EEvbT_PT2_T0_SK_PSK_T1_SK_i:
.text._ZN3cub18CUB_300001_SM_10006detail10merge_sort30DeviceMergeSortPartitionKernelIN6thrust24THRUST_300001_SM_1000_NS6detail15normal_iteratorINS5_10device_ptrI4edgeEEEEjN4cuda3std3__44lessIS9_EES9_EEvbT_PT2_T0_SK_PSK_T1_SK_i:
[----:B------:R-:W-:Y:S01]  /*0000*/  LDC R1, c[0x0][0x37c] ;  /* 0x0000df00ff017b82 */ /* 0x000fe20000000800 */
[----:B------:R-:W0:Y:S01]  /*0010*/  S2R R0, SR_CTAID.X ;  /* 0x0000000000007919 */ /* 0x000e220000002500 */
[----:B------:R-:W0:Y:S01]  /*0020*/  LDCU UR4, c[0x0][0x360] ;  /* 0x00006c00ff0477ac */ /* 0x000e220008000800 */
[----:B------:R-:W0:Y:S01]  /*0030*/  S2R R3, SR_TID.X ;  /* 0x0000000000037919 */ /* 0x000e220000002100 */
[----:B------:R-:W1:Y:S01]  /*0040*/  LDCU UR6, c[0x0][0x39c] ;  /* 0x00007380ff0677ac */ /* 0x000e620008000800 */
[----:B0-----:R-:W-:-:S05]  /*0050*/  IMAD R0, R0, UR4, R3 ;  /* 0x0000000400007c24 */ /* 0x001fca000f8e0203 */
[----:B-1----:R-:W-:-:S13]  /*0060*/  ISETP.GE.U32.AND P0, PT, R0, UR6, PT ;  /* 0x0000000600007c0c */ /* 0x002fda000bf06070 */
[----:B------:R-:W-:Y:S05]  /*0070*/  @P0 EXIT ;  /* 0x000000000000094d */ /* 0x000fea0003800000 */
[----:B------:R-:W0:Y:S01]  /*0080*/  LDCU UR5, c[0x0][0x3ac] ;  /* 0x00007580ff0577ac */ /* 0x000e220008000800 */
[----:B------:R-:W-:Y:S01]  /*0090*/  VIADD R2, R0, 0x1 ;  /* 0x0000000100027836 */ /* 0x000fe20000000000 */
[----:B------:R-:W-:Y:S01]  /*00a0*/  ACQBULK ;  /* 0x000000000000782e */ /* 0x000fe20000000000 */
[----:B------:R-:W1:Y:S03]  /*00b0*/  LDCU UR7, c[0x0][0x3b0] ;  /* 0x00007600ff0777ac */ /* 0x000e660008000800 */
[----:B------:R-:W-:Y:S01]  /*00c0*/  ISETP.NE.AND P0, PT, R2, UR6, PT ;  /* 0x0000000602007c0c */ /* 0x000fe2000bf05270 */
[----:B------:R-:W2:Y:S01]  /*00d0*/  LDCU UR10, c[0x0][0x398] ;  /* 0x00007300ff0a77ac */ /* 0x000ea20008000800 */
[----:B------:R-:W3:Y:S01]  /*00e0*/  LDCU.64 UR8, c[0x0][0x358] ;  /* 0x00006b00ff0877ac */ /* 0x000ee20008000a00 */
[----:B0-----:R-:W-:-:S10]  /*00f0*/  UIADD3 UR4, UPT, UPT, -UR5, URZ, URZ ;  /* 0x000000ff05047290 */ /* 0x001fd4000fffe1ff */
[----:B------:R-:W0:Y:S01]  /*0100*/  @!P0 LDC.64 R4, c[0x0][0x3a0] ;  /* 0x0000e800ff048b82 */ /* 0x000e220000000a00 */
[----:B------:R-:W-:Y:S01]  /*0110*/  LOP3.LUT R2, R0, UR4, RZ, 0xc0, !PT ;  /* 0x0000000400027c12 */ /* 0x000fe2000f8ec0ff */
[----:B------:R-:W-:-:S04]  /*0120*/  USHF.R.U32.HI UR4, URZ, 0x1, UR5 ;  /* 0x00000001ff047899 */ /* 0x000fc80008011605 */
[----:B-1----:R-:W-:Y:S01]  /*0130*/  IMAD R3, R2, UR7, RZ ;  /* 0x0000000702037c24 */ /* 0x002fe2000f8e02ff */
[----:B------:R-:W-:-:S04]  /*0140*/  UIMAD UR4, UR4, UR7, URZ ;  /* 0x00000007040472a4 */ /* 0x000fc8000f8e02ff */
[----:B------:R-:W-:-:S04]  /*0150*/  LOP3.LUT R2, RZ, R3, RZ, 0x33, !PT ;  /* 0x00000003ff027212 */ /* 0x000fc800078e33ff */
[----:B------:R-:W-:-:S04]  /*0160*/  VIMNMX.U32 R2, PT, PT, R2, UR4, PT ;  /* 0x0000000402027c48 */ /* 0x000fc8000bfe0000 */
[----:B--2---:R-:W-:Y:S01]  /*0170*/  VIADDMNMX.U32 R2, R2, R3, UR10, PT ;  /* 0x0000000a02027e46 */ /* 0x004fe2000b800003 */
[----:B0-----:R-:W-:Y:S01]  /*0180*/  @!P0 IMAD.WIDE.U32 R4, R0, 0x4, R4 ;  /* 0x0000000400048825 */ /* 0x001fe200078e0004 */
[----:B------:R-:W-:Y:S02]  /*0190*/  VIMNMX.U32 R3, PT, PT, R3, UR10, PT ;  /* 0x0000000a03037c48 */ /* 0x000fe4000bfe0000 */
[----:B------:R-:W-:Y:S02]  /*01a0*/  LOP3.LUT R6, RZ, R2, RZ, 0x33, !PT ;  /* 0x00000002ff067212 */ /* 0x000fe400078e33ff */
[----:B---3--:R0:W-:Y:S02]  /*01b0*/  @!P0 STG.E desc[UR8][R4.64], R2 ;  /* 0x0000000204008986 */ /* 0x0081e4000c101908 */
[----:B------:R-:W-:-:S04]  /*01c0*/  VIMNMX.U32 R7, PT, PT, R6, UR4, PT ;  /* 0x0000000406077c48 */ /* 0x000fc8000bfe0000 */
[----:B------:R-:W-:Y:S01]  /*01d0*/  VIADDMNMX.U32 R7, R7, R2, UR10, PT ;  /* 0x0000000a07077e46 */ /* 0x000fe2000b800002 */
[----:B------:R-:W-:Y:S06]  /*01e0*/  @!P0 EXIT ;  /* 0x000000000000894d */ /* 0x000fec0003800000 */
[----:B------:R-:W1:Y:S01]  /*01f0*/  LDCU.U8 UR6, c[0x0][0x380] ;  /* 0x00007000ff0677ac */ /* 0x000e620008000000 */
[----:B------:R-:W-:Y:S01]  /*0200*/  BSSY.RECONVERGENT B0, `(.L_x_450) ;  /* 0x0000046000007945 */ /* 0x000fe20003800200 */
[----:B------:R-:W-:-:S06]  /*0210*/  UIADD3 UR4, UPT, UPT, UR5, -0x1, URZ ;  /* 0xffffffff05047890 */ /* 0x000fcc000fffe0ff */
[----:B0-----:R-:W-:-:S05]  /*0220*/  LOP3.LUT R4, R0, UR4, RZ, 0xc0, !PT ;  /* 0x0000000400047c12 */ /* 0x001fca000f8ec0ff */
[----:B------:R-:W-:Y:S01]  /*0230*/  IMAD R4, R4, UR7, RZ ;  /* 0x0000000704047c24 */ /* 0x000fe2000f8e02ff */
[----:B-1----:R-:W-:-:S04]  /*0240*/  UPRMT UR6, UR6, 0x8880, URZ ;  /* 0x0000888006067896 */ /* 0x002fc800080000ff */
[----:B------:R-:W-:-:S03]  /*0250*/  VIADDMNMX.U32 R4, R7, -R3, R4, PT ;  /* 0x8000000307047246 */ /* 0x000fc60003800004 */
[----:B------:R-:W-:Y:S02]  /*0260*/  UMOV UR4, UR6 ;  /* 0x0000000600047c82 */ /* 0x000fe40008000000 */
[----:B------:R-:W-:-:S09]  /*0270*/  UISETP.NE.AND UP0, UPT, UR4, URZ, UPT ;  /* 0x000000ff0400728c */ /* 0x000fd2000bf05270 */
[----:B------:R-:W-:Y:S05]  /*0280*/  BRA.U !UP0, `(.L_x_451) ;  /* 0x0000000108807547 */ /* 0x000fea000b800000 */
[----:B------:R-:W-:Y:S01]  /*0290*/  IMAD.IADD R7, R7, 0x1, -R2 ;  /* 0x0000000107077824 */ /* 0x000fe200078e0a02 */
[----:B------:R-:W-:Y:S01]  /*02a0*/  VIADDMNMX.U32 R5, R2, -R3, R4, PT ;  /* 0x8000000302057246 */ /* 0x000fe20003800004 */
[----:B------:R-:W0:Y:S01]  /*02b0*/  LDCU.64 UR4, c[0x0][0x388] ;  /* 0x00007100ff0477ac */ /* 0x000e220008000a00 */
[----:B------:R-:W-:Y:S02]  /*02c0*/  BSSY.RECONVERGENT B1, `(.L_x_452) ;  /* 0x000001b000017945 */ /* 0x000fe40003800200 */
[----:B------:R-:W-:-:S05]  /*02d0*/  VIMNMX.U32 R6, PT, PT, R4, R7, !PT ;  /* 0x0000000704067248 */ /* 0x000fca0007fe0000 */
[----:B------:R-:W-:-:S05]  /*02e0*/  IMAD.IADD R6, R6, 0x1, -R7 ;  /* 0x0000000106067824 */ /* 0x000fca00078e0a07 */
[----:B------:R-:W-:-:S13]  /*02f0*/  ISETP.GE.U32.AND P0, PT, R6, R5, PT ;  /* 0x000000050600720c */ /* 0x000fda0003f06070 */
[----:B0-----:R-:W-:Y:S05]  /*0300*/  @P0 BRA `(.L_x_453) ;  /* 0x0000000000580947 */ /* 0x001fea0003800000 */
.L_x_454:
[----:B------:R-:W-:-:S05]  /*0310*/  IMAD.IADD R7, R5, 0x1, -R6 ;  /* 0x0000000105077824 */ /* 0x000fca00078e0a06 */
[----:B------:R-:W-:-:S04]  /*0320*/  LEA.HI R16, R7, R6, RZ, 0x1f ;  /* 0x0000000607107211 */ /* 0x000fc800078ff8ff */
[-C--:B------:R-:W-:Y:S02]  /*0330*/  LOP3.LUT R7, RZ, R16.reuse, RZ, 0x33, !PT ;  /* 0x00000010ff077212 */ /* 0x080fe400078e33ff */
[----:B------:R-:W-:-:S03]  /*0340*/  IADD3 R9, P1, PT, R3, R16, RZ ;  /* 0x0000001003097210 */ /* 0x000fc60007f3e0ff */
[----:B------:R-:W-:Y:S02]  /*0350*/  IMAD.IADD R7, R4, 0x1, R7 ;  /* 0x0000000104077824 */ /* 0x000fe400078e0207 */
[----:B------:R-:W-:Y:S01]  /*0360*/  IMAD.X R14, RZ, RZ, RZ, P1 ;  /* 0x000000ffff0e7224 */ /* 0x000fe200008e06ff */
[C---:B------:R-:W-:Y:S02]  /*0370*/  LEA R8, P1, R9.reuse, UR4, 0x3 ;  /* 0x0000000409087c11 */ /* 0x040fe4000f8218ff */
[----:B------:R-:W-:Y:S02]  /*0380*/  IADD3 R7, P0, PT, R2, R7, RZ ;  /* 0x0000000702077210 */ /* 0x000fe40007f1e0ff */
[----:B------:R-:W-:-:S03]  /*0390*/  LEA.HI.X R9, R9, UR5, R14, 0x3, P1 ;  /* 0x0000000509097c11 */ /* 0x000fc600088f1c0e */
[----:B------:R-:W-:Y:S01]  /*03a0*/  IMAD.X R12, RZ, RZ, RZ, P0 ;  /* 0x000000ffff0c7224 */ /* 0x000fe200000e06ff */
[----:B------:R-:W-:-:S04]  /*03b0*/  LEA R10, P0, R7, UR4, 0x3 ;  /* 0x00000004070a7c11 */ /* 0x000fc8000f8018ff */
[----:B------:R-:W-:Y:S02]  /*03c0*/  LEA.HI.X R11, R7, UR5, R12, 0x3, P0 ;  /* 0x00000005070b7c11 */ /* 0x000fe400080f1c0c */
[----:B------:R-:W2:Y:S04]  /*03d0*/  LDG.E R7, desc[UR8][R8.64] ;  /* 0x0000000808077981 */ /* 0x000ea8000c1e1900 */
[----:B------:R-:W2:Y:S02]  /*03e0*/  LDG.E R12, desc[UR8][R10.64] ;  /* 0x000000080a0c7981 */ /* 0x000ea4000c1e1900 */
[----:B--2---:R-:W-:Y:S02]  /*03f0*/  ISETP.NE.AND P0, PT, R12, R7, PT ;  /* 0x000000070c00720c */ /* 0x004fe40003f05270 */
[----:B------:R-:W2:Y:S11]  /*0400*/  LDG.E R7, desc[UR8][R8.64+0x4] ;  /* 0x0000040808077981 */ /* 0x000eb6000c1e1900 */
[----:B------:R-:W2:Y:S02]  /*0410*/  @!P0 LDG.E R12, desc[UR8][R10.64+0x4] ;  /* 0x000004080a0c8981 */ /* 0x000ea4000c1e1900 */
[----:B--2---:R-:W-:-:S04]  /*0420*/  ISETP.GE.AND P0, PT, R12, R7, PT ;  /* 0x000000070c00720c */ /* 0x004fc80003f06270 */
[----:B------:R-:W-:-:S09]  /*0430*/  SEL R5, R16, R5, !P0 ;  /* 0x0000000510057207 */ /* 0x000fd20004000000 */
[----:B------:R-:W-:-:S05]  /*0440*/  @P0 VIADD R6, R16, 0x1 ;  /* 0x0000000110060836 */ /* 0x000fca0000000000 */
[----:B------:R-:W-:-:S13]  /*0450*/  ISETP.GE.U32.AND P0, PT, R6, R5, PT ;  /* 0x000000050600720c */ /* 0x000fda0003f06070 */
[----:B------:R-:W-:Y:S05]  /*0460*/  @!P0 BRA `(.L_x_454) ;  /* 0xfffffffc00a88947 */ /* 0x000fea000383ffff */
.L_x_453:
[----:B------:R-:W-:Y:S05]  /*0470*/  BSYNC.RECONVERGENT B1 ;  /* 0x0000000000017941 */ /* 0x000fea0003800200 */
.L_x_452:
[----:B------:R-:W-:Y:S05]  /*0480*/  BRA `(.L_x_455) ;  /* 0x0000000000747947 */ /* 0x000fea0003800000 */
.L_x_451:
[----:B------:R-:W-:Y:S01]  /*0490*/  IMAD.IADD R7, R7, 0x1, -R2 ;  /* 0x0000000107077824 */ /* 0x000fe200078e0a02 */
[----:B------:R-:W-:Y:S01]  /*04a0*/  VIADDMNMX.U32 R5, R2, -R3, R4, PT ;  /* 0x8000000302057246 */ /* 0x000fe20003800004 */
[----:B------:R-:W0:Y:S03]  /*04b0*/  LDCU.64 UR4, c[0x0][0x390] ;  /* 0x00007200ff0477ac */ /* 0x000e260008000a00 */
[----:B------:R-:W-:-:S05]  /*04c0*/  VIMNMX.U32 R6, PT, PT, R4, R7, !PT ;  /* 0x0000000704067248 */ /* 0x000fca0007fe0000 */
[----:B------:R-:W-:-:S05]  /*04d0*/  IMAD.IADD R6, R6, 0x1, -R7 ;  /* 0x0000000106067824 */ /* 0x000fca00078e0a07 */
[----:B------:R-:W-:-:S13]  /*04e0*/  ISETP.GE.U32.AND P0, PT, R6, R5, PT ;  /* 0x000000050600720c */ /* 0x000fda0003f06070 */
[----:B0-----:R-:W-:Y:S05]  /*04f0*/  @P0 BRA `(.L_x_455) ;  /* 0x0000000000580947 */ /* 0x001fea0003800000 */
.L_x_456:
        /* <DEDUP_REMOVED lines=22> */
.L_x_455:
[----:B------:R-:W-:Y:S05]  /*0660*/  BSYNC.RECONVERGENT B0 ;  /* 0x0000000000007941 */ /* 0x000fea0003800200 */
.L_x_450:
[----:B------:R-:W0:Y:S01]  /*0670*/  LDC.64 R4, c[0x0][0x3a0] ;  /* 0x0000e800ff047b82 */ /* 0x000e220000000a00 */
[----:B------:R-:W-:Y:S02]  /*0680*/  IMAD.IADD R3, R3, 0x1, R6 ;  /* 0x0000000103037824 */ /* 0x000fe400078e0206 */
[----:B0-----:R-:W-:-:S05]  /*0690*/  IMAD.WIDE.U32 R4, R0, 0x4, R4 ;  /* 0x0000000400047825 */ /* 0x001fca00078e0004 */
[----:B------:R-:W-:Y:S01]  /*06a0*/  STG.E desc[UR8][R4.64], R3 ;  /* 0x0000000304007986 */ /* 0x000fe2000c101908 */
[----:B------:R-:W-:Y:S05]  /*06b0*/  EXIT ;  /* 0x000000000000794d */ /* 0x000fea0003800000 */
.L_x_457:
        /* <DEDUP_REMOVED lines=12> */
.L_x_1185:


//--------------------- .text._ZN3cub18CUB_300001_SM_10006detail10merge_sort30DeviceMergeSortBlockSortKernelINS2_10policy_hubIN6thrust24THRUST_300001_SM_1000_NS6detail15normal_iteratorINS6_10device_ptrI4edgeEEEEE9Policy600ESC_PNS0_8NullTypeESC_SG_jN4cuda3std3__44lessISA_EESA_SF_EEvbT0_T1_T2_T3_T4_PT6_PT7_T5_NS1_7vsmem_tE --------------------------
	.section	.text._ZN3cub18CUB_300001_SM_10006detail10merge_sort30DeviceMergeSortBlockSortKernelINS2_10policy_hubIN6thrust24THRUST_300001_SM_1000_NS6detail15normal_iteratorINS6_10device_ptrI4edgeEEEEE9Policy600ESC_PNS0_8NullTypeESC_SG_jN4cuda3std3__44lessISA_EESA_SF_EEvbT0_T1_T2_T3_T4_PT6_PT7_T5_NS1_7vsmem_tE,"ax",@progbits
	.align	128
        .global         _ZN3cub18CUB_300001_SM_10006detail10merge_sort30DeviceMergeSortBlockSortKernelINS2_10policy_hubIN6thrust24THRUST_300001_SM_1000_NS6detail15normal_iteratorINS6_10device_ptrI4edgeEEEEE9Policy600ESC_PNS0_8NullTypeESC_SG_jN4cuda3std3__44lessISA_EESA_SF_EEvbT0_T1_T2_T3_T4_PT6_PT7_T5_NS1_7vsmem_tE
        .type           _ZN3cub18CUB_300001_SM_10006detail10merge_sort30DeviceMergeSortBlockSortKernelINS2_10policy_hubIN6thrust24THRUST_300001_SM_1000_NS6detail15normal_iteratorINS6_10device_ptrI4edgeEEEEE9Policy600ESC_PNS0_8NullTypeESC_SG_jN4cuda3std3__44lessISA_EESA_SF_EEvbT0_T1_T2_T3_T4_PT6_PT7_T5_NS1_7vsmem_tE,@function
        .size           _ZN3cub18CUB_300001_SM_10006detail10merge_sort30DeviceMergeSortBlockSortKernelINS2_10policy_hubIN6thrust24THRUST_300001_SM_1000_NS6detail15normal_iteratorINS6_10device_ptrI4edgeEEEEE9Policy600ESC_PNS0_8NullTypeESC_SG_jN4cuda3std3__44lessISA_EESA_SF_EEvbT0_T1_T2_T3_T4_PT6_PT7_T5_NS1_7vsmem_tE,(.L_x_1186 - _ZN3cub18CUB_300001_SM_10006detail10merge_sort30DeviceMergeSortBlockSortKernelINS2_10policy_hubIN6thrust24THRUST_300001_SM_1000_NS6detail15normal_iteratorINS6_10device_ptrI4edgeEEEEE9Policy600ESC_PNS0_8NullTypeESC_SG_jN4cuda3std3__44lessISA_EESA_SF_EEvbT0_T1_T2_T3_T4_PT6_PT7_T5_NS1_7vsmem_tE)
        .other          _ZN3cub18CUB_300001_SM_10006detail10merge_sort30DeviceMergeSortBlockSortKernelINS2_10policy_hubIN6thrust24THRUST_300001_SM_1000_NS6detail15normal_iteratorINS6_10device_ptrI4edgeEEEEE9Policy600ESC_PNS0_8NullTypeESC_SG_jN4cuda3std3__44lessISA_EESA_SF_EEvbT0_T1_T2_T3_T4_PT6_PT7_T5_NS1_7vsmem_tE,@"STO_CUDA_ENTRY STV_DEFAULT"
_ZN3cub18CUB_300001_SM_10006detail10merge_sort30DeviceMergeSortBlockSortKernelINS2_10policy_hubIN6thrust24THRUST_300001_SM_1000_NS6detail15normal_iteratorINS6_10device_ptrI4edgeEEEEE9Policy600ESC_PNS0_8NullTypeESC_SG_jN4cuda3std3__44lessISA_EESA_SF_EEvbT0_T1_T2_T3_T4_PT6_PT7_T5_NS1_7vsmem_tE:
.text._ZN3cub18CUB_300001_SM_10006detail10merge_sort30DeviceMergeSortBlockSortKernelINS2_10policy_hubIN6thrust24THRUST_300001_SM_1000_NS6detail15normal_iteratorINS6_10device_ptrI4edgeEEEEE9Policy600ESC_PNS0_8NullTypeESC_SG_jN4cuda3std3__44lessISA_EESA_SF_EEvbT0_T1_T2_T3_T4_PT6_PT7_T5_NS1_7vsmem_tE:
[----:B------:R-:W-:Y:S01]  /*0000*/  LDC R1, c[0x0][0x37c] ;  /* 0x0000df00ff017b82 */ /* 0x000fe20000000800 */
[----:B------:R-:W0:Y:S01]  /*0010*/  S2R R7, SR_CTAID.X ;  /* 0x0000000000077919 */ /* 0x000e220000002500 */
[----:B------:R-:W1:Y:S01]  /*0020*/  LDCU UR4, c[0x0][0x370] ;  /* 0x00006e00ff0477ac */ /* 0x000e620008000800 */
[----:B------:R-:W2:Y:S01]  /*0030*/  LDCU.64 UR6, c[0x0][0x358] ;  /* 0x00006b00ff0677ac */ /* 0x000ea20008000a00 */
[----:B-1----:R-:W-:-:S06]  /*0040*/  UIADD3 UR4, UPT, UPT, UR4, -0x1, URZ ;  /* 0xffffffff04047890 */ /* 0x002fcc000fffe0ff */
[C---:B0-----:R-:W-:Y:S01]  /*0050*/  ISETP.GE.U32.AND P0, PT, R7.reuse, UR4, PT ;  /* 0x0000000407007c0c */ /* 0x041fe2000bf06070 */
[----:B------:R-:W-:-:S12]  /*0060*/  IMAD.SHL.U32 R7, R7, 0x800, RZ ;  /* 0x0000080007077824 */ /* 0x000fd800078e00ff */
[----:B--2---:R-:W-:Y:S05]  /*0070*/  @P0 BRA `(.L_x_458) ;  /* 0x0000003400c80947 */ /* 0x004fea0003800000 */
[----:B------:R-:W0:Y:S01]  /*0080*/  S2R R32, SR_TID.X ;  /* 0x0000000000207919 */ /* 0x000e220000002100 */
[----:B------:R-:W1:Y:S01]  /*0090*/  LDCU.64 UR4, c[0x0][0x388] ;  /* 0x00007100ff0477ac */ /* 0x000e620008000a00 */
[----:B------:R-:W-:Y:S01]  /*00a0*/  ACQBULK ;  /* 0x000000000000782e */ /* 0x000fe20000000000 */
[----:B0-----:R-:W-:-:S05]  /*00b0*/  IMAD.SHL.U32 R0, R32, 0x8, RZ ;  /* 0x0000000820007824 */ /* 0x001fca00078e00ff */
[----:B------:R-:W-:-:S04]  /*00c0*/  LOP3.LUT R21, R0, 0x1f00, RZ, 0xc0, !PT ;  /* 0x00001f0000157812 */ /* 0x000fc800078ec0ff */
[----:B------:R-:W-:-:S04]  /*00d0*/  LOP3.LUT R0, R21, 0x1f, R32, 0xf8, !PT ;  /* 0x0000001f15007812 */ /* 0x000fc800078ef820 */
[----:B------:R-:W-:-:S05]  /*00e0*/  IADD3 R0, P0, PT, R7, R0, RZ ;  /* 0x0000000007007210 */ /* 0x000fca0007f1e0ff */
[----:B------:R-:W-:Y:S02]  /*00f0*/  IMAD.X R3, RZ, RZ, RZ, P0 ;  /* 0x000000ffff037224 */ /* 0x000fe400000e06ff */
        /* <DEDUP_REMOVED lines=100> */
.L_x_460:
[----:B------:R-:W-:Y:S01]  /*0740*/  ISETP.GE.AND P0, PT, R10, R9, PT ;  /* 0x000000090a00720c */ /* 0x000fe20003f06270 */
[----:B------:R-:W-:Y:S02]  /*0750*/  IMAD.MOV.U32 R31, RZ, RZ, R11 ;  /* 0x000000ffff1f7224 */ /* 0x000fe400078e000b */
[----:B------:R-:W-:Y:S02]  /*0760*/  IMAD.MOV.U32 R11, RZ, RZ, R10 ;  /* 0x000000ffff0b7224 */ /* 0x000fe400078e000a */
[----:B------:R-:W-:-:S08]  /*0770*/  IMAD.MOV.U32 R30, RZ, RZ, R31 ;  /* 0x000000ffff1e7224 */ /* 0x000fd000078e001f */
[----:B------:R-:W-:Y:S05]  /*0780*/  @P0 BRA `(.L_x_462) ;  /* 0x0000000000100947 */ /* 0x000fea0003800000 */
.L_x_461:
[----:B------:R-:W-:Y:S01]  /*0790*/  IMAD.MOV.U32 R30, RZ, RZ, R9 ;  /* 0x000000ffff1e7224 */ /* 0x000fe200078e0009 */
[----:B------:R-:W-:Y:S01]  /*07a0*/  MOV R9, R31 ;  /* 0x0000001f00097202 */ /* 0x000fe20000000f00 */
[----:B------:R-:W-:Y:S02]  /*07b0*/  IMAD.MOV.U32 R11, RZ, RZ, R8 ;  /* 0x000000ffff0b7224 */ /* 0x000fe400078e0008 */
[----:B------:R-:W-:-:S07]  /*07c0*/  IMAD.MOV.U32 R8, RZ, RZ, R10 ;  /* 0x000000ffff087224 */ /* 0x000fce00078e000a */
.L_x_462:
[----:B------:R-:W-:Y:S05]  /*07d0*/  BSYNC.RECONVERGENT B0 ;  /* 0x0000000000007941 */ /* 0x000fea0003800200 */
.L_x_459:
        /* <DEDUP_REMOVED lines=9> */
.L_x_464:
[----:B------:R-:W-:Y:S01]  /*0870*/  ISETP.GE.AND P0, PT, R15, R13, PT ;  /* 0x0000000d0f00720c */ /* 0x000fe20003f06270 */
[----:B------:R-:W-:Y:S02]  /*0880*/  IMAD.MOV.U32 R31, RZ, RZ, R15 ;  /* 0x000000ffff1f7224 */ /* 0x000fe400078e000f */
[----:B------:R-:W-:-:S03]  /*0890*/  IMAD.MOV.U32 R15, RZ, RZ, R12 ;  /* 0x000000ffff0f7224 */ /* 0x000fc600078e000c */
[----:B------:R-:W-:-:S07]  /*08a0*/  MOV R10, R31 ;  /* 0x0000001f000a7202 */ /* 0x000fce0000000f00 */
[----:B------:R-:W-:Y:S05]  /*08b0*/  @P0 BRA `(.L_x_466) ;  /* 0x0000000000100947 */ /* 0x000fea0003800000 */
.L_x_465:
[----:B------:R-:W-:Y:S02]  /*08c0*/  IMAD.MOV.U32 R10, RZ, RZ, R13 ;  /* 0x000000ffff0a7224 */ /* 0x000fe400078e000d */
[----:B------:R-:W-:Y:S02]  /*08d0*/  IMAD.MOV.U32 R15, RZ, RZ, R12 ;  /* 0x000000ffff0f7224 */ /* 0x000fe400078e000c */
[----:B------:R-:W-:Y:S02]  /*08e0*/  IMAD.MOV.U32 R13, RZ, RZ, R31 ;  /* 0x000000ffff0d7224 */ /* 0x000fe400078e001f */
[----:B------:R-:W-:-:S07]  /*08f0*/  IMAD.MOV.U32 R12, RZ, RZ, R14 ;  /* 0x000000ffff0c7224 */ /* 0x000fce00078e000e */
.L_x_466:
[----:B------:R-:W-:Y:S05]  /*0900*/  BSYNC.RECONVERGENT B0 ;  /* 0x0000000000007941 */ /* 0x000fea0003800200 */
.L_x_463:
        /* <DEDUP_REMOVED lines=9> */
.L_x_468:
[----:B------:R-:W-:Y:S01]  /*09a0*/  ISETP.GE.AND P0, PT, R19, R17, PT ;  /* 0x000000111300720c */ /* 0x000fe20003f06270 */
[----:B------:R-:W-:Y:S02]  /*09b0*/  IMAD.MOV.U32 R14, RZ, RZ, R19 ;  /* 0x000000ffff0e7224 */ /* 0x000fe400078e0013 */
[----:B------:R-:W-:Y:S02]  /*09c0*/  IMAD.MOV.U32 R19, RZ, RZ, R16 ;  /* 0x000000ffff137224 */ /* 0x000fe400078e0010 */
[----:B------:R-:W-:-:S08]  /*09d0*/  IMAD.MOV.U32 R31, RZ, RZ, R14 ;  /* 0x000000ffff1f7224 */ /* 0x000fd000078e000e */
[----:B------:R-:W-:Y:S05]  /*09e0*/  @P0 BRA `(.L_x_470) ;  /* 0x0000000000100947 */ /* 0x000fea0003800000 */
.L_x_469:
[----:B------:R-:W-:Y:S02]  /*09f0*/  IMAD.MOV.U32 R31, RZ, RZ, R17 ;  /* 0x000000ffff1f7224 */ /* 0x000fe400078e0011 */
[----:B------:R-:W-:Y:S01]  /*0a00*/  IMAD.MOV.U32 R19, RZ, RZ, R16 ;  /* 0x000000ffff137224 */ /* 0x000fe200078e0010 */
[----:B------:R-:W-:Y:S01]  /*0a10*/  MOV R16, R18 ;  /* 0x0000001200107202 */ /* 0x000fe20000000f00 */
[----:B------:R-:W-:-:S07]  /*0a20*/  IMAD.MOV.U32 R17, RZ, RZ, R14 ;  /* 0x000000ffff117224 */ /* 0x000fce00078e000e */
.L_x_470:
[----:B------:R-:W-:Y:S05]  /*0a30*/  BSYNC.RECONVERGENT B0 ;  /* 0x0000000000007941 */ /* 0x000fea0003800200 */
.L_x_467:
        /* <DEDUP_REMOVED lines=8> */
.L_x_472:
[----:B------:R-:W-:Y:S01]  /*0ac0*/  ISETP.GE.AND P0, PT, R23, R21, PT ;  /* 0x000000151700720c */ /* 0x000fe20003f06270 */
[----:B------:R-:W-:Y:S02]  /*0ad0*/  IMAD.MOV.U32 R18, RZ, RZ, R20 ;  /* 0x000000ffff127224 */ /* 0x000fe400078e0014 */
[----:B------:R-:W-:-:S10]  /*0ae0*/  IMAD.MOV.U32 R14, RZ, RZ, R23 ;  /* 0x000000ffff0e7224 */ /* 0x000fd400078e0017 */
[----:B------:R-:W-:Y:S05]  /*0af0*/  @P0 BRA `(.L_x_474) ;  /* 0x0000000000100947 */ /* 0x000fea0003800000 */
.L_x_473:
[----:B------:R-:W-:Y:S01]  /*0b00*/  IMAD.MOV.U32 R14, RZ, RZ, R21 ;  /* 0x000000ffff0e7224 */ /* 0x000fe200078e0015 */
[----:B------:R-:W-:Y:S01]  /*0b10*/  MOV R21, R23 ;  /* 0x0000001700157202 */ /* 0x000fe20000000f00 */
[----:B------:R-:W-:Y:S02]  /*0b20*/  IMAD.MOV.U32 R18, RZ, RZ, R20 ;  /* 0x000000ffff127224 */ /* 0x000fe400078e0014 */
[----:B------:R-:W-:-:S07]  /*0b30*/  IMAD.MOV.U32 R20, RZ, RZ, R22 ;  /* 0x000000ffff147224 */ /* 0x000fce00078e0016 */
.L_x_474:
[----:B------:R-:W-:Y:S05]  /*0b40*/  BSYNC.RECONVERGENT B0 ;  /* 0x0000000000007941 */ /* 0x000fea0003800200 */
.L_x_471:
        /* <DEDUP_REMOVED lines=8> */
.L_x_476:
[----:B------:R-:W-:Y:S01]  /*0bd0*/  ISETP.GE.AND P0, PT, R13, R30, PT ;  /* 0x0000001e0d00720c */ /* 0x000fe20003f06270 */
[----:B------:R-:W-:Y:S02]  /*0be0*/  IMAD.MOV.U32 R22, RZ, RZ, R11 ;  /* 0x000000ffff167224 */ /* 0x000fe400078e000b */
[----:B------:R-:W-:-:S10]  /*0bf0*/  IMAD.MOV.U32 R23, RZ, RZ, R13 ;  /* 0x000000ffff177224 */ /* 0x000fd400078e000d */
[----:B------:R-:W-:Y:S05]  /*0c00*/  @P0 BRA `(.L_x_478) ;  /* 0x0000000000100947 */ /* 0x000fea0003800000 */
.L_x_477:
[----:B------:R-:W-:Y:S01]  /*0c10*/  IMAD.MOV.U32 R23, RZ, RZ, R30 ;  /* 0x000000ffff177224 */ /* 0x000fe200078e001e */
[----:B------:R-:W-:Y:S01]  /*0c20*/  MOV R22, R11 ;  /* 0x0000000b00167202 */ /* 0x000fe20000000f00 */
[----:B------:R-:W-:Y:S02]  /*0c30*/  IMAD.MOV.U32 R11, RZ, RZ, R12 ;  /* 0x000000ffff0b7224 */ /* 0x000fe400078e000c */
[----:B------:R-:W-:-:S07]  /*0c40*/  IMAD.MOV.U32 R30, RZ, RZ, R13 ;  /* 0x000000ffff1e7224 */ /* 0x000fce00078e000d */
.L_x_478:
[----:B------:R-:W-:Y:S05]  /*0c50*/  BSYNC.RECONVERGENT B0 ;  /* 0x0000000000007941 */ /* 0x000fea0003800200 */
.L_x_475:
        /* <DEDUP_REMOVED lines=8> */
.L_x_480:
[----:B------:R-:W-:Y:S01]  /*0ce0*/  ISETP.GE.AND P0, PT, R17, R10, PT ;  /* 0x0000000a1100720c */ /* 0x000fe20003f06270 */
[----:B------:R-:W-:Y:S02]  /*0cf0*/  IMAD.MOV.U32 R12, RZ, RZ, R15 ;  /* 0x000000ffff0c7224 */ /* 0x000fe400078e000f */
[----:B------:R-:W-:-:S10]  /*0d00*/  IMAD.MOV.U32 R38, RZ, RZ, R17 ;  /* 0x000000ffff267224 */ /* 0x000fd400078e0011 */
[----:B------:R-:W-:Y:S05]  /*0d10*/  @P0 BRA `(.L_x_482) ;  /* 0x0000000000100947 */ /* 0x000fea0003800000 */
.L_x_481:
[----:B------:R-:W-:Y:S01]  /*0d20*/  MOV R38, R10 ;  /* 0x0000000a00267202 */ /* 0x000fe20000000f00 */
[----:B------:R-:W-:Y:S02]  /*0d30*/  IMAD.MOV.U32 R12, RZ, RZ, R15 ;  /* 0x000000ffff0c7224 */ /* 0x000fe400078e000f */
[----:B------:R-:W-:Y:S02]  /*0d40*/  IMAD.MOV.U32 R15, RZ, RZ, R16 ;  /* 0x000000ffff0f7224 */ /* 0x000fe400078e0010 */
[----:B------:R-:W-:-:S07]  /*0d50*/  IMAD.MOV.U32 R10, RZ, RZ, R17 ;  /* 0x000000ffff0a7224 */ /* 0x000fce00078e0011 */
.L_x_482:
[----:B------:R-:W-:Y:S05]  /*0d60*/  BSYNC.RECONVERGENT B0 ;  /* 0x0000000000007941 */ /* 0x000fea0003800200 */
.L_x_479:
        /* <DEDUP_REMOVED lines=8> */
.L_x_484:
[----:B------:R-:W-:Y:S01]  /*0df0*/  ISETP.GE.AND P0, PT, R21, R31, PT ;  /* 0x0000001f1500720c */ /* 0x000fe20003f06270 */
[----:B------:R-:W-:Y:S01]  /*0e00*/  IMAD.MOV.U32 R39, RZ, RZ, R19 ;  /* 0x000000ffff277224 */ /* 0x000fe200078e0013 */
[----:B------:R-:W-:-:S11]  /*0e10*/  MOV R17, R21 ;  /* 0x0000001500117202 */ /* 0x000fd60000000f00 */
[----:B------:R-:W-:Y:S05]  /*0e20*/  @P0 BRA `(.L_x_486) ;  /* 0x0000000000100947 */ /* 0x000fea0003800000 */
.L_x_485:
[----:B------:R-:W-:Y:S02]  /*0e30*/  IMAD.MOV.U32 R17, RZ, RZ, R31 ;  /* 0x000000ffff117224 */ /* 0x000fe400078e001f */
[----:B------:R-:W-:Y:S02]  /*0e40*/  IMAD.MOV.U32 R39, RZ, RZ, R19 ;  /* 0x000000ffff277224 */ /* 0x000fe400078e0013 */
[----:B------:R-:W-:Y:S02]  /*0e50*/  IMAD.MOV.U32 R19, RZ, RZ, R20 ;  /* 0x000000ffff137224 */ /* 0x000fe400078e0014 */
[----:B------:R-:W-:-:S07]  /*0e60*/  IMAD.MOV.U32 R31, RZ, RZ, R21 ;  /* 0x000000ffff1f7224 */ /* 0x000fce00078e0015 */
.L_x_486:
[----:B------:R-:W-:Y:S05]  /*0e70*/  BSYNC.RECONVERGENT B0 ;  /* 0x0000000000007941 */ /* 0x000fea0003800200 */
.L_x_483:
        /* <DEDUP_REMOVED lines=8> */
.L_x_488:
[----:B------:R-:W-:Y:S01]  /*0f00*/  ISETP.GE.AND P0, PT, R30, R9, PT ;  /* 0x000000091e00720c */ /* 0x000fe20003f06270 */
[----:B------:R-:W-:Y:S01]  /*0f10*/  IMAD.MOV.U32 R20, RZ, RZ, R30 ;  /* 0x000000ffff147224 */ /* 0x000fe200078e001e */
[----:B------:R-:W-:-:S11]  /*0f20*/  MOV R13, R8 ;  /* 0x00000008000d7202 */ /* 0x000fd60000000f00 */
[----:B------:R-:W-:Y:S05]  /*0f30*/  @P0 BRA `(.L_x_490) ;  /* 0x0000000000100947 */ /* 0x000fea0003800000 */
.L_x_489:
[----:B------:R-:W-:Y:S02]  /*0f40*/  IMAD.MOV.U32 R20, RZ, RZ, R9 ;  /* 0x000000ffff147224 */ /* 0x000fe400078e0009 */
[----:B------:R-:W-:Y:S02]  /*0f50*/  IMAD.MOV.U32 R13, RZ, RZ, R8 ;  /* 0x000000ffff0d7224 */ /* 0x000fe400078e0008 */
[----:B------:R-:W-:Y:S02]  /*0f60*/  IMAD.MOV.U32 R9, RZ, RZ, R30 ;  /* 0x000000ffff097224 */ /* 0x000fe400078e001e */
[----:B------:R-:W-:-:S07]  /*0f70*/  IMAD.MOV.U32 R8, RZ, RZ, R11 ;  /* 0x000000ffff087224 */ /* 0x000fce00078e000b */
.L_x_490:
[----:B------:R-:W-:Y:S05]  /*0f80*/  BSYNC.RECONVERGENT B0 ;  /* 0x0000000000007941 */ /* 0x000fea0003800200 */
.L_x_487:
        /* <DEDUP_REMOVED lines=8> */
.L_x_492:
[----:B------:R-:W-:Y:S01]  /*1010*/  ISETP.GE.AND P0, PT, R10, R23, PT ;  /* 0x000000170a00720c */ /* 0x000fe20003f06270 */
[----:B------:R-:W-:Y:S02]  /*1020*/  IMAD.MOV.U32 R11, RZ, RZ, R22 ;  /* 0x000000ffff0b7224 */ /* 0x000fe400078e0016 */
[----:B------:R-:W-:-:S10]  /*1030*/  IMAD.MOV.U32 R21, RZ, RZ, R10 ;  /* 0x000000ffff157224 */ /* 0x000fd400078e000a */
[----:B------:R-:W-:Y:S05]  /*1040*/  @P0 BRA `(.L_x_494) ;  /* 0x0000000000100947 */ /* 0x000fea0003800000 */
.L_x_493:
[----:B------:R-:W-:Y:S02]  /*1050*/  IMAD.MOV.U32 R21, RZ, RZ, R23 ;  /* 0x000000ffff157224 */ /* 0x000fe400078e0017 */
[----:B------:R-:W-:Y:S02]  /*1060*/  IMAD.MOV.U32 R11, RZ, RZ, R22 ;  /* 0x000000ffff0b7224 */ /* 0x000fe400078e0016 */
[----:B------:R-:W-:Y:S02]  /*1070*/  IMAD.MOV.U32 R23, RZ, RZ, R10 ;  /* 0x000000ffff177224 */ /* 0x000fe400078e000a */
[----:B------:R-:W-:-:S07]  /*1080*/  IMAD.MOV.U32 R22, RZ, RZ, R15 ;  /* 0x000000ffff167224 */ /* 0x000fce00078e000f */
.L_x_494:
[----:B------:R-:W-:Y:S05]  /*1090*/  BSYNC.RECONVERGENT B0 ;  /* 0x0000000000007941 */ /* 0x000fea0003800200 */
.L_x_491:
        /* <DEDUP_REMOVED lines=8> */
.L_x_496:
[----:B------:R-:W-:Y:S01]  /*1120*/  ISETP.GE.AND P0, PT, R31, R38, PT ;  /* 0x000000261f00720c */ /* 0x000fe20003f06270 */
[----:B------:R-:W-:Y:S02]  /*1130*/  IMAD.MOV.U32 R10, RZ, RZ, R12 ;  /* 0x000000ffff0a7224 */ /* 0x000fe400078e000c */
[----:B------:R-:W-:-:S10]  /*1140*/  IMAD.MOV.U32 R16, RZ, RZ, R31 ;  /* 0x000000ffff107224 */ /* 0x000fd400078e001f */
[----:B------:R-:W-:Y:S05]  /*1150*/  @P0 BRA `(.L_x_498) ;  /* 0x0000000000100947 */ /* 0x000fea0003800000 */
.L_x_497:
[----:B------:R-:W-:Y:S02]  /*1160*/  IMAD.MOV.U32 R16, RZ, RZ, R38 ;  /* 0x000000ffff107224 */ /* 0x000fe400078e0026 */
[----:B------:R-:W-:Y:S01]  /*1170*/  IMAD.MOV.U32 R10, RZ, RZ, R12 ;  /* 0x000000ffff0a7224 */ /* 0x000fe200078e000c */
[----:B------:R-:W-:Y:S01]  /*1180*/  MOV R12, R19 ;  /* 0x00000013000c7202 */ /* 0x000fe20000000f00 */
[----:B------:R-:W-:-:S07]  /*1190*/  IMAD.MOV.U32 R38, RZ, RZ, R31 ;  /* 0x000000ffff267224 */ /* 0x000fce00078e001f */
.L_x_498:
[----:B------:R-:W-:Y:S05]  /*11a0*/  BSYNC.RECONVERGENT B0 ;  /* 0x0000000000007941 */ /* 0x000fea0003800200 */
.L_x_495:
        /* <DEDUP_REMOVED lines=9> */
.L_x_500:
[----:B------:R-:W-:Y:S01]  /*1240*/  ISETP.GE.AND P0, PT, R14, R17, PT ;  /* 0x000000110e00720c */ /* 0x000fe20003f06270 */
[----:B------:R-:W-:Y:S01]  /*1250*/  IMAD.MOV.U32 R40, RZ, RZ, R14 ;  /* 0x000000ffff287224 */ /* 0x000fe200078e000e */
[----:B------:R-:W-:Y:S01]  /*1260*/  MOV R19, R18 ;  /* 0x0000001200137202 */ /* 0x000fe20000000f00 */
[----:B------:R-:W-:-:S10]  /*1270*/  IMAD.MOV.U32 R42, RZ, RZ, R18 ;  /* 0x000000ffff2a7224 */ /* 0x000fd400078e0012 */
[----:B------:R-:W-:Y:S05]  /*1280*/  @P0 BRA `(.L_x_502) ;  /* 0x0000000000100947 */ /* 0x000fea0003800000 */
.L_x_501:
[----:B------:R-:W-:Y:S02]  /*1290*/  IMAD.MOV.U32 R40, RZ, RZ, R17 ;  /* 0x000000ffff287224 */ /* 0x000fe400078e0011 */
[----:B------:R-:W-:Y:S02]  /*12a0*/  IMAD.MOV.U32 R42, RZ, RZ, R39 ;  /* 0x000000ffff2a7224 */ /* 0x000fe400078e0027 */
[----:B------:R-:W-:Y:S02]  /*12b0*/  IMAD.MOV.U32 R19, RZ, RZ, R18 ;  /* 0x000000ffff137224 */ /* 0x000fe400078e0012 */
[----:B------:R-:W-:-:S07]  /*12c0*/  IMAD.MOV.U32 R17, RZ, RZ, R14 ;  /* 0x000000ffff117224 */ /* 0x000fce00078e000e */
.L_x_502:
[----:B------:R-:W-:Y:S05]  /*12d0*/  BSYNC.RECONVERGENT B0 ;  /* 0x0000000000007941 */ /* 0x000fea0003800200 */
.L_x_499:
        /* <DEDUP_REMOVED lines=8> */
.L_x_504:
[----:B------:R-:W-:Y:S01]  /*1360*/  ISETP.GE.AND P0, PT, R23, R20, PT ;  /* 0x000000141700720c */ /* 0x000fe20003f06270 */
[----:B------:R-:W-:Y:S02]  /*1370*/  IMAD.MOV.U32 R14, RZ, RZ, R13 ;  /* 0x000000ffff0e7224 */ /* 0x000fe400078e000d */
[----:B------:R-:W-:-:S10]  /*1380*/  IMAD.MOV.U32 R30, RZ, RZ, R23 ;  /* 0x000000ffff1e7224 */ /* 0x000fd400078e0017 */
[----:B------:R-:W-:Y:S05]  /*1390*/  @P0 BRA `(.L_x_506) ;  /* 0x0000000000100947 */ /* 0x000fea0003800000 */
.L_x_505:
[----:B------:R-:W-:Y:S02]  /*13a0*/  IMAD.MOV.U32 R30, RZ, RZ, R20 ;  /* 0x000000ffff1e7224 */ /* 0x000fe400078e0014 */
[----:B------:R-:W-:Y:S01]  /*13b0*/  IMAD.MOV.U32 R14, RZ, RZ, R13 ;  /* 0x000000ffff0e7224 */ /* 0x000fe200078e000d */
[----:B------:R-:W-:Y:S01]  /*13c0*/  MOV R13, R22 ;  /* 0x00000016000d7202 */ /* 0x000fe20000000f00 */
[----:B------:R-:W-:-:S07]  /*13d0*/  IMAD.MOV.U32 R20, RZ, RZ, R23 ;  /* 0x000000ffff147224 */ /* 0x000fce00078e0017 */
.L_x_506:
[----:B------:R-:W-:Y:S05]  /*13e0*/  BSYNC.RECONVERGENT B0 ;  /* 0x0000000000007941 */ /* 0x000fea0003800200 */
.L_x_503:
        /* <DEDUP_REMOVED lines=8> */
.L_x_508:
[----:B------:R-:W-:Y:S01]  /*1470*/  ISETP.GE.AND P0, PT, R38, R21, PT ;  /* 0x000000152600720c */ /* 0x000fe20003f06270 */
[----:B------:R-:W-:Y:S02]  /*1480*/  IMAD.MOV.U32 R15, RZ, RZ, R11 ;  /* 0x000000ffff0f7224 */ /* 0x000fe400078e000b */
[----:B------:R-:W-:-:S10]  /*1490*/  IMAD.MOV.U32 R31, RZ, RZ, R38 ;  /* 0x000000ffff1f7224 */ /* 0x000fd400078e0026 */
[----:B------:R-:W-:Y:S05]  /*14a0*/  @P0 BRA `(.L_x_510) ;  /* 0x0000000000100947 */ /* 0x000fea0003800000 */
.L_x_509:
[----:B------:R-:W-:Y:S01]  /*14b0*/  IMAD.MOV.U32 R31, RZ, RZ, R21 ;  /* 0x000000ffff1f7224 */ /* 0x000fe200078e0015 */
[----:B------:R-:W-:Y:S01]  /*14c0*/  MOV R15, R11 ;  /* 0x0000000b000f7202 */ /* 0x000fe20000000f00 */
[----:B------:R-:W-:Y:S02]  /*14d0*/  IMAD.MOV.U32 R21, RZ, RZ, R38 ;  /* 0x000000ffff157224 */ /* 0x000fe400078e0026 */
[----:B------:R-:W-:-:S07]  /*14e0*/  IMAD.MOV.U32 R11, RZ, RZ, R12 ;  /* 0x000000ffff0b7224 */ /* 0x000fce00078e000c */
.L_x_510:
[----:B------:R-:W-:Y:S05]  /*14f0*/  BSYNC.RECONVERGENT B0 ;  /* 0x0000000000007941 */ /* 0x000fea0003800200 */
.L_x_507:
        /* <DEDUP_REMOVED lines=8> */
.L_x_512:
[----:B------:R-:W-:Y:S01]  /*1580*/  ISETP.GE.AND P0, PT, R17, R16, PT ;  /* 0x000000101100720c */ /* 0x000fe20003f06270 */
[----:B------:R-:W-:Y:S01]  /*1590*/  IMAD.MOV.U32 R43, RZ, RZ, R10 ;  /* 0x000000ffff2b7224 */ /* 0x000fe200078e000a */
[----:B------:R-:W-:-:S11]  /*15a0*/  MOV R23, R17 ;  /* 0x0000001100177202 */ /* 0x000fd60000000f00 */
[----:B------:R-:W-:Y:S05]  /*15b0*/  @P0 BRA `(.L_x_514) ;  /* 0x0000000000100947 */ /* 0x000fea0003800000 */
.L_x_513:
[----:B------:R-:W-:Y:S02]  /*15c0*/  IMAD.MOV.U32 R23, RZ, RZ, R16 ;  /* 0x000000ffff177224 */ /* 0x000fe400078e0010 */
[----:B------:R-:W-:Y:S02]  /*15d0*/  IMAD.MOV.U32 R43, RZ, RZ, R10 ;  /* 0x000000ffff2b7224 */ /* 0x000fe400078e000a */
[----:B------:R-:W-:Y:S02]  /*15e0*/  IMAD.MOV.U32 R16, RZ, RZ, R17 ;  /* 0x000000ffff107224 */ /* 0x000fe400078e0011 */
[----:B------:R-:W-:-:S07]  /*15f0*/  IMAD.MOV.U32 R10, RZ, RZ, R19 ;  /* 0x000000ffff0a7224 */ /* 0x000fce00078e0013 */
.L_x_514:
[----:B------:R-:W-:Y:S05]  /*1600*/  BSYNC.RECONVERGENT B0 ;  /* 0x0000000000007941 */ /* 0x000fea0003800200 */
.L_x_511:
        /* <DEDUP_REMOVED lines=8> */
.L_x_516:
[----:B------:R-:W-:Y:S01]  /*1690*/  ISETP.GE.AND P0, PT, R20, R9, PT ;  /* 0x000000091400720c */ /* 0x000fe20003f06270 */
[----:B------:R-:W-:Y:S02]  /*16a0*/  IMAD.MOV.U32 R17, RZ, RZ, R8 ;  /* 0x000000ffff117224 */ /* 0x000fe400078e0008 */
[----:B------:R-:W-:-:S10]  /*16b0*/  IMAD.MOV.U32 R19, RZ, RZ, R20 ;  /* 0x000000ffff137224 */ /* 0x000fd400078e0014 */
[----:B------:R-:W-:Y:S05]  /*16c0*/  @P0 BRA `(.L_x_518) ;  /* 0x0000000000100947 */ /* 0x000fea0003800000 */
.L_x_517:
[----:B------:R-:W-:Y:S02]  /*16d0*/  IMAD.MOV.U32 R19, RZ, RZ, R9 ;  /* 0x000000ffff137224 */ /* 0x000fe400078e0009 */
[----:B------:R-:W-:Y:S01]  /*16e0*/  IMAD.MOV.U32 R17, RZ, RZ, R8 ;  /* 0x000000ffff117224 */ /* 0x000fe200078e0008 */
[----:B------:R-:W-:Y:S01]  /*16f0*/  MOV R8, R13 ;  /* 0x0000000d00087202 */ /* 0x000fe20000000f00 */
[----:B------:R-:W-:-:S07]  /*1700*/  IMAD.MOV.U32 R9, RZ, RZ, R20 ;  /* 0x000000ffff097224 */ /* 0x000fce00078e0014 */
.L_x_518:
[----:B------:R-:W-:Y:S05]  /*1710*/  BSYNC.RECONVERGENT B0 ;  /* 0x0000000000007941 */ /* 0x000fea0003800200 */
.L_x_515:
        /* <DEDUP_REMOVED lines=8> */
.L_x_520:
[----:B------:R-:W-:Y:S01]  /*17a0*/  ISETP.GE.AND P0, PT, R21, R30, PT ;  /* 0x0000001e1500720c */ /* 0x000fe20003f06270 */
[----:B------:R-:W-:Y:S02]  /*17b0*/  IMAD.MOV.U32 R12, RZ, RZ, R14 ;  /* 0x000000ffff0c7224 */ /* 0x000fe400078e000e */
[----:B------:R-:W-:-:S10]  /*17c0*/  IMAD.MOV.U32 R22, RZ, RZ, R21 ;  /* 0x000000ffff167224 */ /* 0x000fd400078e0015 */
[----:B------:R-:W-:Y:S05]  /*17d0*/  @P0 BRA `(.L_x_522) ;  /* 0x0000000000100947 */ /* 0x000fea0003800000 */
.L_x_521:
[----:B------:R-:W-:Y:S01]  /*17e0*/  IMAD.MOV.U32 R22, RZ, RZ, R30 ;  /* 0x000000ffff167224 */ /* 0x000fe200078e001e */
[----:B------:R-:W-:Y:S01]  /*17f0*/  MOV R12, R14 ;  /* 0x0000000e000c7202 */ /* 0x000fe20000000f00 */
[----:B------:R-:W-:Y:S02]  /*1800*/  IMAD.MOV.U32 R30, RZ, RZ, R21 ;  /* 0x000000ffff1e7224 */ /* 0x000fe400078e0015 */
[----:B------:R-:W-:-:S07]  /*1810*/  IMAD.MOV.U32 R14, RZ, RZ, R11 ;  /* 0x000000ffff0e7224 */ /* 0x000fce00078e000b */
.L_x_522:
[----:B------:R-:W-:Y:S05]  /*1820*/  BSYNC.RECONVERGENT B0 ;  /* 0x0000000000007941 */ /* 0x000fea0003800200 */
.L_x_519:
        /* <DEDUP_REMOVED lines=8> */
.L_x_524:
[----:B------:R-:W-:Y:S01]  /*18b0*/  ISETP.GE.AND P0, PT, R16, R31, PT ;  /* 0x0000001f1000720c */ /* 0x000fe20003f06270 */
[----:B------:R-:W-:Y:S01]  /*18c0*/  IMAD.MOV.U32 R13, RZ, RZ, R15 ;  /* 0x000000ffff0d7224 */ /* 0x000fe200078e000f */
[----:B------:R-:W-:-:S11]  /*18d0*/  MOV R18, R16 ;  /* 0x0000001000127202 */ /* 0x000fd60000000f00 */
[----:B------:R-:W-:Y:S05]  /*18e0*/  @P0 BRA `(.L_x_526) ;  /* 0x0000000000100947 */ /* 0x000fea0003800000 */
.L_x_525:
[----:B------:R-:W-:Y:S02]  /*18f0*/  IMAD.MOV.U32 R18, RZ, RZ, R31 ;  /* 0x000000ffff127224 */ /* 0x000fe400078e001f */
[----:B------:R-:W-:Y:S02]  /*1900*/  IMAD.MOV.U32 R13, RZ, RZ, R15 ;  /* 0x000000ffff0d7224 */ /* 0x000fe400078e000f */
[----:B------:R-:W-:Y:S02]  /*1910*/  IMAD.MOV.U32 R31, RZ, RZ, R16 ;  /* 0x000000ffff1f7224 */ /* 0x000fe400078e0010 */
[----:B------:R-:W-:-:S07]  /*1920*/  IMAD.MOV.U32 R15, RZ, RZ, R10 ;  /* 0x000000ffff0f7224 */ /* 0x000fce00078e000a */
.L_x_526:
[----:B------:R-:W-:Y:S05]  /*1930*/  BSYNC.RECONVERGENT B0 ;  /* 0x0000000000007941 */ /* 0x000fea0003800200 */
.L_x_523:
        /* <DEDUP_REMOVED lines=9> */
.L_x_528:
[----:B------:R-:W-:Y:S01]  /*19d0*/  ISETP.GE.AND P0, PT, R40, R23, PT ;  /* 0x000000172800720c */ /* 0x000fe20003f06270 */
[----:B------:R-:W-:Y:S02]  /*19e0*/  IMAD.MOV.U32 R39, RZ, RZ, R40 ;  /* 0x000000ffff277224 */ /* 0x000fe400078e0028 */
[--C-:B------:R-:W-:Y:S02]  /*19f0*/  IMAD.MOV.U32 R41, RZ, RZ, R42.reuse ;  /* 0x000000ffff297224 */ /* 0x100fe400078e002a */
[----:B------:R-:W-:-:S08]  /*1a00*/  IMAD.MOV.U32 R10, RZ, RZ, R42 ;  /* 0x000000ffff0a7224 */ /* 0x000fd000078e002a */
[----:B------:R-:W-:Y:S05]  /*1a10*/  @P0 BRA `(.L_x_530) ;  /* 0x0000000000100947 */ /* 0x000fea0003800000 */
.L_x_529:
[----:B------:R-:W-:Y:S01]  /*1a20*/  IMAD.MOV.U32 R39, RZ, RZ, R23 ;  /* 0x000000ffff277224 */ /* 0x000fe200078e0017 */
[----:B------:R-:W-:Y:S01]  /*1a30*/  MOV R41, R43 ;  /* 0x0000002b00297202 */ /* 0x000fe20000000f00 */
[----:B------:R-:W-:Y:S02]  /*1a40*/  IMAD.MOV.U32 R10, RZ, RZ, R42 ;  /* 0x000000ffff0a7224 */ /* 0x000fe400078e002a */
[----:B------:R-:W-:-:S07]  /*1a50*/  IMAD.MOV.U32 R23, RZ, RZ, R40 ;  /* 0x000000ffff177224 */ /* 0x000fce00078e0028 */
.L_x_530:
[----:B------:R-:W-:Y:S05]  /*1a60*/  BSYNC.RECONVERGENT B0 ;  /* 0x0000000000007941 */ /* 0x000fea0003800200 */
.L_x_527:
        /* <DEDUP_REMOVED lines=8> */
.L_x_532:
[----:B------:R-:W-:Y:S01]  /*1af0*/  ISETP.GE.AND P0, PT, R30, R19, PT ;  /* 0x000000131e00720c */ /* 0x000fe20003f06270 */
[----:B------:R-:W-:Y:S01]  /*1b00*/  IMAD.MOV.U32 R16, RZ, RZ, R17 ;  /* 0x000000ffff107224 */ /* 0x000fe200078e0011 */
[----:B------:R-:W-:-:S11]  /*1b10*/  MOV R21, R30 ;  /* 0x0000001e00157202 */ /* 0x000fd60000000f00 */
[----:B------:R-:W-:Y:S05]  /*1b20*/  @P0 BRA `(.L_x_534) ;  /* 0x0000000000100947 */ /* 0x000fea0003800000 */
.L_x_533:
[----:B------:R-:W-:Y:S02]  /*1b30*/  IMAD.MOV.U32 R21, RZ, RZ, R19 ;  /* 0x000000ffff157224 */ /* 0x000fe400078e0013 */
[----:B------:R-:W-:Y:S02]  /*1b40*/  IMAD.MOV.U32 R16, RZ, RZ, R17 ;  /* 0x000000ffff107224 */ /* 0x000fe400078e0011 */
[----:B------:R-:W-:Y:S02]  /*1b50*/  IMAD.MOV.U32 R19, RZ, RZ, R30 ;  /* 0x000000ffff137224 */ /* 0x000fe400078e001e */
[----:B------:R-:W-:-:S07]  /*1b60*/  IMAD.MOV.U32 R17, RZ, RZ, R14 ;  /* 0x000000ffff117224 */ /* 0x000fce00078e000e */
.L_x_534:
[----:B------:R-:W-:Y:S05]  /*1b70*/  BSYNC.RECONVERGENT B0 ;  /* 0x0000000000007941 */ /* 0x000fea0003800200 */
.L_x_531:
        /* <DEDUP_REMOVED lines=8> */
.L_x_536:
[----:B------:R-:W-:Y:S01]  /*1c00*/  ISETP.GE.AND P0, PT, R31, R22, PT ;  /* 0x000000161f00720c */ /* 0x000fe20003f06270 */
[----:B------:R-:W-:Y:S02]  /*1c10*/  IMAD.MOV.U32 R20, RZ, RZ, R12 ;  /* 0x000000ffff147224 */ /* 0x000fe400078e000c */
[----:B------:R-:W-:-:S10]  /*1c20*/  IMAD.MOV.U32 R30, RZ, RZ, R31 ;  /* 0x000000ffff1e7224 */ /* 0x000fd400078e001f */
[----:B------:R-:W-:Y:S05]  /*1c30*/  @P0 BRA `(.L_x_538) ;  /* 0x0000000000100947 */ /* 0x000fea0003800000 */
.L_x_537:
[----:B------:R-:W-:Y:S02]  /*1c40*/  IMAD.MOV.U32 R30, RZ, RZ, R22 ;  /* 0x000000ffff1e7224 */ /* 0x000fe400078e0016 */
[----:B------:R-:W-:Y:S01]  /*1c50*/  IMAD.MOV.U32 R20, RZ, RZ, R12 ;  /* 0x000000ffff147224 */ /* 0x000fe200078e000c */
[----:B------:R-:W-:Y:S01]  /*1c60*/  MOV R12, R15 ;  /* 0x0000000f000c7202 */ /* 0x000fe20000000f00 */
[----:B------:R-:W-:-:S07]  /*1c70*/  IMAD.MOV.U32 R22, RZ, RZ, R31 ;  /* 0x000000ffff167224 */ /* 0x000fce00078e001f */
.L_x_538:
[----:B------:R-:W-:Y:S05]  /*1c80*/  BSYNC.RECONVERGENT B0 ;  /* 0x0000000000007941 */ /* 0x000fea0003800200 */
.L_x_535:
        /* <DEDUP_REMOVED lines=8> */
.L_x_540:
[----:B------:R-:W-:Y:S01]  /*1d10*/  ISETP.GE.AND P0, PT, R23, R18, PT ;  /* 0x000000121700720c */ /* 0x000fe20003f06270 */
[----:B------:R-:W-:Y:S02]  /*1d20*/  IMAD.MOV.U32 R40, RZ, RZ, R13 ;  /* 0x000000ffff287224 */ /* 0x000fe400078e000d */
[----:B------:R-:W-:-:S10]  /*1d30*/  IMAD.MOV.U32 R38, RZ, RZ, R23 ;  /* 0x000000ffff267224 */ /* 0x000fd400078e0017 */
[----:B------:R-:W-:Y:S05]  /*1d40*/  @P0 BRA `(.L_x_542) ;  /* 0x0000000000100947 */ /* 0x000fea0003800000 */
.L_x_541:
[----:B------:R-:W-:Y:S01]  /*1d50*/  IMAD.MOV.U32 R38, RZ, RZ, R18 ;  /* 0x000000ffff267224 */ /* 0x000fe200078e0012 */
[----:B------:R-:W-:Y:S01]  /*1d60*/  MOV R40, R13 ;  /* 0x0000000d00287202 */ /* 0x000fe20000000f00 */
[----:B------:R-:W-:Y:S02]  /*1d70*/  IMAD.MOV.U32 R18, RZ, RZ, R23 ;  /* 0x000000ffff127224 */ /* 0x000fe400078e0017 */
[----:B------:R-:W-:-:S07]  /*1d80*/  IMAD.MOV.U32 R13, RZ, RZ, R10 ;  /* 0x000000ffff0d7224 */ /* 0x000fce00078e000a */
.L_x_542:
[----:B------:R-:W-:Y:S05]  /*1d90*/  BSYNC.RECONVERGENT B0 ;  /* 0x0000000000007941 */ /* 0x000fea0003800200 */
.L_x_539:
        /* <DEDUP_REMOVED lines=8> */
.L_x_544:
[----:B------:R-:W-:Y:S01]  /*1e20*/  ISETP.GE.AND P0, PT, R19, R9, PT ;  /* 0x000000091300720c */ /* 0x000fe20003f06270 */
[----:B------:R-:W-:Y:S01]  /*1e30*/  IMAD.MOV.U32 R10, RZ, RZ, R8 ;  /* 0x000000ffff0a7224 */ /* 0x000fe200078e0008 */
[----:B------:R-:W-:-:S11]  /*1e40*/  MOV R11, R19 ;  /* 0x00000013000b7202 */ /* 0x000fd60000000f00 */
[----:B------:R-:W-:Y:S05]  /*1e50*/  @P0 BRA `(.L_x_546) ;  /* 0x0000000000100947 */ /* 0x000fea0003800000 */
.L_x_545:
[----:B------:R-:W-:Y:S02]  /*1e60*/  IMAD.MOV.U32 R11, RZ, RZ, R9 ;  /* 0x000000ffff0b7224 */ /* 0x000fe400078e0009 */
[----:B------:R-:W-:Y:S02]  /*1e70*/  IMAD.MOV.U32 R10, RZ, RZ, R8 ;  /* 0x000000ffff0a7224 */ /* 0x000fe400078e0008 */
[----:B------:R-:W-:Y:S02]  /*1e80*/  IMAD.MOV.U32 R9, RZ, RZ, R19 ;  /* 0x000000ffff097224 */ /* 0x000fe400078e0013 */
[----:B------:R-:W-:-:S07]  /*1e90*/  IMAD.MOV.U32 R8, RZ, RZ, R17 ;  /* 0x000000ffff087224 */ /* 0x000fce00078e0011 */
.L_x_546:
[----:B------:R-:W-:Y:S05]  /*1ea0*/  BSYNC.RECONVERGENT B0 ;  /* 0x0000000000007941 */ /* 0x000fea0003800200 */
.L_x_543:
        /* <DEDUP_REMOVED lines=8> */
.L_x_548:
[----:B------:R-:W-:Y:S01]  /*1f30*/  ISETP.GE.AND P0, PT, R22, R21, PT ;  /* 0x000000151600720c */ /* 0x000fe20003f06270 */
[----:B------:R-:W-:Y:S02]  /*1f40*/  IMAD.MOV.U32 R14, RZ, RZ, R16 ;  /* 0x000000ffff0e7224 */ /* 0x000fe400078e0010 */
[----:B------:R-:W-:-:S10]  /*1f50*/  IMAD.MOV.U32 R15, RZ, RZ, R22 ;  /* 0x000000ffff0f7224 */ /* 0x000fd400078e0016 */
[----:B------:R-:W-:Y:S05]  /*1f60*/  @P0 BRA `(.L_x_550) ;  /* 0x0000000000100947 */ /* 0x000fea0003800000 */
.L_x_549:
[----:B------:R-:W-:Y:S02]  /*1f70*/  IMAD.MOV.U32 R15, RZ, RZ, R21 ;  /* 0x000000ffff0f7224 */ /* 0x000fe400078e0015 */
[----:B------:R-:W-:Y:S01]  /*1f80*/  IMAD.MOV.U32 R14, RZ, RZ, R16 ;  /* 0x000000ffff0e7224 */ /* 0x000fe200078e0010 */
[----:B------:R-:W-:Y:S01]  /*1f90*/  MOV R16, R12 ;  /* 0x0000000c00107202 */ /* 0x000fe20000000f00 */
[----:B------:R-:W-:-:S07]  /*1fa0*/  IMAD.MOV.U32 R21, RZ, RZ, R22 ;  /* 0x000000ffff157224 */ /* 0x000fce00078e0016 */
.L_x_550:
[----:B------:R-:W-:Y:S05]  /*1fb0*/  BSYNC.RECONVERGENT B0 ;  /* 0x0000000000007941 */ /* 0x000fea0003800200 */
.L_x_547:
        /* <DEDUP_REMOVED lines=9> */
.L_x_552:
[----:B------:R-:W-:Y:S01]  /*2050*/  ISETP.GE.AND P0, PT, R18, R30, PT ;  /* 0x0000001e1200720c */ /* 0x000fe20003f06270 */
[----:B------:R-:W-:Y:S02]  /*2060*/  IMAD.MOV.U32 R12, RZ, RZ, R18 ;  /* 0x000000ffff0c7224 */ /* 0x000fe400078e0012 */
[----:B------:R-:W-:-:S03]  /*2070*/  IMAD.MOV.U32 R18, RZ, RZ, R20 ;  /* 0x000000ffff127224 */ /* 0x000fc600078e0014 */
[----:B------:R-:W-:-:S07]  /*2080*/  MOV R19, R12 ;  /* 0x0000000c00137202 */ /* 0x000fce0000000f00 */
[----:B------:R-:W-:Y:S05]  /*2090*/  @P0 BRA `(.L_x_554) ;  /* 0x0000000000100947 */ /* 0x000fea0003800000 */
.L_x_553:
[----:B------:R-:W-:Y:S02]  /*20a0*/  IMAD.MOV.U32 R19, RZ, RZ, R30 ;  /* 0x000000ffff137224 */ /* 0x000fe400078e001e */
[----:B------:R-:W-:Y:S02]  /*20b0*/  IMAD.MOV.U32 R18, RZ, RZ, R20 ;  /* 0x000000ffff127224 */ /* 0x000fe400078e0014 */
[----:B------:R-:W-:Y:S02]  /*20c0*/  IMAD.MOV.U32 R30, RZ, RZ, R12 ;  /* 0x000000ffff1e7224 */ /* 0x000fe400078e000c */
[----:B------:R-:W-:-:S07]  /*20d0*/  IMAD.MOV.U32 R20, RZ, RZ, R13 ;  /* 0x000000ffff147224 */ /* 0x000fce00078e000d */
.L_x_554:
[----:B------:R-:W-:Y:S05]  /*20e0*/  BSYNC.RECONVERGENT B0 ;  /* 0x0000000000007941 */ /* 0x000fea0003800200 */
.L_x_551:
        /* <DEDUP_REMOVED lines=9> */
.L_x_556:
[----:B------:R-:W-:Y:S01]  /*2180*/  ISETP.GE.AND P0, PT, R39, R38, PT ;  /* 0x000000262700720c */ /* 0x000fe20003f06270 */
[----:B------:R-:W-:Y:S02]  /*2190*/  IMAD.MOV.U32 R31, RZ, RZ, R41 ;  /* 0x000000ffff1f7224 */ /* 0x000fe400078e0029 */
[----:B------:R-:W-:Y:S02]  /*21a0*/  IMAD.MOV.U32 R23, RZ, RZ, R39 ;  /* 0x000000ffff177224 */ /* 0x000fe400078e0027 */
[----:B------:R-:W-:-:S08]  /*21b0*/  IMAD.MOV.U32 R22, RZ, RZ, R41 ;  /* 0x000000ffff167224 */ /* 0x000fd000078e0029 */
[----:B------:R-:W-:Y:S05]  /*21c0*/  @P0 BRA `(.L_x_558) ;  /* 0x0000000000100947 */ /* 0x000fea0003800000 */
.L_x_557:
[----:B------:R-:W-:Y:S01]  /*21d0*/  MOV R23, R38 ;  /* 0x0000002600177202 */ /* 0x000fe20000000f00 */
[----:B------:R-:W-:Y:S02]  /*21e0*/  IMAD.MOV.U32 R31, RZ, RZ, R41 ;  /* 0x000000ffff1f7224 */ /* 0x000fe400078e0029 */
[----:B------:R-:W-:Y:S02]  /*21f0*/  IMAD.MOV.U32 R22, RZ, RZ, R40 ;  /* 0x000000ffff167224 */ /* 0x000fe400078e0028 */
[----:B------:R-:W-:-:S07]  /*2200*/  IMAD.MOV.U32 R38, RZ, RZ, R39 ;  /* 0x000000ffff267224 */ /* 0x000fce00078e0027 */
.L_x_558:
[----:B------:R-:W-:Y:S05]  /*2210*/  BSYNC.RECONVERGENT B0 ;  /* 0x0000000000007941 */ /* 0x000fea0003800200 */
.L_x_555:
        /* <DEDUP_REMOVED lines=8> */
.L_x_560:
[----:B------:R-:W-:Y:S01]  /*22a0*/  ISETP.GE.AND P0, PT, R21, R11, PT ;  /* 0x0000000b1500720c */ /* 0x000fe20003f06270 */
[----:B------:R-:W-:Y:S01]  /*22b0*/  IMAD.MOV.U32 R12, RZ, RZ, R10 ;  /* 0x000000ffff0c7224 */ /* 0x000fe200078e000a */
[----:B------:R-:W-:-:S11]  /*22c0*/  MOV R13, R21 ;  /* 0x00000015000d7202 */ /* 0x000fd60000000f00 */
[----:B------:R-:W-:Y:S05]  /*22d0*/  @P0 BRA `(.L_x_562) ;  /* 0x0000000000100947 */ /* 0x000fea0003800000 */
.L_x_561:
[----:B------:R-:W-:Y:S02]  /*22e0*/  IMAD.MOV.U32 R13, RZ, RZ, R11 ;  /* 0x000000ffff0d7224 */ /* 0x000fe400078e000b */
[----:B------:R-:W-:Y:S02]  /*22f0*/  IMAD.MOV.U32 R12, RZ, RZ, R10 ;  /* 0x000000ffff0c7224 */ /* 0x000fe400078e000a */
[----:B------:R-:W-:Y:S02]  /*2300*/  IMAD.MOV.U32 R11, RZ, RZ, R21 ;  /* 0x000000ffff0b7224 */ /* 0x000fe400078e0015 */
[----:B------:R-:W-:-:S07]  /*2310*/  IMAD.MOV.U32 R10, RZ, RZ, R16 ;  /* 0x000000ffff0a7224 */ /* 0x000fce00078e0010 */
.L_x_562:
[----:B------:R-:W-:Y:S05]  /*2320*/  BSYNC.RECONVERGENT B0 ;  /* 0x0000000000007941 */ /* 0x000fea0003800200 */
.L_x_559:
        /* <DEDUP_REMOVED lines=8> */
.L_x_564:
[----:B------:R-:W-:Y:S01]  /*23b0*/  ISETP.GE.AND P0, PT, R30, R15, PT ;  /* 0x0000000f1e00720c */ /* 0x000fe20003f06270 */
[----:B------:R-:W-:Y:S02]  /*23c0*/  IMAD.MOV.U32 R16, RZ, RZ, R14 ;  /* 0x000000ffff107224 */ /* 0x000fe400078e000e */
[----:B------:R-:W-:-:S10]  /*23d0*/  IMAD.MOV.U32 R17, RZ, RZ, R30 ;  /* 0x000000ffff117224 */ /* 0x000fd400078e001e */
[----:B------:R-:W-:Y:S05]  /*23e0*/  @P0 BRA `(.L_x_566) ;  /* 0x0000000000100947 */ /* 0x000fea0003800000 */
.L_x_565:
[----:B------:R-:W-:Y:S02]  /*23f0*/  IMAD.MOV.U32 R17, RZ, RZ, R15 ;  /* 0x000000ffff117224 */ /* 0x000fe400078e000f */
[----:B------:R-:W-:Y:S01]  /*2400*/  IMAD.MOV.U32 R16, RZ, RZ, R14 ;  /* 0x000000ffff107224 */ /* 0x000fe200078e000e */
[----:B------:R-:W-:Y:S01]  /*2410*/  MOV R14, R20 ;  /* 0x00000014000e7202 */ /* 0x000fe20000000f00 */
[----:B------:R-:W-:-:S07]  /*2420*/  IMAD.MOV.U32 R15, RZ, RZ, R30 ;  /* 0x000000ffff0f7224 */ /* 0x000fce00078e001e */
.L_x_566:
[----:B------:R-:W-:Y:S05]  /*2430*/  BSYNC.RECONVERGENT B0 ;  /* 0x0000000000007941 */ /* 0x000fea0003800200 */
.L_x_563:
        /* <DEDUP_REMOVED lines=8> */
.L_x_568:
[----:B------:R-:W-:Y:S01]  /*24c0*/  ISETP.GE.AND P0, PT, R38, R19, PT ;  /* 0x000000132600720c */ /* 0x000fe20003f06270 */
[----:B------:R-:W-:Y:S02]  /*24d0*/  IMAD.MOV.U32 R20, RZ, RZ, R18 ;  /* 0x000000ffff147224 */ /* 0x000fe400078e0012 */
[----:B------:R-:W-:-:S10]  /*24e0*/  IMAD.MOV.U32 R21, RZ, RZ, R38 ;  /* 0x000000ffff157224 */ /* 0x000fd400078e0026 */
[----:B------:R-:W-:Y:S05]  /*24f0*/  @P0 BRA `(.L_x_570) ;  /* 0x0000000000100947 */ /* 0x000fea0003800000 */
.L_x_569:
[----:B------:R-:W-:Y:S01]  /*2500*/  IMAD.MOV.U32 R21, RZ, RZ, R19 ;  /* 0x000000ffff157224 */ /* 0x000fe200078e0013 */
[----:B------:R-:W-:Y:S01]  /*2510*/  MOV R20, R18 ;  /* 0x0000001200147202 */ /* 0x000fe20000000f00 */
[----:B------:R-:W-:Y:S02]  /*2520*/  IMAD.MOV.U32 R19, RZ, RZ, R38 ;  /* 0x000000ffff137224 */ /* 0x000fe400078e0026 */
[----:B------:R-:W-:-:S07]  /*2530*/  IMAD.MOV.U32 R18, RZ, RZ, R31 ;  /* 0x000000ffff127224 */ /* 0x000fce00078e001f */
.L_x_570:
[----:B------:R-:W-:Y:S05]  /*2540*/  BSYNC.RECONVERGENT B0 ;  /* 0x0000000000007941 */ /* 0x000fea0003800200 */
.L_x_567:
[----:B------:R-:W-:-:S07]  /*2550*/  IMAD.MOV.U32 R41, RZ, RZ, 0x2 ;  /* 0x00000002ff297424 */ /* 0x000fce00078e00ff */
.L_x_590:
        /* <DEDUP_REMOVED lines=10> */
[----:B------:R-:W-:Y:S02]  /*2600*/  VIMNMX.U32 R30, PT, PT, R30, 0x800, PT ;  /* 0x000008001e1e7848 */ /* 0x000fe40003fe0000 */
[----:B------:R-:W-:Y:S02]  /*2610*/  VIMNMX.U32 R43, PT, PT, R43, 0x800, PT ;  /* 0x000008002b2b7848 */ /* 0x000fe40003fe0000 */
[----:B------:R-:W-:-:S04]  /*2620*/  LEA R38, R41, R30, 0x2 ;  /* 0x0000001e29267211 */ /* 0x000fc800078e10ff */
        /* <DEDUP_REMOVED lines=17> */
[----:B------:R-:W-:-:S07]  /*2740*/  IADD3 R12, PT, PT, R43, R38, RZ ;  /* 0x000000262b0c7210 */ /* 0x000fce0007ffe0ff */
.L_x_573:
[----:B------:R-:W-:-:S05]  /*2750*/  IMAD.IADD R8, R42, 0x1, -R45 ;  /* 0x000000012a087824 */ /* 0x000fca00078e0a2d */
        /* <DEDUP_REMOVED lines=16> */
.L_x_572:
[----:B------:R-:W-:Y:S05]  /*2860*/  BSYNC.RECONVERGENT B0 ;  /* 0x0000000000007941 */ /* 0x000fea0003800200 */
.L_x_571:
[----:B------:R-:W-:Y:S01]  /*2870*/  IADD3 R13, PT, PT, R30, R45, RZ ;  /* 0x0000002d1e0d7210 */ /* 0x000fe20007ffe0ff */
[----:B------:R-:W-:Y:S01]  /*2880*/  BSSY.RECONVERGENT B0, `(.L_x_574) ;  /* 0x000000d000007945 */ /* 0x000fe20003800200 */
[----:B------:R-:W-:Y:S02]  /*2890*/  IADD3 R12, PT, PT, -R45, R38, R43 ;  /* 0x000000262d0c7210 */ /* 0x000fe40007ffe12b */
        /* <DEDUP_REMOVED lines=11> */
.L_x_575:
[----:B------:R-:W-:Y:S05]  /*2950*/  BSYNC.RECONVERGENT B0 ;  /* 0x0000000000007941 */ /* 0x000fea0003800200 */
.L_x_574:
        /* <DEDUP_REMOVED lines=10> */
[----:B------:R-:W-:Y:S01]  /*2a00*/  IADD3 R13, PT, PT, R11, 0x1, RZ ;  /* 0x000000010b0d7810 */ /* 0x000fe20007ffe0ff */
[----:B------:R0:W2:Y:S01]  /*2a10*/  @!P0 LDS.64 R22, [R14+0x8] ;  /* 0x000008000e168984 */ /* 0x0000a20000000a00 */
[----:B------:R-:W-:-:S07]  /*2a20*/  PLOP3.LUT P0, PT, PT, PT, PT, 0x8, 0x80 ;  /* 0x000000000080781c */ /* 0x000fce0003f0e170 */
[----:B0-----:R-:W-:Y:S06]  /*2a30*/  @P1 BRA `(.L_x_577) ;  /* 0x0000000000101947 */ /* 0x001fec0003800000 */
[----:B------:R-:W-:-:S13]  /*2a40*/  ISETP.GE.AND P0, PT, R11, R38, PT ;  /* 0x000000260b00720c */ /* 0x000fda0003f06270 */
[----:B-12---:R-:W-:-:S04]  /*2a50*/  @!P0 ISETP.NE.AND P1, PT, R30, R22, PT ;  /* 0x000000161e00820c */ /* 0x006fc80003f25270 */
[----:B------:R-:W-:-:S04]  /*2a60*/  @!P0 SEL R14, R31, R30, !P1 ;  /* 0x0000001e1f0e8207 */ /* 0x000fc80004800000 */
[----:B------:R-:W-:-:S13]  /*2a70*/  ISETP.LT.OR P0, PT, R14, R23, P0 ;  /* 0x000000170e00720c */ /* 0x000fda0000701670 */
.L_x_577:
[----:B------:R-:W-:Y:S05]  /*2a80*/  BSYNC.RECONVERGENT B0 ;  /* 0x0000000000007941 */ /* 0x000fea0003800200 */
.L_x_576:
[----:B------:R-:W-:Y:S01]  /*2a90*/  @!P0 IMAD.MOV R12, RZ, RZ, R10 ;  /* 0x000000ffff0c8224 */ /* 0x000fe200078e020a */
[----:B------:R-:W-:Y:S01]  /*2aa0*/  BSSY.RECONVERGENT B0, `(.L_x_578) ;  /* 0x000000f000007945 */ /* 0x000fe20003800200 */
[----:B------:R-:W-:Y:S01]  /*2ab0*/  @P0 IMAD.MOV R13, RZ, RZ, R11 ;  /* 0x000000ffff0d0224 */ /* 0x000fe200078e020b */
[----:B-12---:R-:W-:Y:S02]  /*2ac0*/  SEL R11, R31, R23, P0 ;  /* 0x000000171f0b7207 */ /* 0x006fe40000000000 */
        /* <DEDUP_REMOVED lines=12> */
.L_x_579:
[----:B------:R-:W-:Y:S05]  /*2b90*/  BSYNC.RECONVERGENT B0 ;  /* 0x0000000000007941 */ /* 0x000fea0003800200 */
.L_x_578:
        /* <DEDUP_REMOVED lines=8> */
[C---:B------:R-:W-:Y:S01]  /*2c20*/  ISETP.GE.AND P1, PT, R14.reuse, R39, PT ;  /* 0x000000270e00720c */ /* 0x040fe20003f26270 */
[----:B------:R-:W-:Y:S01]  /*2c30*/  VIADD R20, R14, 0x1 ;  /* 0x000000010e147836 */ /* 0x000fe20000000000 */
[----:B------:R-:W-:-:S02]  /*2c40*/  SEL R13, R31, R23, P0 ;  /* 0x000000171f0d7207 */ /* 0x000fc40000000000 */
[----:B------:R-:W-:Y:S01]  /*2c50*/  IADD3 R21, PT, PT, R15, 0x1, RZ ;  /* 0x000000010f157810 */ /* 0x000fe20007ffe0ff */
[----:B---3--:R-:W-:-:S06]  /*2c60*/  ULEA UR4, UR5, UR4, 0x18 ;  /* 0x0000000405047291 */ /* 0x008fcc000f8ec0ff */
[----:B------:R-:W-:-:S05]  /*2c70*/  @!P0 MOV R40, UR4 ;  /* 0x0000000400288c02 */ /* 0x000fca0008000f00 */
        /* <DEDUP_REMOVED lines=11> */
.L_x_581:
[----:B------:R-:W-:Y:S05]  /*2d30*/  BSYNC.RECONVERGENT B0 ;  /* 0x0000000000007941 */ /* 0x000fea0003800200 */
.L_x_580:
[----:B------:R-:W-:Y:S01]  /*2d40*/  @!P0 IMAD.MOV R20, RZ, RZ, R14 ;  /* 0x000000ffff148224 */ /* 0x000fe200078e020e */
[----:B------:R-:W-:Y:S01]  /*2d50*/  BSSY.RECONVERGENT B0, `(.L_x_582) ;  /* 0x0000011000007945 */ /* 0x000fe20003800200 */
[----:B------:R-:W-:Y:S01]  /*2d60*/  @P0 IMAD.MOV R21, RZ, RZ, R15 ;  /* 0x000000ffff150224 */ /* 0x000fe200078e020f */
[----:B-12---:R-:W-:Y:S01]  /*2d70*/  SEL R15, R31, R23, P0 ;  /* 0x000000171f0f7207 */ /* 0x006fe20000000000 */
[C-C-:B0-----:R-:W-:Y:S01]  /*2d80*/  @P0 IMAD R17, R20.reuse, 0x8, R40.reuse ;  /* 0x0000000814110824 */ /* 0x141fe200078e0228 */
[----:B------:R-:W-:Y:S01]  /*2d90*/  ISETP.GE.AND P1, PT, R20, R39, PT ;  /* 0x000000271400720c */ /* 0x000fe20003f26270 */
[C---:B------:R-:W-:Y:S01]  /*2da0*/  @!P0 IMAD R16, R21.reuse, 0x8, R40 ;  /* 0x0000000815108824 */ /* 0x040fe200078e0228 */
[----:B------:R-:W-:Y:S01]  /*2db0*/  SEL R14, R30, R22, P0 ;  /* 0x000000161e0e7207 */ /* 0x000fe20000000000 */
[----:B------:R-:W-:Y:S01]  /*2dc0*/  VIADD R18, R20, 0x1 ;  /* 0x0000000114127836 */ /* 0x000fe20000000000 */
[----:B------:R0:W1:Y:S01]  /*2dd0*/  @P0 LDS.64 R30, [R17] ;  /* 0x00000000111e0984 */ /* 0x0000620000000a00 */
[----:B------:R-:W-:-:S03]  /*2de0*/  IADD3 R19, PT, PT, R21, 0x1, RZ ;  /* 0x0000000115137810 */ /* 0x000fc60007ffe0ff */
[----:B------:R0:W2:Y:S01]  /*2df0*/  @!P0 LDS.64 R22, [R16] ;  /* 0x0000000010168984 */ /* 0x0000a20000000a00 */
[----:B------:R-:W-:-:S04]  /*2e00*/  PLOP3.LUT P0, PT, PT, PT, PT, 0x8, 0x80 ;  /* 0x000000000080781c */ /* 0x000fc80003f0e170 */
[----:B------:R-:W-:Y:S09]  /*2e10*/  @P1 BRA `(.L_x_583) ;  /* 0x0000000000101947 */ /* 0x000ff20003800000 */
[----:B------:R-:W-:-:S13]  /*2e20*/  ISETP.GE.AND P0, PT, R21, R38, PT ;  /* 0x000000261500720c */ /* 0x000fda0003f06270 */
[----:B-12---:R-:W-:-:S04]  /*2e30*/  @!P0 ISETP.NE.AND P1, PT, R30, R22, PT ;  /* 0x000000161e00820c */ /* 0x006fc80003f25270 */
[----:B0-----:R-:W-:-:S04]  /*2e40*/  @!P0 SEL R16, R31, R30, !P1 ;  /* 0x0000001e1f108207 */ /* 0x001fc80004800000 */
[----:B------:R-:W-:-:S13]  /*2e50*/  ISETP.LT.OR P0, PT, R16, R23, P0 ;  /* 0x000000171000720c */ /* 0x000fda0000701670 */
.L_x_583:
[----:B------:R-:W-:Y:S05]  /*2e60*/  BSYNC.RECONVERGENT B0 ;  /* 0x0000000000007941 */ /* 0x000fea0003800200 */
.L_x_582:
[----:B------:R-:W-:Y:S01]  /*2e70*/  @!P0 IMAD.MOV R18, RZ, RZ, R20 ;  /* 0x000000ffff128224 */ /* 0x000fe200078e0214 */
[----:B------:R-:W-:Y:S01]  /*2e80*/  BSSY.RECONVERGENT B0, `(.L_x_584) ;  /* 0x0000010000007945 */ /* 0x000fe20003800200 */
[----:B------:R-:W-:Y:S01]  /*2e90*/  @P0 IMAD.MOV R19, RZ, RZ, R21 ;  /* 0x000000ffff130224 */ /* 0x000fe200078e0215 */
        /* <DEDUP_REMOVED lines=14> */
.L_x_585:
[----:B------:R-:W-:Y:S05]  /*2f80*/  BSYNC.RECONVERGENT B0 ;  /* 0x0000000000007941 */ /* 0x000fea0003800200 */
.L_x_584:
[----:B0-----:R-:W-:Y:S01]  /*2f90*/  VIADD R20, R18, 0x1 ;  /* 0x0000000112147836 */ /* 0x001fe20000000000 */
[----:B------:R-:W-:Y:S01]  /*2fa0*/  @P0 IADD3 R21, PT, PT, R19, RZ, RZ ;  /* 0x000000ff13150210 */ /* 0x000fe20007ffe0ff */
[----:B------:R-:W-:Y:S01]  /*2fb0*/  @!P0 IMAD.MOV R20, RZ, RZ, R18 ;  /* 0x000000ffff148224 */ /* 0x000fe200078e0212 */
[----:B------:R-:W-:Y:S01]  /*2fc0*/  BSSY.RECONVERGENT B0, `(.L_x_586) ;  /* 0x000000e000007945 */ /* 0x000fe20003800200 */
[----:B-12---:R-:W-:Y:S02]  /*2fd0*/  SEL R19, R31, R23, P0 ;  /* 0x000000171f137207 */ /* 0x006fe40000000000 */
[--C-:B------:R-:W-:Y:S01]  /*2fe0*/  @!P0 IMAD R42, R21, 0x8, R40.reuse ;  /* 0x00000008152a8824 */ /* 0x100fe200078e0228 */
[C---:B------:R-:W-:Y:S01]  /*2ff0*/  ISETP.GE.AND P1, PT, R20.reuse, R39, PT ;  /* 0x000000271400720c */ /* 0x040fe20003f26270 */
[----:B------:R-:W-:Y:S01]  /*3000*/  @P0 IMAD R43, R20, 0x8, R40 ;  /* 0x00000008142b0824 */ /* 0x000fe200078e0228 */
[----:B------:R-:W-:Y:S02]  /*3010*/  SEL R18, R30, R22, P0 ;  /* 0x000000161e127207 */ /* 0x000fe40000000000 */
[----:B------:R0:W1:Y:S04]  /*3020*/  @!P0 LDS.64 R22, [R42] ;  /* 0x000000002a168984 */ /* 0x0000680000000a00 */
[----:B------:R0:W2:Y:S01]  /*3030*/  @P0 LDS.64 R30, [R43] ;  /* 0x000000002b1e0984 */ /* 0x0000a20000000a00 */
[----:B------:R-:W-:-:S04]  /*3040*/  PLOP3.LUT P0, PT, PT, PT, PT, 0x8, 0x80 ;  /* 0x000000000080781c */ /* 0x000fc80003f0e170 */
[----:B------:R-:W-:Y:S09]  /*3050*/  @P1 BRA `(.L_x_587) ;  /* 0x0000000000101947 */ /* 0x000ff20003800000 */
[----:B------:R-:W-:-:S13]  /*3060*/  ISETP.GE.AND P0, PT, R21, R38, PT ;  /* 0x000000261500720c */ /* 0x000fda0003f06270 */
[----:B-12---:R-:W-:-:S04]  /*3070*/  @!P0 ISETP.NE.AND P1, PT, R30, R22, PT ;  /* 0x000000161e00820c */ /* 0x006fc80003f25270 */
[----:B0-----:R-:W-:-:S04]  /*3080*/  @!P0 SEL R42, R31, R30, !P1 ;  /* 0x0000001e1f2a8207 */ /* 0x001fc80004800000 */
[----:B------:R-:W-:-:S13]  /*3090*/  ISETP.LT.OR P0, PT, R42, R23, P0 ;  /* 0x000000172a00720c */ /* 0x000fda0000701670 */
.L_x_587:
[----:B------:R-:W-:Y:S05]  /*30a0*/  BSYNC.RECONVERGENT B0 ;  /* 0x0000000000007941 */ /* 0x000fea0003800200 */
.L_x_586:
[C---:B0-----:R-:W-:Y:S01]  /*30b0*/  VIADD R42, R20.reuse, 0x1 ;  /* 0x00000001142a7836 */ /* 0x041fe20000000000 */
[----:B------:R-:W-:Y:S01]  /*30c0*/  @!P0 IADD3 R42, PT, PT, R20, RZ, RZ ;  /* 0x000000ff142a8210 */ /* 0x000fe20007ffe0ff */
[----:B------:R-:W-:Y:S01]  /*30d0*/  VIADD R43, R21, 0x1 ;  /* 0x00000001152b7836 */ /* 0x000fe20000000000 */
[----:B------:R-:W-:Y:S01]  /*30e0*/  BSSY.RECONVERGENT B0, `(.L_x_588) ;  /* 0x000000f000007945 */ /* 0x000fe20003800200 */
[----:B------:R-:W-:Y:S01]  /*30f0*/  @P0 IMAD.MOV R43, RZ, RZ, R21 ;  /* 0x000000ffff2b0224 */ /* 0x000fe200078e0215 */
[----:B------:R-:W-:Y:S02]  /*3100*/  ISETP.GE.AND P1, PT, R42, R39, PT ;  /* 0x000000272a00720c */ /* 0x000fe40003f26270 */
[----:B-12---:R-:W-:Y:S01]  /*3110*/  SEL R21, R31, R23, P0 ;  /* 0x000000171f157207 */ /* 0x006fe20000000000 */
[--C-:B------:R-:W-:Y:S01]  /*3120*/  @!P0 IMAD R44, R43, 0x8, R40.reuse ;  /* 0x000000082b2c8824 */ /* 0x100fe200078e0228 */
[----:B------:R-:W-:Y:S01]  /*3130*/  SEL R20, R30, R22, P0 ;  /* 0x000000161e147207 */ /* 0x000fe20000000000 */
[----:B------:R-:W-:-:S03]  /*3140*/  @P0 IMAD R40, R42, 0x8, R40 ;  /* 0x000000082a280824 */ /* 0x000fc600078e0228 */
[----:B------:R0:W1:Y:S04]  /*3150*/  @!P0 LDS.64 R22, [R44] ;  /* 0x000000002c168984 */ /* 0x0000680000000a00 */
[----:B------:R0:W2:Y:S01]  /*3160*/  @P0 LDS.64 R30, [R40] ;  /* 0x00000000281e0984 */ /* 0x0000a20000000a00 */
[----:B------:R-:W-:Y:S01]  /*3170*/  PLOP3.LUT P0, PT, PT, PT, PT, 0x8, 0x80 ;  /* 0x000000000080781c */ /* 0x000fe20003f0e170 */
[----:B------:R-:W-:-:S12]  /*3180*/  @P1 BRA `(.L_x_589) ;  /* 0x0000000000101947 */ /* 0x000fd80003800000 */
[----:B------:R-:W-:-:S13]  /*3190*/  ISETP.GE.AND P0, PT, R43, R38, PT ;  /* 0x000000262b00720c */ /* 0x000fda0003f06270 */
[----:B-12---:R-:W-:-:S04]  /*31a0*/  @!P0 ISETP.NE.AND P1, PT, R30, R22, PT ;  /* 0x000000161e00820c */ /* 0x006fc80003f25270 */
[----:B------:R-:W-:-:S04]  /*31b0*/  @!P0 SEL R38, R31, R30, !P1 ;  /* 0x0000001e1f268207 */ /* 0x000fc80004800000 */
[----:B------:R-:W-:-:S13]  /*31c0*/  ISETP.LT.OR P0, PT, R38, R23, P0 ;  /* 0x000000172600720c */ /* 0x000fda0000701670 */
.L_x_589:
[----:B------:R-:W-:Y:S05]  /*31d0*/  BSYNC.RECONVERGENT B0 ;  /* 0x0000000000007941 */ /* 0x000fea0003800200 */
.L_x_588:
        /* <DEDUP_REMOVED lines=24> */
[C---:B-1----:R-:W-:Y:S02]  /*3360*/  LOP3.LUT R0, R28.reuse, 0x1f, RZ, 0xc0, !PT ;  /* 0x0000001f1c007812 */ /* 0x042fe400078ec0ff */
[----:B------:R-:W-:Y:S01]  /*3370*/  SHF.L.U32 R28, R28, 0x3, RZ ;  /* 0x000000031c1c7819 */ /* 0x000fe200000006ff */
[----:B------:R-:W1:Y:S02]  /*3380*/  LDS.64 R38, [R35+0x200] ;  /* 0x0002000023267984 */ /* 0x000e640000000a00 */
[----:B---3--:R-:W-:Y:S01]  /*3390*/  IMAD R29, R29, 0x800, R0 ;  /* 0x000008001d1d7824 */ /* 0x008fe200078e0200 */
[----:B------:R-:W-:Y:S01]  /*33a0*/  LOP3.LUT R28, R28, 0x1f00, RZ, 0xc0, !PT ;  /* 0x00001f001c1c7812 */ /* 0x000fe200078ec0ff */
[----:B------:R-:W3:Y:S03]  /*33b0*/  LDS.64 R10, [R34+0x300] ;  /* 0x00030000220a7984 */ /* 0x000ee60000000a00 */
[----:B------:R-:W-:Y:S01]  /*33c0*/  IADD3 R29, P0, PT, R28, R29, RZ ;  /* 0x0000001d1c1d7210 */ /* 0x000fe20007f1e0ff */
[----:B------:R-:W0:Y:S04]  /*33d0*/  LDS.64 R32, [R33+0x400] ;  /* 0x0004000021207984 */ /* 0x000e280000000a00 */
[----:B------:R-:W0:Y:S01]  /*33e0*/  LDS.64 R6, [R27+0x500] ;  /* 0x000500001b067984 */ /* 0x000e220000000a00 */
[----:B------:R-:W-:Y:S01]  /*33f0*/  IMAD.X R0, RZ, RZ, RZ, P0 ;  /* 0x000000ffff007224 */ /* 0x000fe200000e06ff */
[----:B--2---:R-:W-:-:S02]  /*3400*/  LEA R2, P0, R29, UR4, 0x3 ;  /* 0x000000041d027c11 */ /* 0x004fc4000f8018ff */
[----:B------:R-:W2:Y:S02]  /*3410*/  LDS.64 R4, [R26+0x600] ;  /* 0x000600001a047984 */ /* 0x000ea40000000a00 */
[----:B------:R-:W-:Y:S02]  /*3420*/  LEA.HI.X R3, R29, UR5, R0, 0x3, P0 ;  /* 0x000000051d037c11 */ /* 0x000fe400080f1c00 */
        /* <DEDUP_REMOVED lines=18> */
.L_x_591:
        /* <DEDUP_REMOVED lines=37> */
.L_x_458:
[----:B------:R-:W0:Y:S01]  /*37a0*/  LDC.64 R4, c[0x0][0x388] ;  /* 0x0000e200ff047b82 */ /* 0x000e220000000a00 */
[----:B------:R-:W-:Y:S01]  /*37b0*/  ACQBULK ;  /* 0x000000000000782e */ /* 0x000fe20000000000 */
[----:B------:R-:W1:Y:S06]  /*37c0*/  S2R R36, SR_TID.X ;  /* 0x0000000000247919 */ /* 0x000e6c0000002100 */
[----:B------:R-:W2:Y:S01]  /*37d0*/  LDC R9, c[0x0][0x3a8] ;  /* 0x0000ea00ff097b82 */ /* 0x000ea20000000800 */
[----:B0-----:R-:W-:-:S05]  /*37e0*/  IMAD.WIDE.U32 R4, R7, 0x8, R4 ;  /* 0x0000000807047825 */ /* 0x001fca00078e0004 */
[----:B------:R-:W3:Y:S04]  /*37f0*/  LDG.E R2, desc[UR6][R4.64] ;  /* 0x0000000604027981 */ /* 0x000ee8000c1e1900 */
[----:B------:R-:W4:Y:S01]  /*3800*/  LDG.E R3, desc[UR6][R4.64+0x4] ;  /* 0x0000040604037981 */ /* 0x000f22000c1e1900 */
[----:B-1----:R-:W-:-:S05]  /*3810*/  IMAD.SHL.U32 R39, R36, 0x8, RZ ;  /* 0x0000000824277824 */ /* 0x002fca00078e00ff */
[----:B------:R-:W-:Y:S01]  /*3820*/  LOP3.LUT R23, R39, 0x1f00, RZ, 0xc0, !PT ;  /* 0x00001f0027177812 */ /* 0x000fe200078ec0ff */
[----:B------:R-:W-:-:S03]  /*3830*/  IMAD.MOV R38, RZ, RZ, -R7 ;  /* 0x000000ffff267224 */ /* 0x000fc600078e0a07 */
[----:B------:R-:W-:Y:S02]  /*3840*/  LOP3.LUT R35, R23, 0x1f, R36, 0xf8, !PT ;  /* 0x0000001f17237812 */ /* 0x000fe400078ef824 */
[----:B--2---:R-:W-:-:S03]  /*3850*/  VIADDMNMX R38, R38, R9, 0x800, PT ;  /* 0x0000080026267446 */ /* 0x004fc60003800109 */
[C---:B------:R-:W-:Y:S01]  /*3860*/  VIADD R7, R35.reuse, 0x20 ;  /* 0x0000002023077836 */ /* 0x040fe20000000000 */
[C---:B------:R-:W-:Y:S01]  /*3870*/  LEA R18, P0, R35.reuse, R4, 0x3 ;  /* 0x0000000423127211 */ /* 0x040fe200078018ff */
[----:B------:R-:W-:-:S03]  /*3880*/  VIADD R9, R35, 0x60 ;  /* 0x0000006023097836 */ /* 0x000fc60000000000 */
[-C--:B------:R-:W-:Y:S01]  /*3890*/  ISETP.GE.AND P1, PT, R7, R38.reuse, PT ;  /* 0x000000260700720c */ /* 0x080fe20003f26270 */
[----:B------:R-:W-:Y:S01]  /*38a0*/  IMAD.X R19, RZ, RZ, R5, P0 ;  /* 0x000000ffff137224 */ /* 0x000fe200000e0605 */
[C---:B------:R-:W-:Y:S02]  /*38b0*/  IADD3 R7, PT, PT, R35.reuse, 0x40, RZ ;  /* 0x0000004023077810 */ /* 0x040fe40007ffe0ff */
[-C--:B------:R-:W-:Y:S02]  /*38c0*/  ISETP.GE.AND P0, PT, R35, R38.reuse, PT ;  /* 0x000000262300720c */ /* 0x080fe40003f06270 */
[-C--:B------:R-:W-:Y:S02]  /*38d0*/  ISETP.GE.AND P2, PT, R7, R38.reuse, PT ;  /* 0x000000260700720c */ /* 0x080fe40003f46270 */
[----:B------:R-:W-:Y:S01]  /*38e0*/  ISETP.GE.AND P3, PT, R9, R38, PT ;  /* 0x000000260900720c */ /* 0x000fe20003f66270 */
[C---:B------:R-:W-:Y:S01]  /*38f0*/  VIADD R11, R35.reuse, 0x80 ;  /* 0x00000080230b7836 */ /* 0x040fe20000000000 */
[C---:B------:R-:W-:Y:S01]  /*3900*/  IADD3 R15, PT, PT, R35.reuse, 0xa0, RZ ;  /* 0x000000a0230f7810 */ /* 0x040fe20007ffe0ff */
[----:B------:R-:W-:-:S02]  /*3910*/  VIADD R17, R35, 0xc0 ;  /* 0x000000c023117836 */ /* 0x000fc40000000000 */
[----:B------:R-:W-:Y:S01]  /*3920*/  VIADD R21, R35, 0xe0 ;  /* 0x000000e023157836 */ /* 0x000fe20000000000 */
[----:B------:R-:W-:Y:S01]  /*3930*/  ISETP.GE.AND P4, PT, R11, R38, PT ;  /* 0x000000260b00720c */ /* 0x000fe20003f86270 */
[----:B---3--:R-:W-:Y:S02]  /*3940*/  IMAD.MOV.U32 R8, RZ, RZ, R2 ;  /* 0x000000ffff087224 */ /* 0x008fe400078e0002 */
[----:B------:R-:W2:Y:S01]  /*3950*/  @!P0 LDG.E R2, desc[UR6][R18.64] ;  /* 0x0000000612028981 */ /* 0x000ea2000c1e1900 */
[----:B----4-:R-:W-:Y:S02]  /*3960*/  IMAD.MOV.U32 R9, RZ, RZ, R3 ;  /* 0x000000ffff097224 */ /* 0x010fe400078e0003 */
[----:B------:R-:W-:Y:S01]  /*3970*/  MOV R4, R8 ;  /* 0x0000000800047202 */ /* 0x000fe20000000f00 */
[----:B------:R-:W-:Y:S01]  /*3980*/  IMAD.MOV.U32 R6, RZ, RZ, R8 ;  /* 0x000000ffff067224 */ /* 0x000fe200078e0008 */
[----:B------:R-:W2:Y:S01]  /*3990*/  @!P0 LDG.E R3, desc[UR6][R18.64+0x4] ;  /* 0x0000040612038981 */ /* 0x000ea2000c1e1900 */
[----:B------:R-:W-:-:S02]  /*39a0*/  IMAD.MOV.U32 R5, RZ, RZ, R9 ;  /* 0x000000ffff057224 */ /* 0x000fc400078e0009 */
[----:B------:R-:W-:Y:S01]  /*39b0*/  IMAD.MOV.U32 R7, RZ, RZ, R9 ;  /* 0x000000ffff077224 */ /* 0x000fe200078e0009 */
[----:B------:R-:W3:Y:S01]  /*39c0*/  @!P1 LDG.E R4, desc[UR6][R18.64+0x100] ;  /* 0x0001000612049981 */ /* 0x000ee2000c1e1900 */
[----:B------:R-:W-:-:S03]  /*39d0*/  ISETP.GE.AND P0, PT, R15, R38, PT ;  /* 0x000000260f00720c */ /* 0x000fc60003f06270 */
[----:B------:R-:W3:Y:S01]  /*39e0*/  @!P1 LDG.E R5, desc[UR6][R18.64+0x104] ;  /* 0x0001040612059981 */ /* 0x000ee2000c1e1900 */
[----:B------:R-:W-:-:S03]  /*39f0*/  ISETP.GE.AND P1, PT, R17, R38, PT ;  /* 0x000000261100720c */ /* 0x000fc60003f26270 */
[----:B------:R-:W4:Y:S04]  /*3a00*/  @!P2 LDG.E R7, desc[UR6][R18.64+0x204] ;  /* 0x000204061207a981 */ /* 0x000f28000c1e1900 */
[----:B------:R-:W4:Y:S01]  /*3a10*/  @!P2 LDG.E R6, desc[UR6][R18.64+0x200] ;  /* 0x000200061206a981 */ /* 0x000f22000c1e1900 */
[----:B------:R-:W-:Y:S01]  /*3a20*/  ISETP.GE.AND P2, PT, R21, R38, PT ;  /* 0x000000261500720c */ /* 0x000fe20003f46270 */
[--C-:B------:R-:W-:Y:S02]  /*3a30*/  IMAD.MOV.U32 R11, RZ, RZ, R9.reuse ;  /* 0x000000ffff0b7224 */ /* 0x100fe400078e0009 */
[----:B------:R-:W-:Y:S02]  /*3a40*/  IMAD.MOV.U32 R10, RZ, RZ, R8 ;  /* 0x000000ffff0a7224 */ /* 0x000fe400078e0008 */
[----:B------:R-:W-:-:S02]  /*3a50*/  IMAD.MOV.U32 R13, RZ, RZ, R9 ;  /* 0x000000ffff0d7224 */ /* 0x000fc400078e0009 */
[--C-:B------:R-:W-:Y:S01]  /*3a60*/  IMAD.MOV.U32 R12, RZ, RZ, R8.reuse ;  /* 0x000000ffff0c7224 */ /* 0x100fe200078e0008 */
[----:B------:R-:W-:Y:S01]  /*3a70*/  MOV R17, R9 ;  /* 0x0000000900117202 */ /* 0x000fe20000000f00 */
[----:B------:R-:W-:Y:S01]  /*3a80*/  IMAD.MOV.U32 R15, RZ, RZ, R9 ;  /* 0x000000ffff0f7224 */ /* 0x000fe200078e0009 */
[----:B------:R-:W5:Y:S01]  /*3a90*/  @!P3 LDG.E R11, desc[UR6][R18.64+0x304] ;  /* 0x00030406120bb981 */ /* 0x000f62000c1e1900 */
[--C-:B------:R-:W-:Y:S02]  /*3aa0*/  IMAD.MOV.U32 R14, RZ, RZ, R8.reuse ;  /* 0x000000ffff0e7224 */ /* 0x100fe400078e0008 */
[----:B------:R-:W-:Y:S01]  /*3ab0*/  IMAD.MOV.U32 R16, RZ, RZ, R8 ;  /* 0x000000ffff107224 */ /* 0x000fe200078e0008 */
        /* <DEDUP_REMOVED lines=14> */
[C---:B------:R-:W-:Y:S02]  /*3ba0*/  VIADD R20, R23.reuse, 0x20 ;  /* 0x0000002017147836 */ /* 0x040fe40000000000 */
[C---:B------:R-:W-:Y:S01]  /*3bb0*/  VIADD R22, R23.reuse, 0x40 ;  /* 0x0000004017167836 */ /* 0x040fe20000000000 */
[CC--:B------:R-:W-:Y:S01]  /*3bc0*/  LEA.HI.SX32 R34, R23.reuse, R23.reuse, 0x1b ;  /* 0x0000001717227211 */ /* 0x0c0fe200078fdaff */
[C---:B------:R-:W-:Y:S01]  /*3bd0*/  VIADD R18, R23.reuse, 0x80 ;  /* 0x0000008017127836 */ /* 0x040fe20000000000 */
[-C--:B------:R-:W-:Y:S01]  /*3be0*/  LEA.HI.SX32 R20, R20, R23.reuse, 0x1b ;  /* 0x0000001714147211 */ /* 0x080fe200078fdaff */
[C---:B------:R-:W-:Y:S01]  /*3bf0*/  VIADD R26, R23.reuse, 0xa0 ;  /* 0x000000a0171a7836 */ /* 0x040fe20000000000 */
[C---:B------:R-:W-:Y:S01]  /*3c00*/  IADD3 R24, PT, PT, R23.reuse, 0x60, RZ ;  /* 0x0000006017187810 */ /* 0x040fe20007ffe0ff */
[C---:B------:R-:W-:Y:S01]  /*3c10*/  VIADD R28, R23.reuse, 0xc0 ;  /* 0x000000c0171c7836 */ /* 0x040fe20000000000 */
[----:B------:R-:W-:Y:S01]  /*3c20*/  LEA.HI.SX32 R22, R22, R23, 0x1b ;  /* 0x0000001716167211 */ /* 0x000fe200078fdaff */
[----:B------:R-:W-:Y:S01]  /*3c30*/  VIADD R30, R23, 0xe0 ;  /* 0x000000e0171e7836 */ /* 0x000fe20000000000 */
[----:B------:R-:W-:Y:S01]  /*3c40*/  LEA R34, R34, UR4, 0x3 ;  /* 0x0000000422227c11 */ /* 0x000fe2000f8e18ff */
[----:B------:R-:W-:Y:S01]  /*3c50*/  IMAD R0, R0, 0x7, R23 ;  /* 0x0000000700007824 */ /* 0x000fe200078e0217 */
[----:B------:R-:W-:-:S02]  /*3c60*/  LEA R33, R20, UR4, 0x3 ;  /* 0x0000000414217c11 */ /* 0x000fc4000f8e18ff */
[-C--:B------:R-:W-:Y:S01]  /*3c70*/  LEA.HI.SX32 R24, R24, R23.reuse, 0x1b ;  /* 0x0000001718187211 */ /* 0x080fe200078fdaff */
[----:B------:R-:W-:Y:S01]  /*3c80*/  VIADD R21, R0, 0x1 ;  /* 0x0000000100157836 */ /* 0x000fe20000000000 */
[----:B------:R-:W-:Y:S01]  /*3c90*/  LEA R32, R22, UR4, 0x3 ;  /* 0x0000000416207c11 */ /* 0x000fe2000f8e18ff */
[----:B------:R-:W-:Y:S01]  /*3ca0*/  VIADD R31, R0, 0x3 ;  /* 0x00000003001f7836 */ /* 0x000fe20000000000 */
[-C--:B------:R-:W-:Y:S01]  /*3cb0*/  LEA.HI.SX32 R18, R18, R23.reuse, 0x1b ;  /* 0x0000001712127211 */ /* 0x080fe200078fdaff */
[----:B------:R-:W-:Y:S01]  /*3cc0*/  VIADD R37, R0, 0x4 ;  /* 0x0000000400257836 */ /* 0x000fe20000000000 */
[-C--:B------:R-:W-:Y:S01]  /*3cd0*/  LEA.HI.SX32 R26, R26, R23.reuse, 0x1b ;  /* 0x000000171a1a7211 */ /* 0x080fe200078fdaff */
[----:B------:R-:W-:Y:S01]  /*3ce0*/  VIADD R41, R0, 0x5 ;  /* 0x0000000500297836 */ /* 0x000fe20000000000 */
[-C--:B------:R-:W-:Y:S01]  /*3cf0*/  LEA.HI.SX32 R19, R28, R23.reuse, 0x1b ;  /* 0x000000171c137211 */ /* 0x080fe200078fdaff */
[----:B------:R-:W-:Y:S01]  /*3d00*/  VIADD R43, R0, 0x6 ;  /* 0x00000006002b7836 */ /* 0x000fe20000000000 */
[----:B------:R-:W-:Y:S01]  /*3d10*/  LEA.HI.SX32 R25, R30, R23, 0x1b ;  /* 0x000000171e197211 */ /* 0x000fe200078fdaff */
[C---:B------:R-:W-:Y:S01]  /*3d20*/  VIADD R45, R0.reuse, 0x7 ;  /* 0x00000007002d7836 */ /* 0x040fe20000000000 */
[----:B------:R-:W-:-:S02]  /*3d30*/  IADD3 R23, PT, PT, R0, 0x2, RZ ;  /* 0x0000000200177810 */ /* 0x000fc40007ffe0ff */
[----:B------:R-:W-:Y:S02]  /*3d40*/  LEA R29, R24, UR4, 0x3 ;  /* 0x00000004181d7c11 */ /* 0x000fe4000f8e18ff */
[----:B------:R-:W-:Y:S02]  /*3d50*/  LEA R28, R18, UR4, 0x3 ;  /* 0x00000004121c7c11 */ /* 0x000fe4000f8e18ff */
[----:B------:R-:W-:Y:S02]  /*3d60*/  LEA R27, R26, UR4, 0x3 ;  /* 0x000000041a1b7c11 */ /* 0x000fe4000f8e18ff */
[-C--:B------:R-:W-:Y:S02]  /*3d70*/  LEA.HI.SX32 R45, R45, R0.reuse, 0x1b ;  /* 0x000000002d2d7211 */ /* 0x080fe400078fdaff */
[----:B------:R-:W-:Y:S02]  /*3d80*/  LEA.HI.SX32 R24, R0, R0, 0x1b ;  /* 0x0000000000187211 */ /* 0x000fe400078fdaff */
[----:B------:R-:W-:-:S02]  /*3d90*/  LEA R26, R19, UR4, 0x3 ;  /* 0x00000004131a7c11 */ /* 0x000fc4000f8e18ff */
[----:B------:R-:W-:Y:S02]  /*3da0*/  LEA R25, R25, UR4, 0x3 ;  /* 0x0000000419197c11 */ /* 0x000fe4000f8e18ff */
[----:B------:R-:W-:Y:S01]  /*3db0*/  LEA R24, R24, UR4, 0x3 ;  /* 0x0000000418187c11 */ /* 0x000fe2000f8e18ff */
[----:B--2---:R0:W-:Y:S04]  /*3dc0*/  STS.64 [R34], R2 ;  /* 0x0000000222007388 */ /* 0x0041e80000000a00 */
[----:B---3--:R1:W-:Y:S01]  /*3dd0*/  STS.64 [R33+0x100], R4 ;  /* 0x0001000421007388 */ /* 0x0083e20000000a00 */
[-C--:B0-----:R-:W-:Y:S02]  /*3de0*/  LEA.HI.SX32 R3, R41, R0.reuse, 0x1b ;  /* 0x0000000029037211 */ /* 0x081fe400078fdaff */
[-C--:B------:R-:W-:Y:S01]  /*3df0*/  LEA.HI.SX32 R2, R43, R0.reuse, 0x1b ;  /* 0x000000002b027211 */ /* 0x080fe200078fdaff */
[----:B----4-:R0:W-:Y:S01]  /*3e00*/  STS.64 [R32+0x200], R6 ;  /* 0x0002000620007388 */ /* 0x0101e20000000a00 */
[----:B-1----:R-:W-:-:S02]  /*3e10*/  LEA.HI.SX32 R5, R31, R0, 0x1b ;  /* 0x000000001f057211 */ /* 0x002fc400078fdaff */
[-C--:B------:R-:W-:Y:S02]  /*3e20*/  LEA.HI.SX32 R4, R37, R0.reuse, 0x1b ;  /* 0x0000000025047211 */ /* 0x080fe400078fdaff */
[----:B------:R-:W-:Y:S02]  /*3e30*/  LEA R5, R5, UR4, 0x3 ;  /* 0x0000000405057c11 */ /* 0x000fe4000f8e18ff */
[-C--:B0-----:R-:W-:Y:S02]  /*3e40*/  LEA.HI.SX32 R7, R21, R0.reuse, 0x1b ;  /* 0x0000000015077211 */ /* 0x081fe400078fdaff */
[----:B------:R-:W-:Y:S01]  /*3e50*/  LEA.HI.SX32 R6, R23, R0, 0x1b ;  /* 0x0000000017067211 */ /* 0x000fe200078fdaff */
[----:B-----5:R0:W-:Y:S01]  /*3e60*/  STS.64 [R29+0x300], R10 ;  /* 0x0003000a1d007388 */ /* 0x0201e20000000a00 */
[----:B------:R-:W-:Y:S02]  /*3e70*/  LEA R7, R7, UR4, 0x3 ;  /* 0x0000000407077c11 */ /* 0x000fe4000f8e18ff */
[----:B------:R-:W-:-:S02]  /*3e80*/  LEA R6, R6, UR4, 0x3 ;  /* 0x0000000406067c11 */ /* 0x000fc4000f8e18ff */
[----:B------:R-:W-:Y:S02]  /*3e90*/  LEA R4, R4, UR4, 0x3 ;  /* 0x0000000404047c11 */ /* 0x000fe4000f8e18ff */
[----:B------:R-:W-:Y:S01]  /*3ea0*/  LEA R3, R3, UR4, 0x3 ;  /* 0x0000000403037c11 */ /* 0x000fe2000f8e18ff */
[----:B------:R-:W-:Y:S01]  /*3eb0*/  STS.64 [R28+0x400], R12 ;  /* 0x0004000c1c007388 */ /* 0x000fe20000000a00 */
[----:B------:R-:W-:Y:S02]  /*3ec0*/  LEA R2, R2, UR4, 0x3 ;  /* 0x0000000402027c11 */ /* 0x000fe4000f8e18ff */
[----:B------:R-:W-:Y:S01]  /*3ed0*/  LEA R0, R45, UR4, 0x3 ;  /* 0x000000042d007c11 */ /* 0x000fe2000f8e18ff */
        /* <DEDUP_REMOVED lines=13> */
[----:B0-----:R-:W-:-:S07]  /*3fb0*/  IADD3 R11, PT, PT, R39, 0x1, RZ ;  /* 0x00000001270b7810 */ /* 0x001fce0007ffe0ff */
[----:B------:R-:W-:Y:S01]  /*3fc0*/  PREEXIT ;  /* 0x000000000000782d */ /* 0x000fe20000000000 */
[----:B------:R-:W-:Y:S01]  /*3fd0*/  BSSY.RECONVERGENT B0, `(.L_x_592) ;  /* 0x0000019000007945 */ /* 0x000fe20003800200 */
[--C-:B-1----:R-:W-:Y:S01]  /*3fe0*/  IMAD.MOV.U32 R37, RZ, RZ, R8.reuse ;  /* 0x000000ffff257224 */ /* 0x102fe200078e0008 */
[----:B------:R-:W-:Y:S01]  /*3ff0*/  ISETP.GE.U32.AND P0, PT, R11, R38, PT ;  /* 0x000000260b00720c */ /* 0x000fe20003f06070 */
[--C-:B------:R-:W-:Y:S02]  /*4000*/  IMAD.MOV.U32 R40, RZ, RZ, R9.reuse ;  /* 0x000000ffff287224 */ /* 0x100fe400078e0009 */
[----:B------:R-:W-:Y:S02]  /*4010*/  IMAD.MOV.U32 R11, RZ, RZ, R9 ;  /* 0x000000ffff0b7224 */ /* 0x000fe400078e0009 */
[----:B------:R-:W-:-:S08]  /*4020*/  IMAD.MOV.U32 R10, RZ, RZ, R8 ;  /* 0x000000ffff0a7224 */ /* 0x000fd000078e0008 */
[----:B------:R-:W-:Y:S05]  /*4030*/  @P0 BRA `(.L_x_593) ;  /* 0x0000000000480947 */ /* 0x000fea0003800000 */
[----:B------:R-:W-:-:S13]  /*4040*/  ISETP.NE.AND P0, PT, R8, R12, PT ;  /* 0x0000000c0800720c */ /* 0x000fda0003f05270 */
[----:B------:R-:W-:Y:S05]  /*4050*/  @P0 BRA `(.L_x_594) ;  /* 0x00000000001c0947 */ /* 0x000fea0003800000 */
[----:B------:R-:W-:Y:S01]  /*4060*/  ISETP.GE.AND P0, PT, R9, R13, PT ;  /* 0x0000000d0900720c */ /* 0x000fe20003f06270 */
[----:B------:R-:W-:-:S12]  /*4070*/  IMAD.MOV.U32 R11, RZ, RZ, R13 ;  /* 0x000000ffff0b7224 */ /* 0x000fd800078e000d */
[----:B------:R-:W-:Y:S05]  /*4080*/  @!P0 BRA `(.L_x_595) ;  /* 0x0000000000288947 */ /* 0x000fea0003800000 */
[----:B------:R-:W-:Y:S01]  /*4090*/  MOV R37, R8 ;  /* 0x0000000800257202 */ /* 0x000fe20000000f00 */
[----:B------:R-:W-:Y:S02]  /*40a0*/  IMAD.MOV.U32 R40, RZ, RZ, R9 ;  /* 0x000000ffff287224 */ /* 0x000fe400078e0009 */
[----:B------:R-:W-:Y:S01]  /*40b0*/  IMAD.MOV.U32 R10, RZ, RZ, R8 ;  /* 0x000000ffff0a7224 */ /* 0x000fe200078e0008 */
[----:B------:R-:W-:Y:S06]  /*40c0*/  BRA `(.L_x_593) ;  /* 0x0000000000247947 */ /* 0x000fec0003800000 */
.L_x_594:
[----:B------:R-:W-:Y:S01]  /*40d0*/  ISETP.GE.AND P0, PT, R8, R13, PT ;  /* 0x0000000d0800720c */ /* 0x000fe20003f06270 */
[----:B------:R-:W-:Y:S01]  /*40e0*/  IMAD.MOV.U32 R11, RZ, RZ, R13 ;  /* 0x000000ffff0b7224 */ /* 0x000fe200078e000d */
[----:B------:R-:W-:Y:S01]  /*40f0*/  MOV R10, R12 ;  /* 0x0000000c000a7202 */ /* 0x000fe20000000f00 */
[----:B------:R-:W-:Y:S02]  /*4100*/  IMAD.MOV.U32 R37, RZ, RZ, R8 ;  /* 0x000000ffff257224 */ /* 0x000fe400078e0008 */
[----:B------:R-:W-:-:S08]  /*4110*/  IMAD.MOV.U32 R40, RZ, RZ, R9 ;  /* 0x000000ffff287224 */ /* 0x000fd000078e0009 */
[----:B------:R-:W-:Y:S05]  /*4120*/  @P0 BRA `(.L_x_593) ;  /* 0x00000000000c0947 */ /* 0x000fea0003800000 */
.L_x_595:
[----:B------:R-:W-:Y:S02]  /*4130*/  IMAD.MOV.U32 R40, RZ, RZ, R11 ;  /* 0x000000ffff287224 */ /* 0x000fe400078e000b */
[--C-:B------:R-:W-:Y:S02]  /*4140*/  IMAD.MOV.U32 R37, RZ, RZ, R12.reuse ;  /* 0x000000ffff257224 */ /* 0x100fe400078e000c */
[----:B------:R-:W-:-:S07]  /*4150*/  IMAD.MOV.U32 R10, RZ, RZ, R12 ;  /* 0x000000ffff0a7224 */ /* 0x000fce00078e000c */
.L_x_593:
[----:B------:R-:W-:Y:S05]  /*4160*/  BSYNC.RECONVERGENT B0 ;  /* 0x0000000000007941 */ /* 0x000fea0003800200 */
.L_x_592:
        /* <DEDUP_REMOVED lines=13> */
.L_x_598:
[----:B------:R-:W-:Y:S01]  /*4240*/  ISETP.GE.AND P0, PT, R40, R15, PT ;  /* 0x0000000f2800720c */ /* 0x000fe20003f06270 */
[----:B------:R-:W-:Y:S02]  /*4250*/  IMAD.MOV.U32 R12, RZ, RZ, R14 ;  /* 0x000000ffff0c7224 */ /* 0x000fe400078e000e */
[----:B------:R-:W-:Y:S02]  /*4260*/  IMAD.MOV.U32 R13, RZ, RZ, R15 ;  /* 0x000000ffff0d7224 */ /* 0x000fe400078e000f */
[----:B------:R-:W-:-:S08]  /*4270*/  IMAD.MOV.U32 R37, RZ, RZ, R12 ;  /* 0x000000ffff257224 */ /* 0x000fd000078e000c */
[----:B------:R-:W-:Y:S05]  /*4280*/  @P0 BRA `(.L_x_597) ;  /* 0x0000000000080947 */ /* 0x000fea0003800000 */
.L_x_599:
[----:B------:R-:W-:Y:S01]  /*4290*/  MOV R40, R13 ;  /* 0x0000000d00287202 */ /* 0x000fe20000000f00 */
[----:B------:R-:W-:-:S07]  /*42a0*/  IMAD.MOV.U32 R37, RZ, RZ, R12 ;  /* 0x000000ffff257224 */ /* 0x000fce00078e000c */
.L_x_597:
[----:B------:R-:W-:Y:S05]  /*42b0*/  BSYNC.RECONVERGENT B0 ;  /* 0x0000000000007941 */ /* 0x000fea0003800200 */
.L_x_596:
        /* <DEDUP_REMOVED lines=13> */
.L_x_602:
[----:B------:R-:W-:Y:S01]  /*4390*/  ISETP.GE.AND P0, PT, R40, R17, PT ;  /* 0x000000112800720c */ /* 0x000fe20003f06270 */
[----:B------:R-:W-:Y:S02]  /*43a0*/  IMAD.MOV.U32 R14, RZ, RZ, R16 ;  /* 0x000000ffff0e7224 */ /* 0x000fe400078e0010 */
[----:B------:R-:W-:Y:S02]  /*43b0*/  IMAD.MOV.U32 R15, RZ, RZ, R17 ;  /* 0x000000ffff0f7224 */ /* 0x000fe400078e0011 */
[----:B------:R-:W-:-:S08]  /*43c0*/  IMAD.MOV.U32 R37, RZ, RZ, R14 ;  /* 0x000000ffff257224 */ /* 0x000fd000078e000e */
[----:B------:R-:W-:Y:S05]  /*43d0*/  @P0 BRA `(.L_x_601) ;  /* 0x0000000000080947 */ /* 0x000fea0003800000 */
.L_x_603:
[----:B------:R-:W-:Y:S02]  /*43e0*/  IMAD.MOV.U32 R40, RZ, RZ, R15 ;  /* 0x000000ffff287224 */ /* 0x000fe400078e000f */
[----:B------:R-:W-:-:S07]  /*43f0*/  IMAD.MOV.U32 R37, RZ, RZ, R14 ;  /* 0x000000ffff257224 */ /* 0x000fce00078e000e */
.L_x_601:
[----:B------:R-:W-:Y:S05]  /*4400*/  BSYNC.RECONVERGENT B0 ;  /* 0x0000000000007941 */ /* 0x000fea0003800200 */
.L_x_600:
        /* <DEDUP_REMOVED lines=13> */
.L_x_606:
[-C--:B------:R-:W-:Y:S01]  /*44e0*/  ISETP.GE.AND P0, PT, R40, R19.reuse, PT ;  /* 0x000000132800720c */ /* 0x080fe20003f06270 */
[----:B------:R-:W-:Y:S01]  /*44f0*/  IMAD.MOV.U32 R16, RZ, RZ, R18 ;  /* 0x000000ffff107224 */ /* 0x000fe200078e0012 */
[----:B------:R-:W-:-:S03]  /*4500*/  MOV R17, R19 ;  /* 0x0000001300117202 */ /* 0x000fc60000000f00 */
[----:B------:R-:W-:-:S08]  /*4510*/  IMAD.MOV.U32 R37, RZ, RZ, R16 ;  /* 0x000000ffff257224 */ /* 0x000fd000078e0010 */
[----:B------:R-:W-:Y:S05]  /*4520*/  @P0 BRA `(.L_x_605) ;  /* 0x0000000000080947 */ /* 0x000fea0003800000 */
.L_x_607:
[----:B------:R-:W-:Y:S02]  /*4530*/  IMAD.MOV.U32 R40, RZ, RZ, R17 ;  /* 0x000000ffff287224 */ /* 0x000fe400078e0011 */
[----:B------:R-:W-:-:S07]  /*4540*/  IMAD.MOV.U32 R37, RZ, RZ, R16 ;  /* 0x000000ffff257224 */ /* 0x000fce00078e0010 */
.L_x_605:
[----:B------:R-:W-:Y:S05]  /*4550*/  BSYNC.RECONVERGENT B0 ;  /* 0x0000000000007941 */ /* 0x000fea0003800200 */
.L_x_604:
        /* <DEDUP_REMOVED lines=13> */
.L_x_610:
[----:B------:R-:W-:Y:S01]  /*4630*/  ISETP.GE.AND P0, PT, R40, R21, PT ;  /* 0x000000152800720c */ /* 0x000fe20003f06270 */
[----:B------:R-:W-:Y:S02]  /*4640*/  IMAD.MOV.U32 R18, RZ, RZ, R20 ;  /* 0x000000ffff127224 */ /* 0x000fe400078e0014 */
[----:B------:R-:W-:Y:S02]  /*4650*/  IMAD.MOV.U32 R19, RZ, RZ, R21 ;  /* 0x000000ffff137224 */ /* 0x000fe400078e0015 */
[----:B------:R-:W-:-:S08]  /*4660*/  IMAD.MOV.U32 R37, RZ, RZ, R18 ;  /* 0x000000ffff257224 */ /* 0x000fd000078e0012 */
[----:B------:R-:W-:Y:S05]  /*4670*/  @P0 BRA `(.L_x_609) ;  /* 0x0000000000080947 */ /* 0x000fea0003800000 */
.L_x_611:
[----:B------:R-:W-:Y:S01]  /*4680*/  MOV R40, R19 ;  /* 0x0000001300287202 */ /* 0x000fe20000000f00 */
[----:B------:R-:W-:-:S07]  /*4690*/  IMAD.MOV.U32 R37, RZ, RZ, R18 ;  /* 0x000000ffff257224 */ /* 0x000fce00078e0012 */
.L_x_609:
[----:B------:R-:W-:Y:S05]  /*46a0*/  BSYNC.RECONVERGENT B0 ;  /* 0x0000000000007941 */ /* 0x000fea0003800200 */
.L_x_608:
        /* <DEDUP_REMOVED lines=13> */
.L_x_614:
[----:B------:R-:W-:Y:S01]  /*4780*/  ISETP.GE.AND P0, PT, R40, R23, PT ;  /* 0x000000172800720c */ /* 0x000fe20003f06270 */
[----:B------:R-:W-:Y:S02]  /*4790*/  IMAD.MOV.U32 R20, RZ, RZ, R22 ;  /* 0x000000ffff147224 */ /* 0x000fe400078e0016 */
[----:B------:R-:W-:Y:S02]  /*47a0*/  IMAD.MOV.U32 R21, RZ, RZ, R23 ;  /* 0x000000ffff157224 */ /* 0x000fe400078e0017 */
[----:B------:R-:W-:-:S08]  /*47b0*/  IMAD.MOV.U32 R37, RZ, RZ, R20 ;  /* 0x000000ffff257224 */ /* 0x000fd000078e0014 */
[----:B------:R-:W-:Y:S05]  /*47c0*/  @P0 BRA `(.L_x_613) ;  /* 0x0000000000080947 */ /* 0x000fea0003800000 */
.L_x_615:
[----:B------:R-:W-:Y:S02]  /*47d0*/  IMAD.MOV.U32 R40, RZ, RZ, R21 ;  /* 0x000000ffff287224 */ /* 0x000fe400078e0015 */
[----:B------:R-:W-:-:S07]  /*47e0*/  IMAD.MOV.U32 R37, RZ, RZ, R20 ;  /* 0x000000ffff257224 */ /* 0x000fce00078e0014 */
.L_x_613:
[----:B------:R-:W-:Y:S05]  /*47f0*/  BSYNC.RECONVERGENT B0 ;  /* 0x0000000000007941 */ /* 0x000fea0003800200 */
.L_x_612:
[C---:B------:R-:W-:Y:S01]  /*4800*/  ISETP.GE.U32.AND P1, PT, R39.reuse, R38, PT ;  /* 0x000000262700720c */ /* 0x040fe20003f26070 */
[----:B------:R-:W-:Y:S01]  /*4810*/  BSSY.RECONVERGENT B0, `(.L_x_616) ;  /* 0x00001ee000007945 */ /* 0x000fe20003800200 */
[----:B------:R-:W-:-:S04]  /*4820*/  IADD3 R23, PT, PT, R39, 0x7, RZ ;  /* 0x0000000727177810 */ /* 0x000fc80007ffe0ff */
        /* <DEDUP_REMOVED lines=9> */
[----:B------:R-:W-:Y:S02]  /*48c0*/  IMAD.MOV.U32 R30, RZ, RZ, R11 ;  /* 0x000000ffff1e7224 */ /* 0x000fe400078e000b */
[----:B------:R-:W-:Y:S01]  /*48d0*/  IMAD.MOV.U32 R31, RZ, RZ, R8 ;  /* 0x000000ffff1f7224 */ /* 0x000fe200078e0008 */
[----:B------:R-:W-:Y:S06]  /*48e0*/  BRA `(.L_x_621) ;  /* 0x0000000000207947 */ /* 0x000fec0003800000 */
.L_x_619:
[----:B------:R-:W-:Y:S01]  /*48f0*/  ISETP.GE.AND P0, PT, R10, R9, PT ;  /* 0x000000090a00720c */ /* 0x000fe20003f06270 */
[----:B------:R-:W-:Y:S02]  /*4900*/  IMAD.MOV.U32 R30, RZ, RZ, R11 ;  /* 0x000000ffff1e7224 */ /* 0x000fe400078e000b */
[----:B------:R-:W-:-:S10]  /*4910*/  IMAD.MOV.U32 R31, RZ, RZ, R10 ;  /* 0x000000ffff1f7224 */ /* 0x000fd400078e000a */
[----:B------:R-:W-:Y:S05]  /*4920*/  @P0 BRA `(.L_x_621) ;  /* 0x0000000000100947 */ /* 0x000fea0003800000 */
.L_x_620:
[----:B------:R-:W-:Y:S01]  /*4930*/  IMAD.MOV.U32 R30, RZ, RZ, R9 ;  /* 0x000000ffff1e7224 */ /* 0x000fe200078e0009 */
[----:B------:R-:W-:Y:S01]  /*4940*/  MOV R31, R8 ;  /* 0x00000008001f7202 */ /* 0x000fe20000000f00 */
[----:B------:R-:W-:Y:S02]  /*4950*/  IMAD.MOV.U32 R9, RZ, RZ, R11 ;  /* 0x000000ffff097224 */ /* 0x000fe400078e000b */
[----:B------:R-:W-:-:S07]  /*4960*/  IMAD.MOV.U32 R8, RZ, RZ, R10 ;  /* 0x000000ffff087224 */ /* 0x000fce00078e000a */
.L_x_621:
[----:B------:R-:W-:Y:S05]  /*4970*/  BSYNC.RECONVERGENT B1 ;  /* 0x0000000000017941 */ /* 0x000fea0003800200 */
.L_x_618:
        /* <DEDUP_REMOVED lines=8> */
.L_x_623:
[----:B------:R-:W-:Y:S01]  /*4a00*/  ISETP.GE.AND P0, PT, R15, R13, PT ;  /* 0x0000000d0f00720c */ /* 0x000fe20003f06270 */
[----:B------:R-:W-:Y:S01]  /*4a10*/  IMAD.MOV.U32 R10, RZ, RZ, R15 ;  /* 0x000000ffff0a7224 */ /* 0x000fe200078e000f */
[----:B------:R-:W-:-:S11]  /*4a20*/  MOV R11, R12 ;  /* 0x0000000c000b7202 */ /* 0x000fd60000000f00 */
[----:B------:R-:W-:Y:S05]  /*4a30*/  @P0 BRA `(.L_x_625) ;  /* 0x0000000000100947 */ /* 0x000fea0003800000 */
.L_x_624:
[----:B------:R-:W-:Y:S02]  /*4a40*/  IMAD.MOV.U32 R10, RZ, RZ, R13 ;  /* 0x000000ffff0a7224 */ /* 0x000fe400078e000d */
[----:B------:R-:W-:Y:S02]  /*4a50*/  IMAD.MOV.U32 R11, RZ, RZ, R12 ;  /* 0x000000ffff0b7224 */ /* 0x000fe400078e000c */
[----:B------:R-:W-:Y:S02]  /*4a60*/  IMAD.MOV.U32 R13, RZ, RZ, R15 ;  /* 0x000000ffff0d7224 */ /* 0x000fe400078e000f */
[----:B------:R-:W-:-:S07]  /*4a70*/  IMAD.MOV.U32 R12, RZ, RZ, R14 ;  /* 0x000000ffff0c7224 */ /* 0x000fce00078e000e */
.L_x_625:
[----:B------:R-:W-:Y:S05]  /*4a80*/  BSYNC.RECONVERGENT B1 ;  /* 0x0000000000017941 */ /* 0x000fea0003800200 */
.L_x_622:
        /* <DEDUP_REMOVED lines=8> */
.L_x_627:
[----:B------:R-:W-:Y:S01]  /*4b10*/  ISETP.GE.AND P0, PT, R19, R17, PT ;  /* 0x000000111300720c */ /* 0x000fe20003f06270 */
[----:B------:R-:W-:Y:S02]  /*4b20*/  IMAD.MOV.U32 R14, RZ, RZ, R19 ;  /* 0x000000ffff0e7224 */ /* 0x000fe400078e0013 */
[----:B------:R-:W-:-:S10]  /*4b30*/  IMAD.MOV.U32 R15, RZ, RZ, R16 ;  /* 0x000000ffff0f7224 */ /* 0x000fd400078e0010 */
[----:B------:R-:W-:Y:S05]  /*4b40*/  @P0 BRA `(.L_x_629) ;  /* 0x0000000000100947 */ /* 0x000fea0003800000 */
.L_x_628:
[----:B------:R-:W-:Y:S02]  /*4b50*/  IMAD.MOV.U32 R14, RZ, RZ, R17 ;  /* 0x000000ffff0e7224 */ /* 0x000fe400078e0011 */
[----:B------:R-:W-:Y:S01]  /*4b60*/  IMAD.MOV.U32 R15, RZ, RZ, R16 ;  /* 0x000000ffff0f7224 */ /* 0x000fe200078e0010 */
[----:B------:R-:W-:Y:S01]  /*4b70*/  MOV R16, R18 ;  /* 0x0000001200107202 */ /* 0x000fe20000000f00 */
[----:B------:R-:W-:-:S07]  /*4b80*/  IMAD.MOV.U32 R17, RZ, RZ, R19 ;  /* 0x000000ffff117224 */ /* 0x000fce00078e0013 */
.L_x_629:
[----:B------:R-:W-:Y:S05]  /*4b90*/  BSYNC.RECONVERGENT B1 ;  /* 0x0000000000017941 */ /* 0x000fea0003800200 */
.L_x_626:
        /* <DEDUP_REMOVED lines=8> */
.L_x_631:
[----:B------:R-:W-:Y:S01]  /*4c20*/  ISETP.GE.AND P0, PT, R23, R21, PT ;  /* 0x000000151700720c */ /* 0x000fe20003f06270 */
[----:B------:R-:W-:Y:S02]  /*4c30*/  IMAD.MOV.U32 R19, RZ, RZ, R23 ;  /* 0x000000ffff137224 */ /* 0x000fe400078e0017 */
[----:B------:R-:W-:-:S10]  /*4c40*/  IMAD.MOV.U32 R18, RZ, RZ, R20 ;  /* 0x000000ffff127224 */ /* 0x000fd400078e0014 */
[----:B------:R-:W-:Y:S05]  /*4c50*/  @P0 BRA `(.L_x_633) ;  /* 0x0000000000100947 */ /* 0x000fea0003800000 */
.L_x_632:
[----:B------:R-:W-:Y:S01]  /*4c60*/  IMAD.MOV.U32 R19, RZ, RZ, R21 ;  /* 0x000000ffff137224 */ /* 0x000fe200078e0015 */
[----:B------:R-:W-:Y:S01]  /*4c70*/  MOV R18, R20 ;  /* 0x0000001400127202 */ /* 0x000fe20000000f00 */
[----:B------:R-:W-:Y:S02]  /*4c80*/  IMAD.MOV.U32 R21, RZ, RZ, R23 ;  /* 0x000000ffff157224 */ /* 0x000fe400078e0017 */
[----:B------:R-:W-:-:S07]  /*4c90*/  IMAD.MOV.U32 R20, RZ, RZ, R22 ;  /* 0x000000ffff147224 */ /* 0x000fce00078e0016 */
.L_x_633:
[----:B------:R-:W-:Y:S05]  /*4ca0*/  BSYNC.RECONVERGENT B1 ;  /* 0x0000000000017941 */ /* 0x000fea0003800200 */
.L_x_630:
        /* <DEDUP_REMOVED lines=8> */
.L_x_635:
[----:B------:R-:W-:Y:S01]  /*4d30*/  ISETP.GE.AND P0, PT, R13, R30, PT ;  /* 0x0000001e0d00720c */ /* 0x000fe20003f06270 */
[----:B------:R-:W-:Y:S01]  /*4d40*/  IMAD.MOV.U32 R22, RZ, RZ, R31 ;  /* 0x000000ffff167224 */ /* 0x000fe200078e001f */
[----:B------:R-:W-:-:S11]  /*4d50*/  MOV R37, R13 ;  /* 0x0000000d00257202 */ /* 0x000fd60000000f00 */
[----:B------:R-:W-:Y:S05]  /*4d60*/  @P0 BRA `(.L_x_637) ;  /* 0x0000000000100947 */ /* 0x000fea0003800000 */
.L_x_636:
[----:B------:R-:W-:Y:S02]  /*4d70*/  IMAD.MOV.U32 R37, RZ, RZ, R30 ;  /* 0x000000ffff257224 */ /* 0x000fe400078e001e */
[----:B------:R-:W-:Y:S02]  /*4d80*/  IMAD.MOV.U32 R22, RZ, RZ, R31 ;  /* 0x000000ffff167224 */ /* 0x000fe400078e001f */
[----:B------:R-:W-:Y:S02]  /*4d90*/  IMAD.MOV.U32 R31, RZ, RZ, R12 ;  /* 0x000000ffff1f7224 */ /* 0x000fe400078e000c */
[----:B------:R-:W-:-:S07]  /*4da0*/  IMAD.MOV.U32 R30, RZ, RZ, R13 ;  /* 0x000000ffff1e7224 */ /* 0x000fce00078e000d */
.L_x_637:
[----:B------:R-:W-:Y:S05]  /*4db0*/  BSYNC.RECONVERGENT B1 ;  /* 0x0000000000017941 */ /* 0x000fea0003800200 */
.L_x_634:
        /* <DEDUP_REMOVED lines=8> */
.L_x_639:
[----:B------:R-:W-:Y:S01]  /*4e40*/  ISETP.GE.AND P0, PT, R17, R10, PT ;  /* 0x0000000a1100720c */ /* 0x000fe20003f06270 */
[----:B------:R-:W-:Y:S02]  /*4e50*/  IMAD.MOV.U32 R12, RZ, RZ, R11 ;  /* 0x000000ffff0c7224 */ /* 0x000fe400078e000b */
[----:B------:R-:W-:-:S10]  /*4e60*/  IMAD.MOV.U32 R23, RZ, RZ, R17 ;  /* 0x000000ffff177224 */ /* 0x000fd400078e0011 */
[----:B------:R-:W-:Y:S05]  /*4e70*/  @P0 BRA `(.L_x_641) ;  /* 0x0000000000100947 */ /* 0x000fea0003800000 */
.L_x_640:
[----:B------:R-:W-:Y:S01]  /*4e80*/  IMAD.MOV.U32 R23, RZ, RZ, R10 ;  /* 0x000000ffff177224 */ /* 0x000fe200078e000a */
[----:B------:R-:W-:Y:S01]  /*4e90*/  MOV R10, R17 ;  /* 0x00000011000a7202 */ /* 0x000fe20000000f00 */
[----:B------:R-:W-:Y:S02]  /*4ea0*/  IMAD.MOV.U32 R12, RZ, RZ, R11 ;  /* 0x000000ffff0c7224 */ /* 0x000fe400078e000b */
[----:B------:R-:W-:-:S07]  /*4eb0*/  IMAD.MOV.U32 R11, RZ, RZ, R16 ;  /* 0x000000ffff0b7224 */ /* 0x000fce00078e0010 */
.L_x_641:
[----:B------:R-:W-:Y:S05]  /*4ec0*/  BSYNC.RECONVERGENT B1 ;  /* 0x0000000000017941 */ /* 0x000fea0003800200 */
.L_x_638:
        /* <DEDUP_REMOVED lines=9> */
.L_x_643:
[----:B------:R-:W-:Y:S01]  /*4f60*/  ISETP.GE.AND P0, PT, R21, R14, PT ;  /* 0x0000000e1500720c */ /* 0x000fe20003f06270 */
[----:B------:R-:W-:Y:S02]  /*4f70*/  IMAD.MOV.U32 R13, RZ, RZ, R21 ;  /* 0x000000ffff0d7224 */ /* 0x000fe400078e0015 */
[----:B------:R-:W-:-:S03]  /*4f80*/  IMAD.MOV.U32 R21, RZ, RZ, R15 ;  /* 0x000000ffff157224 */ /* 0x000fc600078e000f */
[----:B------:R-:W-:-:S07]  /*4f90*/  MOV R16, R13 ;  /* 0x0000000d00107202 */ /* 0x000fce0000000f00 */
[----:B------:R-:W-:Y:S05]  /*4fa0*/  @P0 BRA `(.L_x_645) ;  /* 0x0000000000100947 */ /* 0x000fea0003800000 */
.L_x_644:
[----:B------:R-:W-:Y:S02]  /*4fb0*/  IMAD.MOV.U32 R16, RZ, RZ, R14 ;  /* 0x000000ffff107224 */ /* 0x000fe400078e000e */
[----:B------:R-:W-:Y:S02]  /*4fc0*/  IMAD.MOV.U32 R21, RZ, RZ, R15 ;  /* 0x000000ffff157224 */ /* 0x000fe400078e000f */
[----:B------:R-:W-:Y:S02]  /*4fd0*/  IMAD.MOV.U32 R15, RZ, RZ, R20 ;  /* 0x000000ffff0f7224 */ /* 0x000fe400078e0014 */
[----:B------:R-:W-:-:S07]  /*4fe0*/  IMAD.MOV.U32 R14, RZ, RZ, R13 ;  /* 0x000000ffff0e7224 */ /* 0x000fce00078e000d */
.L_x_645:
[----:B------:R-:W-:Y:S05]  /*4ff0*/  BSYNC.RECONVERGENT B1 ;  /* 0x0000000000017941 */ /* 0x000fea0003800200 */
.L_x_642:
        /* <DEDUP_REMOVED lines=9> */
.L_x_647:
[----:B------:R-:W-:Y:S01]  /*5090*/  ISETP.GE.AND P0, PT, R30, R9, PT ;  /* 0x000000091e00720c */ /* 0x000fe20003f06270 */
[----:B------:R-:W-:Y:S02]  /*50a0*/  IMAD.MOV.U32 R13, RZ, RZ, R30 ;  /* 0x000000ffff0d7224 */ /* 0x000fe400078e001e */
[----:B------:R-:W-:Y:S02]  /*50b0*/  IMAD.MOV.U32 R17, RZ, RZ, R8 ;  /* 0x000000ffff117224 */ /* 0x000fe400078e0008 */
[----:B------:R-:W-:-:S08]  /*50c0*/  IMAD.MOV.U32 R30, RZ, RZ, R13 ;  /* 0x000000ffff1e7224 */ /* 0x000fd000078e000d */
[----:B------:R-:W-:Y:S05]  /*50d0*/  @P0 BRA `(.L_x_649) ;  /* 0x0000000000100947 */ /* 0x000fea0003800000 */
.L_x_648:
[----:B------:R-:W-:Y:S01]  /*50e0*/  IMAD.MOV.U32 R30, RZ, RZ, R9 ;  /* 0x000000ffff1e7224 */ /* 0x000fe200078e0009 */
[----:B------:R-:W-:Y:S01]  /*50f0*/  MOV R17, R8 ;  /* 0x0000000800117202 */ /* 0x000fe20000000f00 */
[----:B------:R-:W-:Y:S02]  /*5100*/  IMAD.MOV.U32 R9, RZ, RZ, R13 ;  /* 0x000000ffff097224 */ /* 0x000fe400078e000d */
[----:B------:R-:W-:-:S07]  /*5110*/  IMAD.MOV.U32 R8, RZ, RZ, R31 ;  /* 0x000000ffff087224 */ /* 0x000fce00078e001f */
.L_x_649:
[----:B------:R-:W-:Y:S05]  /*5120*/  BSYNC.RECONVERGENT B1 ;  /* 0x0000000000017941 */ /* 0x000fea0003800200 */
.L_x_646:
        /* <DEDUP_REMOVED lines=8> */
.L_x_651:
[----:B------:R-:W-:Y:S01]  /*51b0*/  ISETP.GE.AND P0, PT, R10, R37, PT ;  /* 0x000000250a00720c */ /* 0x000fe20003f06270 */
[----:B------:R-:W-:Y:S01]  /*51c0*/  IMAD.MOV.U32 R13, RZ, RZ, R22 ;  /* 0x000000ffff0d7224 */ /* 0x000fe200078e0016 */
[----:B------:R-:W-:-:S11]  /*51d0*/  MOV R20, R10 ;  /* 0x0000000a00147202 */ /* 0x000fd60000000f00 */
[----:B------:R-:W-:Y:S05]  /*51e0*/  @P0 BRA `(.L_x_653) ;  /* 0x0000000000100947 */ /* 0x000fea0003800000 */
.L_x_652:
[----:B------:R-:W-:Y:S02]  /*51f0*/  IMAD.MOV.U32 R20, RZ, RZ, R37 ;  /* 0x000000ffff147224 */ /* 0x000fe400078e0025 */
[----:B------:R-:W-:Y:S02]  /*5200*/  IMAD.MOV.U32 R13, RZ, RZ, R22 ;  /* 0x000000ffff0d7224 */ /* 0x000fe400078e0016 */
[----:B------:R-:W-:Y:S02]  /*5210*/  IMAD.MOV.U32 R37, RZ, RZ, R10 ;  /* 0x000000ffff257224 */ /* 0x000fe400078e000a */
[----:B------:R-:W-:-:S07]  /*5220*/  IMAD.MOV.U32 R22, RZ, RZ, R11 ;  /* 0x000000ffff167224 */ /* 0x000fce00078e000b */
.L_x_653:
[----:B------:R-:W-:Y:S05]  /*5230*/  BSYNC.RECONVERGENT B1 ;  /* 0x0000000000017941 */ /* 0x000fea0003800200 */
.L_x_650:
        /* <DEDUP_REMOVED lines=8> */
.L_x_655:
[----:B------:R-:W-:Y:S01]  /*52c0*/  ISETP.GE.AND P0, PT, R14, R23, PT ;  /* 0x000000170e00720c */ /* 0x000fe20003f06270 */
[----:B------:R-:W-:Y:S02]  /*52d0*/  IMAD.MOV.U32 R10, RZ, RZ, R12 ;  /* 0x000000ffff0a7224 */ /* 0x000fe400078e000c */
[----:B------:R-:W-:-:S10]  /*52e0*/  IMAD.MOV.U32 R11, RZ, RZ, R14 ;  /* 0x000000ffff0b7224 */ /* 0x000fd400078e000e */
[----:B------:R-:W-:Y:S05]  /*52f0*/  @P0 BRA `(.L_x_657) ;  /* 0x0000000000100947 */ /* 0x000fea0003800000 */
.L_x_656:
[----:B------:R-:W-:Y:S02]  /*5300*/  IMAD.MOV.U32 R11, RZ, RZ, R23 ;  /* 0x000000ffff0b7224 */ /* 0x000fe400078e0017 */
[----:B------:R-:W-:Y:S01]  /*5310*/  IMAD.MOV.U32 R10, RZ, RZ, R12 ;  /* 0x000000ffff0a7224 */ /* 0x000fe200078e000c */
[----:B------:R-:W-:Y:S01]  /*5320*/  MOV R12, R15 ;  /* 0x0000000f000c7202 */ /* 0x000fe20000000f00 */
[----:B------:R-:W-:-:S07]  /*5330*/  IMAD.MOV.U32 R23, RZ, RZ, R14 ;  /* 0x000000ffff177224 */ /* 0x000fce00078e000e */
.L_x_657:
[----:B------:R-:W-:Y:S05]  /*5340*/  BSYNC.RECONVERGENT B1 ;  /* 0x0000000000017941 */ /* 0x000fea0003800200 */
.L_x_654:
        /* <DEDUP_REMOVED lines=9> */
.L_x_659:
[----:B------:R-:W-:Y:S01]  /*53e0*/  ISETP.GE.AND P0, PT, R19, R16, PT ;  /* 0x000000101300720c */ /* 0x000fe20003f06270 */
[----:B------:R-:W-:Y:S02]  /*53f0*/  IMAD.MOV.U32 R31, RZ, RZ, R19 ;  /* 0x000000ffff1f7224 */ /* 0x000fe400078e0013 */
[----:B------:R-:W-:-:S10]  /*5400*/  IMAD.MOV.U32 R39, RZ, RZ, R18 ;  /* 0x000000ffff277224 */ /* 0x000fd400078e0012 */
[----:B------:R-:W-:Y:S05]  /*5410*/  @P0 BRA `(.L_x_661) ;  /* 0x00000000000c0947 */ /* 0x000fea0003800000 */
.L_x_660:
[----:B------:R-:W-:Y:S01]  /*5420*/  MOV R31, R16 ;  /* 0x00000010001f7202 */ /* 0x000fe20000000f00 */
[----:B------:R-:W-:Y:S02]  /*5430*/  IMAD.MOV.U32 R39, RZ, RZ, R21 ;  /* 0x000000ffff277224 */ /* 0x000fe400078e0015 */
[----:B------:R-:W-:-:S07]  /*5440*/  IMAD.MOV.U32 R16, RZ, RZ, R19 ;  /* 0x000000ffff107224 */ /* 0x000fce00078e0013 */
.L_x_661:
[----:B------:R-:W-:Y:S05]  /*5450*/  BSYNC.RECONVERGENT B1 ;  /* 0x0000000000017941 */ /* 0x000fea0003800200 */
.L_x_658:
        /* <DEDUP_REMOVED lines=8> */
.L_x_663:
[----:B------:R-:W-:Y:S01]  /*54e0*/  ISETP.GE.AND P0, PT, R37, R30, PT ;  /* 0x0000001e2500720c */ /* 0x000fe20003f06270 */
[----:B------:R-:W-:Y:S01]  /*54f0*/  IMAD.MOV.U32 R14, RZ, RZ, R17 ;  /* 0x000000ffff0e7224 */ /* 0x000fe200078e0011 */
[----:B------:R-:W-:-:S11]  /*5500*/  MOV R40, R37 ;  /* 0x0000002500287202 */ /* 0x000fd60000000f00 */
[----:B------:R-:W-:Y:S05]  /*5510*/  @P0 BRA `(.L_x_665) ;  /* 0x0000000000100947 */ /* 0x000fea0003800000 */
.L_x_664:
[----:B------:R-:W-:Y:S02]  /*5520*/  IMAD.MOV.U32 R40, RZ, RZ, R30 ;  /* 0x000000ffff287224 */ /* 0x000fe400078e001e */
[----:B------:R-:W-:Y:S02]  /*5530*/  IMAD.MOV.U32 R14, RZ, RZ, R17 ;  /* 0x000000ffff0e7224 */ /* 0x000fe400078e0011 */
[----:B------:R-:W-:Y:S02]  /*5540*/  IMAD.MOV.U32 R30, RZ, RZ, R37 ;  /* 0x000000ffff1e7224 */ /* 0x000fe400078e0025 */
[----:B------:R-:W-:-:S07]  /*5550*/  IMAD.MOV.U32 R17, RZ, RZ, R22 ;  /* 0x000000ffff117224 */ /* 0x000fce00078e0016 */
.L_x_665:
[----:B------:R-:W-:Y:S05]  /*5560*/  BSYNC.RECONVERGENT B1 ;  /* 0x0000000000017941 */ /* 0x000fea0003800200 */
.L_x_662:
        /* <DEDUP_REMOVED lines=9> */
.L_x_667:
[----:B------:R-:W-:Y:S01]  /*5600*/  ISETP.GE.AND P0, PT, R23, R20, PT ;  /* 0x000000141700720c */ /* 0x000fe20003f06270 */
[----:B------:R-:W-:Y:S02]  /*5610*/  IMAD.MOV.U32 R19, RZ, RZ, R23 ;  /* 0x000000ffff137224 */ /* 0x000fe400078e0017 */
[----:B------:R-:W-:Y:S02]  /*5620*/  IMAD.MOV.U32 R15, RZ, RZ, R13 ;  /* 0x000000ffff0f7224 */ /* 0x000fe400078e000d */
[----:B------:R-:W-:-:S08]  /*5630*/  IMAD.MOV.U32 R23, RZ, RZ, R19 ;  /* 0x000000ffff177224 */ /* 0x000fd000078e0013 */
[----:B------:R-:W-:Y:S05]  /*5640*/  @P0 BRA `(.L_x_669) ;  /* 0x0000000000100947 */ /* 0x000fea0003800000 */
.L_x_668:
[----:B------:R-:W-:Y:S01]  /*5650*/  IMAD.MOV.U32 R23, RZ, RZ, R20 ;  /* 0x000000ffff177224 */ /* 0x000fe200078e0014 */
[----:B------:R-:W-:Y:S01]  /*5660*/  MOV R15, R13 ;  /* 0x0000000d000f7202 */ /* 0x000fe20000000f00 */
[----:B------:R-:W-:Y:S02]  /*5670*/  IMAD.MOV.U32 R20, RZ, RZ, R19 ;  /* 0x000000ffff147224 */ /* 0x000fe400078e0013 */
[----:B------:R-:W-:-:S07]  /*5680*/  IMAD.MOV.U32 R13, RZ, RZ, R12 ;  /* 0x000000ffff0d7224 */ /* 0x000fce00078e000c */
.L_x_669:
[----:B------:R-:W-:Y:S05]  /*5690*/  BSYNC.RECONVERGENT B1 ;  /* 0x0000000000017941 */ /* 0x000fea0003800200 */
.L_x_666:
        /* <DEDUP_REMOVED lines=9> */
.L_x_671:
[----:B------:R-:W-:Y:S02]  /*5730*/  ISETP.GE.AND P0, PT, R16, R11, PT ;  /* 0x0000000b1000720c */ /* 0x000fe40003f06270 */
[----:B------:R-:W-:Y:S01]  /*5740*/  MOV R12, R16 ;  /* 0x00000010000c7202 */ /* 0x000fe20000000f00 */
[----:B------:R-:W-:-:S04]  /*5750*/  IMAD.MOV.U32 R16, RZ, RZ, R10 ;  /* 0x000000ffff107224 */ /* 0x000fc800078e000a */
[----:B------:R-:W-:-:S06]  /*5760*/  IMAD.MOV.U32 R22, RZ, RZ, R12 ;  /* 0x000000ffff167224 */ /* 0x000fcc00078e000c */
[----:B------:R-:W-:Y:S05]  /*5770*/  @P0 BRA `(.L_x_673) ;  /* 0x0000000000100947 */ /* 0x000fea0003800000 */
.L_x_672:
[----:B------:R-:W-:Y:S02]  /*5780*/  IMAD.MOV.U32 R22, RZ, RZ, R11 ;  /* 0x000000ffff167224 */ /* 0x000fe400078e000b */
[----:B------:R-:W-:Y:S01]  /*5790*/  IMAD.MOV.U32 R16, RZ, RZ, R10 ;  /* 0x000000ffff107224 */ /* 0x000fe200078e000a */
[----:B------:R-:W-:Y:S01]  /*57a0*/  MOV R10, R18 ;  /* 0x00000012000a7202 */ /* 0x000fe20000000f00 */
[----:B------:R-:W-:-:S07]  /*57b0*/  IMAD.MOV.U32 R11, RZ, RZ, R12 ;  /* 0x000000ffff0b7224 */ /* 0x000fce00078e000c */
.L_x_673:
[----:B------:R-:W-:Y:S05]  /*57c0*/  BSYNC.RECONVERGENT B1 ;  /* 0x0000000000017941 */ /* 0x000fea0003800200 */
.L_x_670:
        /* <DEDUP_REMOVED lines=8> */
.L_x_675:
[----:B------:R-:W-:Y:S01]  /*5850*/  ISETP.GE.AND P0, PT, R30, R9, PT ;  /* 0x000000091e00720c */ /* 0x000fe20003f06270 */
[----:B------:R-:W-:Y:S02]  /*5860*/  IMAD.MOV.U32 R19, RZ, RZ, R8 ;  /* 0x000000ffff137224 */ /* 0x000fe400078e0008 */
[----:B------:R-:W-:-:S10]  /*5870*/  IMAD.MOV.U32 R21, RZ, RZ, R30 ;  /* 0x000000ffff157224 */ /* 0x000fd400078e001e */
[----:B------:R-:W-:Y:S05]  /*5880*/  @P0 BRA `(.L_x_677) ;  /* 0x0000000000100947 */ /* 0x000fea0003800000 */
.L_x_676:
[----:B------:R-:W-:Y:S01]  /*5890*/  IMAD.MOV.U32 R21, RZ, RZ, R9 ;  /* 0x000000ffff157224 */ /* 0x000fe200078e0009 */
[----:B------:R-:W-:Y:S01]  /*58a0*/  MOV R19, R8 ;  /* 0x0000000800137202 */ /* 0x000fe20000000f00 */
[----:B------:R-:W-:Y:S02]  /*58b0*/  IMAD.MOV.U32 R9, RZ, RZ, R30 ;  /* 0x000000ffff097224 */ /* 0x000fe400078e001e */
[----:B------:R-:W-:-:S07]  /*58c0*/  IMAD.MOV.U32 R8, RZ, RZ, R17 ;  /* 0x000000ffff087224 */ /* 0x000fce00078e0011 */
.L_x_677:
[----:B------:R-:W-:Y:S05]  /*58d0*/  BSYNC.RECONVERGENT B1 ;  /* 0x0000000000017941 */ /* 0x000fea0003800200 */
.L_x_674:
        /* <DEDUP_REMOVED lines=8> */
.L_x_679:
[----:B------:R-:W-:Y:S01]  /*5960*/  ISETP.GE.AND P0, PT, R20, R40, PT ;  /* 0x000000281400720c */ /* 0x000fe20003f06270 */
[----:B------:R-:W-:Y:S01]  /*5970*/  IMAD.MOV.U32 R12, RZ, RZ, R14 ;  /* 0x000000ffff0c7224 */ /* 0x000fe200078e000e */
[----:B------:R-:W-:-:S11]  /*5980*/  MOV R18, R20 ;  /* 0x0000001400127202 */ /* 0x000fd60000000f00 */
[----:B------:R-:W-:Y:S05]  /*5990*/  @P0 BRA `(.L_x_681) ;  /* 0x0000000000100947 */ /* 0x000fea0003800000 */
.L_x_680:
[----:B------:R-:W-:Y:S02]  /*59a0*/  IMAD.MOV.U32 R18, RZ, RZ, R40 ;  /* 0x000000ffff127224 */ /* 0x000fe400078e0028 */
[----:B------:R-:W-:Y:S02]  /*59b0*/  IMAD.MOV.U32 R12, RZ, RZ, R14 ;  /* 0x000000ffff0c7224 */ /* 0x000fe400078e000e */
[----:B------:R-:W-:Y:S02]  /*59c0*/  IMAD.MOV.U32 R40, RZ, RZ, R20 ;  /* 0x000000ffff287224 */ /* 0x000fe400078e0014 */
[----:B------:R-:W-:-:S07]  /*59d0*/  IMAD.MOV.U32 R14, RZ, RZ, R13 ;  /* 0x000000ffff0e7224 */ /* 0x000fce00078e000d */
.L_x_681:
[----:B------:R-:W-:Y:S05]  /*59e0*/  BSYNC.RECONVERGENT B1 ;  /* 0x0000000000017941 */ /* 0x000fea0003800200 */
.L_x_678:
        /* <DEDUP_REMOVED lines=8> */
.L_x_683:
[----:B------:R-:W-:Y:S01]  /*5a70*/  ISETP.GE.AND P0, PT, R11, R23, PT ;  /* 0x000000170b00720c */ /* 0x000fe20003f06270 */
[----:B------:R-:W-:Y:S02]  /*5a80*/  IMAD.MOV.U32 R13, RZ, RZ, R15 ;  /* 0x000000ffff0d7224 */ /* 0x000fe400078e000f */
[----:B------:R-:W-:-:S10]  /*5a90*/  IMAD.MOV.U32 R17, RZ, RZ, R11 ;  /* 0x000000ffff117224 */ /* 0x000fd400078e000b */
[----:B------:R-:W-:Y:S05]  /*5aa0*/  @P0 BRA `(.L_x_685) ;  /* 0x0000000000100947 */ /* 0x000fea0003800000 */
.L_x_684:
[----:B------:R-:W-:Y:S02]  /*5ab0*/  IMAD.MOV.U32 R17, RZ, RZ, R23 ;  /* 0x000000ffff117224 */ /* 0x000fe400078e0017 */
[----:B------:R-:W-:Y:S01]  /*5ac0*/  IMAD.MOV.U32 R13, RZ, RZ, R15 ;  /* 0x000000ffff0d7224 */ /* 0x000fe200078e000f */
[----:B------:R-:W-:Y:S01]  /*5ad0*/  MOV R15, R10 ;  /* 0x0000000a000f7202 */ /* 0x000fe20000000f00 */
[----:B------:R-:W-:-:S07]  /*5ae0*/  IMAD.MOV.U32 R23, RZ, RZ, R11 ;  /* 0x000000ffff177224 */ /* 0x000fce00078e000b */
.L_x_685:
[----:B------:R-:W-:Y:S05]  /*5af0*/  BSYNC.RECONVERGENT B1 ;  /* 0x0000000000017941 */ /* 0x000fea0003800200 */
.L_x_682:
[----:B------:R-:W-:Y:S01]  /*5b00*/  ISETP.NE.AND P0, PT, R39, R16, PT ;  /* 0x000000102700720c */ /* 0x000fe20003f05270 */
[----:B------:R-:W-:-:S12]  /*5b10*/  BSSY.RECONVERGENT B1, `(.L_x_686) ;  /* 0x0000011000017945 */ /* 0x000fd80003800200 */
[----:B------:R-:W-:Y:S05]  /*5b20*/  @!P0 BRA `(.L_x_687) ;  /* 0x00000000001c8947 */ /* 0x000fea0003800000 */
[----:B------:R-:W-:Y:S01]  /*5b30*/  ISETP.GE.AND P0, PT, R39, R22, PT ;  /* 0x000000162700720c */ /* 0x000fe20003f06270 */
[----:B------:R-:W-:-:S12]  /*5b40*/  IMAD.MOV.U32 R10, RZ, RZ, R39 ;  /* 0x000000ffff0a7224 */ /* 0x000fd800078e0027 */
[----:B------:R-:W-:Y:S05]  /*5b50*/  @!P0 BRA `(.L_x_688) ;  /* 0x0000000000248947 */ /* 0x000fea0003800000 */
[----:B------:R-:W-:Y:S02]  /*5b60*/  IMAD.MOV.U32 R39, RZ, RZ, R10 ;  /* 0x000000ffff277224 */ /* 0x000fe400078e000a */
[----:B------:R-:W-:Y:S02]  /*5b70*/  IMAD.MOV.U32 R37, RZ, RZ, R31 ;  /* 0x000000ffff257224 */ /* 0x000fe400078e001f */
[----:B------:R-:W-:Y:S01]  /*5b80*/  IMAD.MOV.U32 R10, RZ, RZ, R16 ;  /* 0x000000ffff0a7224 */ /* 0x000fe200078e0010 */
[----:B------:R-:W-:Y:S06]  /*5b90*/  BRA `(.L_x_689) ;  /* 0x0000000000207947 */ /* 0x000fec0003800000 */
.L_x_687:
[----:B------:R-:W-:Y:S01]  /*5ba0*/  ISETP.GE.AND P0, PT, R31, R22, PT ;  /* 0x000000161f00720c */ /* 0x000fe20003f06270 */
[----:B------:R-:W-:Y:S01]  /*5bb0*/  IMAD.MOV.U32 R10, RZ, RZ, R39 ;  /* 0x000000ffff0a7224 */ /* 0x000fe200078e0027 */
[----:B------:R-:W-:-:S03]  /*5bc0*/  MOV R37, R31 ;  /* 0x0000001f00257202 */ /* 0x000fc60000000f00 */
[----:B------:R-:W-:-:S08]  /*5bd0*/  IMAD.MOV.U32 R39, RZ, RZ, R10 ;  /* 0x000000ffff277224 */ /* 0x000fd000078e000a */
[----:B------:R-:W-:Y:S05]  /*5be0*/  @P0 BRA `(.L_x_689) ;  /* 0x00000000000c0947 */ /* 0x000fea0003800000 */
.L_x_688:
[----:B------:R-:W-:Y:S02]  /*5bf0*/  IMAD.MOV.U32 R37, RZ, RZ, R22 ;  /* 0x000000ffff257224 */ /* 0x000fe400078e0016 */
[----:B------:R-:W-:Y:S02]  /*5c00*/  IMAD.MOV.U32 R39, RZ, RZ, R16 ;  /* 0x000000ffff277224 */ /* 0x000fe400078e0010 */
[----:B------:R-:W-:-:S07]  /*5c10*/  IMAD.MOV.U32 R22, RZ, RZ, R31 ;  /* 0x000000ffff167224 */ /* 0x000fce00078e001f */
.L_x_689:
[----:B------:R-:W-:Y:S05]  /*5c20*/  BSYNC.RECONVERGENT B1 ;  /* 0x0000000000017941 */ /* 0x000fea0003800200 */
.L_x_686:
        /* <DEDUP_REMOVED lines=8> */
.L_x_691:
[----:B------:R-:W-:Y:S01]  /*5cb0*/  ISETP.GE.AND P0, PT, R40, R21, PT ;  /* 0x000000152800720c */ /* 0x000fe20003f06270 */
[----:B------:R-:W-:Y:S02]  /*5cc0*/  IMAD.MOV.U32 R16, RZ, RZ, R19 ;  /* 0x000000ffff107224 */ /* 0x000fe400078e0013 */
[----:B------:R-:W-:-:S10]  /*5cd0*/  IMAD.MOV.U32 R31, RZ, RZ, R40 ;  /* 0x000000ffff1f7224 */ /* 0x000fd400078e0028 */
[----:B------:R-:W-:Y:S05]  /*5ce0*/  @P0 BRA `(.L_x_693) ;  /* 0x0000000000100947 */ /* 0x000fea0003800000 */
.L_x_692:
[----:B------:R-:W-:Y:S02]  /*5cf0*/  IMAD.MOV.U32 R31, RZ, RZ, R21 ;  /* 0x000000ffff1f7224 */ /* 0x000fe400078e0015 */
[----:B------:R-:W-:Y:S01]  /*5d00*/  IMAD.MOV.U32 R16, RZ, RZ, R19 ;  /* 0x000000ffff107224 */ /* 0x000fe200078e0013 */
[----:B------:R-:W-:Y:S01]  /*5d10*/  MOV R19, R14 ;  /* 0x0000000e00137202 */ /* 0x000fe20000000f00 */
[----:B------:R-:W-:-:S07]  /*5d20*/  IMAD.MOV.U32 R21, RZ, RZ, R40 ;  /* 0x000000ffff157224 */ /* 0x000fce00078e0028 */
.L_x_693:
[----:B------:R-:W-:Y:S05]  /*5d30*/  BSYNC.RECONVERGENT B1 ;  /* 0x0000000000017941 */ /* 0x000fea0003800200 */
.L_x_690:
        /* <DEDUP_REMOVED lines=8> */
.L_x_695:
[----:B------:R-:W-:Y:S01]  /*5dc0*/  ISETP.GE.AND P0, PT, R23, R18, PT ;  /* 0x000000121700720c */ /* 0x000fe20003f06270 */
[----:B------:R-:W-:Y:S02]  /*5dd0*/  IMAD.MOV.U32 R20, RZ, RZ, R12 ;  /* 0x000000ffff147224 */ /* 0x000fe400078e000c */
[----:B------:R-:W-:-:S10]  /*5de0*/  IMAD.MOV.U32 R30, RZ, RZ, R23 ;  /* 0x000000ffff1e7224 */ /* 0x000fd400078e0017 */
[----:B------:R-:W-:Y:S05]  /*5df0*/  @P0 BRA `(.L_x_697) ;  /* 0x0000000000100947 */ /* 0x000fea0003800000 */
.L_x_696:
[----:B------:R-:W-:Y:S01]  /*5e00*/  IMAD.MOV.U32 R30, RZ, RZ, R18 ;  /* 0x000000ffff1e7224 */ /* 0x000fe200078e0012 */
[----:B------:R-:W-:Y:S01]  /*5e10*/  MOV R20, R12 ;  /* 0x0000000c00147202 */ /* 0x000fe20000000f00 */
[----:B------:R-:W-:Y:S02]  /*5e20*/  IMAD.MOV.U32 R18, RZ, RZ, R23 ;  /* 0x000000ffff127224 */ /* 0x000fe400078e0017 */
[----:B------:R-:W-:-:S07]  /*5e30*/  IMAD.MOV.U32 R12, RZ, RZ, R15 ;  /* 0x000000ffff0c7224 */ /* 0x000fce00078e000f */
.L_x_697:
[----:B------:R-:W-:Y:S05]  /*5e40*/  BSYNC.RECONVERGENT B1 ;  /* 0x0000000000017941 */ /* 0x000fea0003800200 */
.L_x_694:
        /* <DEDUP_REMOVED lines=8> */
.L_x_699:
[----:B------:R-:W-:Y:S01]  /*5ed0*/  ISETP.GE.AND P0, PT, R22, R17, PT ;  /* 0x000000111600720c */ /* 0x000fe20003f06270 */
[----:B------:R-:W-:Y:S01]  /*5ee0*/  IMAD.MOV.U32 R42, RZ, RZ, R13 ;  /* 0x000000ffff2a7224 */ /* 0x000fe200078e000d */
[----:B------:R-:W-:-:S11]  /*5ef0*/  MOV R40, R22 ;  /* 0x0000001600287202 */ /* 0x000fd60000000f00 */
[----:B------:R-:W-:Y:S05]  /*5f00*/  @P0 BRA `(.L_x_701) ;  /* 0x0000000000100947 */ /* 0x000fea0003800000 */
.L_x_700:
[----:B------:R-:W-:Y:S02]  /*5f10*/  IMAD.MOV.U32 R40, RZ, RZ, R17 ;  /* 0x000000ffff287224 */ /* 0x000fe400078e0011 */
[----:B------:R-:W-:Y:S02]  /*5f20*/  IMAD.MOV.U32 R42, RZ, RZ, R13 ;  /* 0x000000ffff2a7224 */ /* 0x000fe400078e000d */
[----:B------:R-:W-:Y:S02]  /*5f30*/  IMAD.MOV.U32 R17, RZ, RZ, R22 ;  /* 0x000000ffff117224 */ /* 0x000fe400078e0016 */
[----:B------:R-:W-:-:S07]  /*5f40*/  IMAD.MOV.U32 R13, RZ, RZ, R10 ;  /* 0x000000ffff0d7224 */ /* 0x000fce00078e000a */
.L_x_701:
[----:B------:R-:W-:Y:S05]  /*5f50*/  BSYNC.RECONVERGENT B1 ;  /* 0x0000000000017941 */ /* 0x000fea0003800200 */
.L_x_698:
        /* <DEDUP_REMOVED lines=8> */
.L_x_703:
[----:B------:R-:W-:Y:S01]  /*5fe0*/  ISETP.GE.AND P0, PT, R21, R9, PT ;  /* 0x000000091500720c */ /* 0x000fe20003f06270 */
[----:B------:R-:W-:Y:S02]  /*5ff0*/  IMAD.MOV.U32 R10, RZ, RZ, R8 ;  /* 0x000000ffff0a7224 */ /* 0x000fe400078e0008 */
[----:B------:R-:W-:-:S10]  /*6000*/  IMAD.MOV.U32 R11, RZ, RZ, R21 ;  /* 0x000000ffff0b7224 */ /* 0x000fd400078e0015 */
[----:B------:R-:W-:Y:S05]  /*6010*/  @P0 BRA `(.L_x_705) ;  /* 0x0000000000100947 */ /* 0x000fea0003800000 */
.L_x_704:
[----:B------:R-:W-:Y:S02]  /*6020*/  IMAD.MOV.U32 R11, RZ, RZ, R9 ;  /* 0x000000ffff0b7224 */ /* 0x000fe400078e0009 */
[----:B------:R-:W-:Y:S01]  /*6030*/  IMAD.MOV.U32 R10, RZ, RZ, R8 ;  /* 0x000000ffff0a7224 */ /* 0x000fe200078e0008 */
[----:B------:R-:W-:Y:S01]  /*6040*/  MOV R8, R19 ;  /* 0x0000001300087202 */ /* 0x000fe20000000f00 */
[----:B------:R-:W-:-:S07]  /*6050*/  IMAD.MOV.U32 R9, RZ, RZ, R21 ;  /* 0x000000ffff097224 */ /* 0x000fce00078e0015 */
.L_x_705:
[----:B------:R-:W-:Y:S05]  /*6060*/  BSYNC.RECONVERGENT B1 ;  /* 0x0000000000017941 */ /* 0x000fea0003800200 */
.L_x_702:
        /* <DEDUP_REMOVED lines=8> */
.L_x_707:
[----:B------:R-:W-:Y:S01]  /*60f0*/  ISETP.GE.AND P0, PT, R18, R31, PT ;  /* 0x0000001f1200720c */ /* 0x000fe20003f06270 */
[----:B------:R-:W-:Y:S02]  /*6100*/  IMAD.MOV.U32 R14, RZ, RZ, R16 ;  /* 0x000000ffff0e7224 */ /* 0x000fe400078e0010 */
[----:B------:R-:W-:-:S10]  /*6110*/  IMAD.MOV.U32 R15, RZ, RZ, R18 ;  /* 0x000000ffff0f7224 */ /* 0x000fd400078e0012 */
[----:B------:R-:W-:Y:S05]  /*6120*/  @P0 BRA `(.L_x_709) ;  /* 0x0000000000100947 */ /* 0x000fea0003800000 */
.L_x_708:
[----:B------:R-:W-:Y:S01]  /*6130*/  IMAD.MOV.U32 R15, RZ, RZ, R31 ;  /* 0x000000ffff0f7224 */ /* 0x000fe200078e001f */
[----:B------:R-:W-:Y:S01]  /*6140*/  MOV R14, R16 ;  /* 0x00000010000e7202 */ /* 0x000fe20000000f00 */
[----:B------:R-:W-:Y:S02]  /*6150*/  IMAD.MOV.U32 R31, RZ, RZ, R18 ;  /* 0x000000ffff1f7224 */ /* 0x000fe400078e0012 */
[----:B------:R-:W-:-:S07]  /*6160*/  IMAD.MOV.U32 R16, RZ, RZ, R12 ;  /* 0x000000ffff107224 */ /* 0x000fce00078e000c */
.L_x_709:
[----:B------:R-:W-:Y:S05]  /*6170*/  BSYNC.RECONVERGENT B1 ;  /* 0x0000000000017941 */ /* 0x000fea0003800200 */
.L_x_706:
        /* <DEDUP_REMOVED lines=8> */
.L_x_711:
[----:B------:R-:W-:Y:S01]  /*6200*/  ISETP.GE.AND P0, PT, R17, R30, PT ;  /* 0x0000001e1100720c */ /* 0x000fe20003f06270 */
[----:B------:R-:W-:Y:S01]  /*6210*/  IMAD.MOV.U32 R18, RZ, RZ, R20 ;  /* 0x000000ffff127224 */ /* 0x000fe200078e0014 */
[----:B------:R-:W-:-:S11]  /*6220*/  MOV R19, R17 ;  /* 0x0000001100137202 */ /* 0x000fd60000000f00 */
[----:B------:R-:W-:Y:S05]  /*6230*/  @P0 BRA `(.L_x_713) ;  /* 0x0000000000100947 */ /* 0x000fea0003800000 */
.L_x_712:
[----:B------:R-:W-:Y:S02]  /*6240*/  IMAD.MOV.U32 R19, RZ, RZ, R30 ;  /* 0x000000ffff137224 */ /* 0x000fe400078e001e */
[----:B------:R-:W-:Y:S02]  /*6250*/  IMAD.MOV.U32 R18, RZ, RZ, R20 ;  /* 0x000000ffff127224 */ /* 0x000fe400078e0014 */
[----:B------:R-:W-:Y:S02]  /*6260*/  IMAD.MOV.U32 R30, RZ, RZ, R17 ;  /* 0x000000ffff1e7224 */ /* 0x000fe400078e0011 */
[----:B------:R-:W-:-:S07]  /*6270*/  IMAD.MOV.U32 R20, RZ, RZ, R13 ;  /* 0x000000ffff147224 */ /* 0x000fce00078e000d */
.L_x_713:
[----:B------:R-:W-:Y:S05]  /*6280*/  BSYNC.RECONVERGENT B1 ;  /* 0x0000000000017941 */ /* 0x000fea0003800200 */
.L_x_710:
[----:B------:R-:W-:Y:S01]  /*6290*/  ISETP.NE.AND P0, PT, R39, R42, PT ;  /* 0x0000002a2700720c */ /* 0x000fe20003f05270 */
[----:B------:R-:W-:-:S12]  /*62a0*/  BSSY.RECONVERGENT B1, `(.L_x_714) ;  /* 0x0000013000017945 */ /* 0x000fd80003800200 */
[----:B------:R-:W-:Y:S05]  /*62b0*/  @!P0 BRA `(.L_x_715) ;  /* 0x00000000001c8947 */ /* 0x000fea0003800000 */
[----:B------:R-:W-:Y:S01]  /*62c0*/  ISETP.GE.AND P0, PT, R39, R40, PT ;  /* 0x000000282700720c */ /* 0x000fe20003f06270 */
[----:B------:R-:W-:-:S12]  /*62d0*/  IMAD.MOV.U32 R12, RZ, RZ, R37 ;  /* 0x000000ffff0c7224 */ /* 0x000fd800078e0025 */
[----:B------:R-:W-:Y:S05]  /*62e0*/  @!P0 BRA `(.L_x_716) ;  /* 0x0000000000288947 */ /* 0x000fea0003800000 */
[----:B------:R-:W-:Y:S01]  /*62f0*/  MOV R37, R42 ;  /* 0x0000002a00257202 */ /* 0x000fe20000000f00 */
[----:B------:R-:W-:Y:S02]  /*6300*/  IMAD.MOV.U32 R23, RZ, RZ, R12 ;  /* 0x000000ffff177224 */ /* 0x000fe400078e000c */
[----:B------:R-:W-:Y:S01]  /*6310*/  IMAD.MOV.U32 R22, RZ, RZ, R39 ;  /* 0x000000ffff167224 */ /* 0x000fe200078e0027 */
[----:B------:R-:W-:Y:S06]  /*6320*/  BRA `(.L_x_717) ;  /* 0x0000000000287947 */ /* 0x000fec0003800000 */
.L_x_715:
[----:B------:R-:W-:Y:S01]  /*6330*/  ISETP.GE.AND P0, PT, R37, R40, PT ;  /* 0x000000282500720c */ /* 0x000fe20003f06270 */
[----:B------:R-:W-:Y:S01]  /*6340*/  IMAD.MOV.U32 R12, RZ, RZ, R37 ;  /* 0x000000ffff0c7224 */ /* 0x000fe200078e0025 */
[----:B------:R-:W-:Y:S01]  /*6350*/  MOV R22, R39 ;  /* 0x0000002700167202 */ /* 0x000fe20000000f00 */
[----:B------:R-:W-:Y:S02]  /*6360*/  IMAD.MOV.U32 R37, RZ, RZ, R39 ;  /* 0x000000ffff257224 */ /* 0x000fe400078e0027 */
[----:B------:R-:W-:-:S08]  /*6370*/  IMAD.MOV.U32 R23, RZ, RZ, R12 ;  /* 0x000000ffff177224 */ /* 0x000fd000078e000c */
[----:B------:R-:W-:Y:S05]  /*6380*/  @P0 BRA `(.L_x_717) ;  /* 0x0000000000100947 */ /* 0x000fea0003800000 */
.L_x_716:
[----:B------:R-:W-:Y:S02]  /*6390*/  IMAD.MOV.U32 R23, RZ, RZ, R40 ;  /* 0x000000ffff177224 */ /* 0x000fe400078e0028 */
[----:B------:R-:W-:Y:S02]  /*63a0*/  IMAD.MOV.U32 R37, RZ, RZ, R39 ;  /* 0x000000ffff257224 */ /* 0x000fe400078e0027 */
[----:B------:R-:W-:Y:S02]  /*63b0*/  IMAD.MOV.U32 R22, RZ, RZ, R42 ;  /* 0x000000ffff167224 */ /* 0x000fe400078e002a */
[----:B------:R-:W-:-:S07]  /*63c0*/  IMAD.MOV.U32 R40, RZ, RZ, R12 ;  /* 0x000000ffff287224 */ /* 0x000fce00078e000c */
.L_x_717:
[----:B------:R-:W-:Y:S05]  /*63d0*/  BSYNC.RECONVERGENT B1 ;  /* 0x0000000000017941 */ /* 0x000fea0003800200 */
.L_x_714:
        /* <DEDUP_REMOVED lines=8> */
.L_x_719:
[----:B------:R-:W-:Y:S01]  /*6460*/  ISETP.GE.AND P0, PT, R31, R11, PT ;  /* 0x0000000b1f00720c */ /* 0x000fe20003f06270 */
[----:B------:R-:W-:Y:S02]  /*6470*/  IMAD.MOV.U32 R12, RZ, RZ, R10 ;  /* 0x000000ffff0c7224 */ /* 0x000fe400078e000a */
[----:B------:R-:W-:-:S10]  /*6480*/  IMAD.MOV.U32 R13, RZ, RZ, R31 ;  /* 0x000000ffff0d7224 */ /* 0x000fd400078e001f */
[----:B------:R-:W-:Y:S05]  /*6490*/  @P0 BRA `(.L_x_721) ;  /* 0x0000000000100947 */ /* 0x000fea0003800000 */
.L_x_720:
[----:B------:R-:W-:Y:S02]  /*64a0*/  IMAD.MOV.U32 R13, RZ, RZ, R11 ;  /* 0x000000ffff0d7224 */ /* 0x000fe400078e000b */
[----:B------:R-:W-:Y:S01]  /*64b0*/  IMAD.MOV.U32 R12, RZ, RZ, R10 ;  /* 0x000000ffff0c7224 */ /* 0x000fe200078e000a */
[----:B------:R-:W-:Y:S01]  /*64c0*/  MOV R10, R16 ;  /* 0x00000010000a7202 */ /* 0x000fe20000000f00 */
[----:B------:R-:W-:-:S07]  /*64d0*/  IMAD.MOV.U32 R11, RZ, RZ, R31 ;  /* 0x000000ffff0b7224 */ /* 0x000fce00078e001f */
.L_x_721:
[----:B------:R-:W-:Y:S05]  /*64e0*/  BSYNC.RECONVERGENT B1 ;  /* 0x0000000000017941 */ /* 0x000fea0003800200 */
.L_x_718:
        /* <DEDUP_REMOVED lines=8> */
.L_x_723:
[----:B------:R-:W-:Y:S01]  /*6570*/  ISETP.GE.AND P0, PT, R30, R15, PT ;  /* 0x0000000f1e00720c */ /* 0x000fe20003f06270 */
[----:B------:R-:W-:Y:S02]  /*6580*/  IMAD.MOV.U32 R16, RZ, RZ, R14 ;  /* 0x000000ffff107224 */ /* 0x000fe400078e000e */
[----:B------:R-:W-:-:S10]  /*6590*/  IMAD.MOV.U32 R17, RZ, RZ, R30 ;  /* 0x000000ffff117224 */ /* 0x000fd400078e001e */
[----:B------:R-:W-:Y:S05]  /*65a0*/  @P0 BRA `(.L_x_725) ;  /* 0x0000000000100947 */ /* 0x000fea0003800000 */
.L_x_724:
[----:B------:R-:W-:Y:S01]  /*65b0*/  IMAD.MOV.U32 R17, RZ, RZ, R15 ;  /* 0x000000ffff117224 */ /* 0x000fe200078e000f */
[----:B------:R-:W-:Y:S01]  /*65c0*/  MOV R16, R14 ;  /* 0x0000000e00107202 */ /* 0x000fe20000000f00 */
[----:B------:R-:W-:Y:S02]  /*65d0*/  IMAD.MOV.U32 R15, RZ, RZ, R30 ;  /* 0x000000ffff0f7224 */ /* 0x000fe400078e001e */
[----:B------:R-:W-:-:S07]  /*65e0*/  IMAD.MOV.U32 R14, RZ, RZ, R20 ;  /* 0x000000ffff0e7224 */ /* 0x000fce00078e0014 */
.L_x_725:
[----:B------:R-:W-:Y:S05]  /*65f0*/  BSYNC.RECONVERGENT B1 ;  /* 0x0000000000017941 */ /* 0x000fea0003800200 */
.L_x_722:
[----:B------:R-:W-:-:S13]  /*6600*/  ISETP.NE.AND P0, PT, R37, R18, PT ;  /* 0x000000122500720c */ /* 0x000fda0003f05270 */
[----:B------:R-:W-:Y:S05]  /*6610*/  @!P0 BRA `(.L_x_726) ;  /* 0x0000000000148947 */ /* 0x000fea0003800000 */
[----:B------:R-:W-:-:S13]  /*6620*/  ISETP.GE.AND P0, PT, R37, R19, PT ;  /* 0x000000132500720c */ /* 0x000fda0003f06270 */
[----:B------:R-:W-:Y:S05]  /*6630*/  @!P0 BRA `(.L_x_727) ;  /* 0x00000000001c8947 */ /* 0x000fea0003800000 */
[----:B------:R-:W-:Y:S02]  /*6640*/  IMAD.MOV.U32 R21, RZ, RZ, R40 ;  /* 0x000000ffff157224 */ /* 0x000fe400078e0028 */
[----:B------:R-:W-:Y:S01]  /*6650*/  IMAD.MOV.U32 R20, RZ, RZ, R37 ;  /* 0x000000ffff147224 */ /* 0x000fe200078e0025 */
[----:B------:R-:W-:Y:S06]  /*6660*/  BRA `(.L_x_617) ;  /* 0x0000000000207947 */ /* 0x000fec0003800000 */
.L_x_726:
[----:B------:R-:W-:Y:S01]  /*6670*/  ISETP.GE.AND P0, PT, R40, R19, PT ;  /* 0x000000132800720c */ /* 0x000fe20003f06270 */
[----:B------:R-:W-:Y:S01]  /*6680*/  IMAD.MOV.U32 R20, RZ, RZ, R18 ;  /* 0x000000ffff147224 */ /* 0x000fe200078e0012 */
[----:B------:R-:W-:-:S11]  /*6690*/  MOV R21, R40 ;  /* 0x0000002800157202 */ /* 0x000fd60000000f00 */
[----:B------:R-:W-:Y:S05]  /*66a0*/  @P0 BRA `(.L_x_617) ;  /* 0x0000000000100947 */ /* 0x000fea0003800000 */
.L_x_727:
[----:B------:R-:W-:Y:S02]  /*66b0*/  IMAD.MOV.U32 R21, RZ, RZ, R19 ;  /* 0x000000ffff157224 */ /* 0x000fe400078e0013 */
[----:B------:R-:W-:Y:S02]  /*66c0*/  IMAD.MOV.U32 R20, RZ, RZ, R18 ;  /* 0x000000ffff147224 */ /* 0x000fe400078e0012 */
[----:B------:R-:W-:Y:S02]  /*66d0*/  IMAD.MOV.U32 R19, RZ, RZ, R40 ;  /* 0x000000ffff137224 */ /* 0x000fe400078e0028 */
[----:B------:R-:W-:-:S07]  /*66e0*/  IMAD.MOV.U32 R18, RZ, RZ, R37 ;  /* 0x000000ffff127224 */ /* 0x000fce00078e0025 */
.L_x_617:
[----:B------:R-:W-:Y:S05]  /*66f0*/  BSYNC.RECONVERGENT B0 ;  /* 0x0000000000007941 */ /* 0x000fea0003800200 */
.L_x_616:
[----:B------:R-:W-:-:S07]  /*6700*/  IMAD.MOV.U32 R42, RZ, RZ, 0x2 ;  /* 0x00000002ff2a7424 */ /* 0x000fce00078e00ff */
.L_x_747:
[C---:B------:R-:W-:Y:S01]  /*6710*/  IADD3 R31, PT, PT, -R42.reuse, RZ, RZ ;  /* 0x000000ff2a1f7210 */ /* 0x040fe20007ffe1ff */
[----:B------:R-:W-:Y:S01]  /*6720*/  VIADD R39, R42, 0xffffffff ;  /* 0xffffffff2a277836 */ /* 0x000fe20000000000 */
[----:B0-----:R-:W0:Y:S08]  /*6730*/  S2UR UR5, SR_CgaCtaId ;  /* 0x00000000000579c3 */ /* 0x001e300000008800 */
[----:B------:R-:W-:Y:S01]  /*6740*/  BAR.SYNC.DEFER_BLOCKING 0x0 ;  /* 0x0000000000007b1d */ /* 0x000fe20000010000 */
[----:B------:R-:W-:-:S02]  /*6750*/  LOP3.LUT R30, R36, R31, RZ, 0xc0, !PT ;  /* 0x0000001f241e7212 */ /* 0x000fc400078ec0ff */
[----:B------:R-:W-:-:S03]  /*6760*/  LOP3.LUT R39, R39, R36, RZ, 0xc0, !PT ;  /* 0x0000002427277212 */ /* 0x000fc600078ec0ff */
[----:B------:R-:W-:Y:S01]  /*6770*/  IMAD.SHL.U32 R31, R30, 0x8, RZ ;  /* 0x000000081e1f7824 */ /* 0x000fe200078e00ff */
[----:B------:R-:W-:Y:S01]  /*6780*/  UMOV UR4, 0x400 ;  /* 0x0000040000047882 */ /* 0x000fe20000000000 */
[----:B------:R-:W-:Y:S01]  /*6790*/  IMAD.SHL.U32 R39, R39, 0x8, RZ ;  /* 0x0000000827277824 */ /* 0x000fe200078e00ff */
[----:B------:R-:W-:Y:S02]  /*67a0*/  BSSY.RECONVERGENT B0, `(.L_x_728) ;  /* 0x0000027000007945 */ /* 0x000fe40003800200 */
[C---:B------:R-:W-:Y:S02]  /*67b0*/  VIMNMX R30, PT, PT, R38.reuse, R31, PT ;  /* 0x0000001f261e7248 */ /* 0x040fe40003fe0100 */
[----:B------:R-:W-:-:S03]  /*67c0*/  VIMNMX R44, PT, PT, R38, R39, PT ;  /* 0x00000027262c7248 */ /* 0x000fc60003fe0100 */
[----:B------:R-:W-:-:S05]  /*67d0*/  IMAD R37, R42, 0x4, R30 ;  /* 0x000000042a257824 */ /* 0x000fca00078e021e */
[----:B------:R-:W-:Y:S01]  /*67e0*/  VIMNMX R37, PT, PT, R38, R37, PT ;  /* 0x0000002526257248 */ /* 0x000fe20003fe0100 */
[----:B0-----:R-:W-:-:S04]  /*67f0*/  ULEA UR4, UR5, UR4, 0x18 ;  /* 0x0000000405047291 */ /* 0x001fc8000f8ec0ff */
[----:B------:R-:W-:Y:S02]  /*6800*/  IMAD R41, R42, 0x4, R37 ;  /* 0x000000042a297824 */ /* 0x000fe400078e0225 */
[----:B------:R-:W-:-:S03]  /*6810*/  LEA R31, R36, UR4, 0x6 ;  /* 0x00000004241f7c11 */ /* 0x000fc6000f8e30ff */
[----:B------:R-:W-:Y:S02]  /*6820*/  VIMNMX R40, PT, PT, R38, R41, PT ;  /* 0x0000002926287248 */ /* 0x000fe40003fe0100 */
[C---:B------:R-:W-:Y:S01]  /*6830*/  VIADDMNMX R41, R37.reuse, -R30, R44, PT ;  /* 0x8000001e25297246 */ /* 0x040fe2000380012c */
[----:B------:R0:W-:Y:S01]  /*6840*/  STS.128 [R31], R8 ;  /* 0x000000081f007388 */ /* 0x0001e20000000c00 */
[----:B------:R-:W-:-:S03]  /*6850*/  IADD3 R39, PT, PT, -R37, R40, RZ ;  /* 0x0000002825277210 */ /* 0x000fc60007ffe1ff */
[----:B------:R0:W-:Y:S01]  /*6860*/  STS.128 [R31+0x10], R12 ;  /* 0x0000100c1f007388 */ /* 0x0001e20000000c00 */
[C---:B------:R-:W-:Y:S01]  /*6870*/  ISETP.GE.AND P0, PT, R44.reuse, R39, PT ;  /* 0x000000272c00720c */ /* 0x040fe20003f06270 */
[----:B------:R-:W-:Y:S02]  /*6880*/  IMAD.IADD R39, R44, 0x1, -R39 ;  /* 0x000000012c277824 */ /* 0x000fe400078e0a27 */
[----:B------:R0:W-:Y:S03]  /*6890*/  STS.128 [R31+0x20], R16 ;  /* 0x000020101f007388 */ /* 0x0001e60000000c00 */
[----:B------:R-:W-:Y:S01]  /*68a0*/  SEL R39, R39, RZ, P0 ;  /* 0x000000ff27277207 */ /* 0x000fe20000000000 */
[----:B------:R0:W-:Y:S01]  /*68b0*/  STS.128 [R31+0x30], R20 ;  /* 0x000030141f007388 */ /* 0x0001e20000000c00 */
[----:B------:R-:W-:Y:S02]  /*68c0*/  BAR.SYNC.DEFER_BLOCKING 0x0 ;  /* 0x0000000000007b1d */ /* 0x000fe40000010000 */
[----:B------:R-:W-:-:S13]  /*68d0*/  ISETP.GE.AND P0, PT, R39, R41, PT ;  /* 0x000000292700720c */ /* 0x000fda0003f06270 */
[----:B0-----:R-:W-:Y:S05]  /*68e0*/  @P0 BRA `(.L_x_729) ;  /* 0x0000000000480947 */ /* 0x001fea0003800000 */
[----:B------:R-:W-:-:S07]  /*68f0*/  IMAD.IADD R12, R44, 0x1, R37 ;  /* 0x000000012c0c7824 */ /* 0x000fce00078e0225 */
.L_x_730:
        /* <DEDUP_REMOVED lines=11> */
[----:B------:R-:W-:-:S04]  /*69b0*/  @!P0 MOV R10, R11 ;  /* 0x0000000b000a8202 */ /* 0x000fc80000000f00 */
[----:B------:R-:W-:-:S04]  /*69c0*/  ISETP.GE.AND P0, PT, R10, R9, PT ;  /* 0x000000090a00720c */ /* 0x000fc80003f06270 */
[----:B------:R-:W-:-:S09]  /*69d0*/  SEL R41, R13, R41, !P0 ;  /* 0x000000290d297207 */ /* 0x000fd20004000000 */
[----:B------:R-:W-:-:S05]  /*69e0*/  @P0 VIADD R39, R13, 0x1 ;  /* 0x000000010d270836 */ /* 0x000fca0000000000 */
[----:B------:R-:W-:-:S13]  /*69f0*/  ISETP.GE.AND P0, PT, R39, R41, PT ;  /* 0x000000292700720c */ /* 0x000fda0003f06270 */
[----:B------:R-:W-:Y:S05]  /*6a00*/  @!P0 BRA `(.L_x_730) ;  /* 0xfffffffc00bc8947 */ /* 0x000fea000383ffff */
.L_x_729:
[----:B------:R-:W-:Y:S05]  /*6a10*/  BSYNC.RECONVERGENT B0 ;  /* 0x0000000000007941 */ /* 0x000fea0003800200 */
.L_x_728:
        /* <DEDUP_REMOVED lines=14> */
.L_x_732:
[----:B------:R-:W-:Y:S05]  /*6b00*/  BSYNC.RECONVERGENT B0 ;  /* 0x0000000000007941 */ /* 0x000fea0003800200 */
.L_x_731:
[----:B------:R-:W-:Y:S01]  /*6b10*/  VIADD R11, R39, 0x1 ;  /* 0x00000001270b7836 */ /* 0x000fe20000000000 */
[----:B------:R-:W-:Y:S01]  /*6b20*/  BSSY.RECONVERGENT B0, `(.L_x_733) ;  /* 0x0000011000007945 */ /* 0x000fe20003800200 */
[----:B------:R-:W-:Y:S01]  /*6b30*/  @!P0 IMAD.MOV R11, RZ, RZ, R39 ;  /* 0x000000ffff0b8224 */ /* 0x000fe200078e0227 */
[----:B-12---:R-:W-:Y:S01]  /*6b40*/  SEL R9, R31, R23, P0 ;  /* 0x000000171f097207 */ /* 0x006fe20000000000 */
[C---:B------:R-:W-:Y:S01]  /*6b50*/  VIADD R10, R12.reuse, 0x1 ;  /* 0x000000010c0a7836 */ /* 0x040fe20000000000 */
[----:B------:R-:W-:Y:S01]  /*6b60*/  @P0 IADD3 R10, PT, PT, R12, RZ, RZ ;  /* 0x000000ff0c0a0210 */ /* 0x000fe20007ffe0ff */
[C---:B------:R-:W-:Y:S01]  /*6b70*/  VIADD R13, R11.reuse, 0x1 ;  /* 0x000000010b0d7836 */ /* 0x040fe20000000000 */
[----:B------:R-:W-:Y:S02]  /*6b80*/  ISETP.GE.AND P1, PT, R11, R40, PT ;  /* 0x000000280b00720c */ /* 0x000fe40003f26270 */
        /* <DEDUP_REMOVED lines=10> */
.L_x_734:
[----:B------:R-:W-:Y:S05]  /*6c30*/  BSYNC.RECONVERGENT B0 ;  /* 0x0000000000007941 */ /* 0x000fea0003800200 */
.L_x_733:
        /* <DEDUP_REMOVED lines=16> */
.L_x_736:
[----:B------:R-:W-:Y:S05]  /*6d40*/  BSYNC.RECONVERGENT B0 ;  /* 0x0000000000007941 */ /* 0x000fea0003800200 */
.L_x_735:
[----:B------:R-:W3:Y:S01]  /*6d50*/  S2UR UR5, SR_CgaCtaId ;  /* 0x00000000000579c3 */ /* 0x000ee20000008800 */
[----:B------:R-:W-:Y:S01]  /*6d60*/  UMOV UR4, 0x400 ;  /* 0x0000040000047882 */ /* 0x000fe20000000000 */
[----:B0-----:R-:W-:Y:S01]  /*6d70*/  IADD3 R14, PT, PT, R13, 0x1, RZ ;  /* 0x000000010d0e7810 */ /* 0x001fe20007ffe0ff */
        /* <DEDUP_REMOVED lines=22> */
.L_x_738:
[----:B------:R-:W-:Y:S05]  /*6ee0*/  BSYNC.RECONVERGENT B0 ;  /* 0x0000000000007941 */ /* 0x000fea0003800200 */
.L_x_737:
[----:B------:R-:W-:Y:S01]  /*6ef0*/  @!P0 IMAD.MOV R19, RZ, RZ, R14 ;  /* 0x000000ffff138224 */ /* 0x000fe200078e020e */
[----:B------:R-:W-:Y:S01]  /*6f00*/  BSSY.RECONVERGENT B0, `(.L_x_739) ;  /* 0x0000011000007945 */ /* 0x000fe20003800200 */
[----:B------:R-:W-:Y:S01]  /*6f10*/  @P0 IMAD.MOV R20, RZ, RZ, R16 ;  /* 0x000000ffff140224 */ /* 0x000fe200078e0210 */
[----:B012---:R-:W-:Y:S01]  /*6f20*/  SEL R15, R31, R23, P0 ;  /* 0x000000171f0f7207 */ /* 0x007fe20000000000 */
[C---:B------:R-:W-:Y:S01]  /*6f30*/  VIADD R18, R19.reuse, 0x1 ;  /* 0x0000000113127836 */ /* 0x040fe20000000000 */
        /* <DEDUP_REMOVED lines=13> */
.L_x_740:
[----:B------:R-:W-:Y:S05]  /*7010*/  BSYNC.RECONVERGENT B0 ;  /* 0x0000000000007941 */ /* 0x000fea0003800200 */
.L_x_739:
[----:B------:R-:W-:Y:S01]  /*7020*/  @!P0 IMAD.MOV R18, RZ, RZ, R19 ;  /* 0x000000ffff128224 */ /* 0x000fe200078e0213 */
[----:B------:R-:W-:Y:S01]  /*7030*/  BSSY.RECONVERGENT B0, `(.L_x_741) ;  /* 0x0000010000007945 */ /* 0x000fe20003800200 */
[----:B------:R-:W-:Y:S01]  /*7040*/  @P0 IMAD.MOV R44, RZ, RZ, R20 ;  /* 0x000000ffff2c0224 */ /* 0x000fe200078e0214 */
[----:B012---:R-:W-:Y:S02]  /*7050*/  SEL R17, R31, R23, P0 ;  /* 0x000000171f117207 */ /* 0x007fe40000000000 */
[----:B------:R-:W-:Y:S01]  /*7060*/  ISETP.GE.AND P1, PT, R18, R40, PT ;  /* 0x000000281200720c */ /* 0x000fe20003f26270 */
[----:B------:R-:W-:Y:S01]  /*7070*/  @!P0 IMAD R19, R44, 0x8, R39 ;  /* 0x000000082c138824 */ /* 0x000fe200078e0227 */
        /* <DEDUP_REMOVED lines=11> */
.L_x_742:
[----:B------:R-:W-:Y:S05]  /*7130*/  BSYNC.RECONVERGENT B0 ;  /* 0x0000000000007941 */ /* 0x000fea0003800200 */
.L_x_741:
[----:B0-----:R-:W-:Y:S01]  /*7140*/  VIADD R21, R18, 0x1 ;  /* 0x0000000112157836 */ /* 0x001fe20000000000 */
[----:B------:R-:W-:Y:S01]  /*7150*/  BSSY.RECONVERGENT B0, `(.L_x_743) ;  /* 0x0000010000007945 */ /* 0x000fe20003800200 */
[----:B------:R-:W-:Y:S01]  /*7160*/  @!P0 IMAD.MOV R21, RZ, RZ, R18 ;  /* 0x000000ffff158224 */ /* 0x000fe200078e0212 */
[----:B-12---:R-:W-:Y:S01]  /*7170*/  SEL R19, R31, R23, P0 ;  /* 0x000000171f137207 */ /* 0x006fe20000000000 */
[----:B------:R-:W-:Y:S01]  /*7180*/  @P0 IMAD.MOV R20, RZ, RZ, R44 ;  /* 0x000000ffff140224 */ /* 0x000fe200078e022c */
[----:B------:R-:W-:Y:S02]  /*7190*/  SEL R18, R30, R22, P0 ;  /* 0x000000161e127207 */ /* 0x000fe40000000000 */
[C---:B------:R-:W-:Y:S01]  /*71a0*/  ISETP.GE.AND P1, PT, R21.reuse, R40, PT ;  /* 0x000000281500720c */ /* 0x040fe20003f26270 */
[----:B------:R-:W-:Y:S01]  /*71b0*/  @!P0 IMAD R41, R20, 0x8, R39 ;  /* 0x0000000814298824 */ /* 0x000fe200078e0227 */
[----:B------:R-:W-:-:S04]  /*71c0*/  @P0 LEA R43, R21, R39, 0x3 ;  /* 0x00000027152b0211 */ /* 0x000fc800078e18ff */
        /* <DEDUP_REMOVED lines=8> */
.L_x_744:
[----:B------:R-:W-:Y:S05]  /*7250*/  BSYNC.RECONVERGENT B0 ;  /* 0x0000000000007941 */ /* 0x000fea0003800200 */
.L_x_743:
[----:B0-----:R-:W-:Y:S01]  /*7260*/  VIADD R41, R21, 0x1 ;  /* 0x0000000115297836 */ /* 0x001fe20000000000 */
[----:B------:R-:W-:Y:S01]  /*7270*/  BSSY.RECONVERGENT B0, `(.L_x_745) ;  /* 0x0000011000007945 */ /* 0x000fe20003800200 */
[----:B------:R-:W-:Y:S01]  /*7280*/  @!P0 IMAD.MOV R41, RZ, RZ, R21 ;  /* 0x000000ffff298224 */ /* 0x000fe200078e0215 */
[----:B-12---:R-:W-:Y:S01]  /*7290*/  SEL R21, R31, R23, P0 ;  /* 0x000000171f157207 */ /* 0x006fe20000000000 */
[----:B------:R-:W-:Y:S02]  /*72a0*/  VIADD R44, R20, 0x1 ;  /* 0x00000001142c7836 */ /* 0x000fe40000000000 */
[----:B------:R-:W-:Y:S01]  /*72b0*/  @P0 IMAD.MOV R44, RZ, RZ, R20 ;  /* 0x000000ffff2c0224 */ /* 0x000fe200078e0214 */
[C---:B------:R-:W-:Y:S02]  /*72c0*/  ISETP.GE.AND P1, PT, R41.reuse, R40, PT ;  /* 0x000000282900720c */ /* 0x040fe40003f26270 */
[----:B------:R-:W-:Y:S01]  /*72d0*/  @P0 LEA R45, R41, R39, 0x3 ;  /* 0x00000027292d0211 */ /* 0x000fe200078e18ff */
[----:B------:R-:W-:Y:S01]  /*72e0*/  @!P0 IMAD R43, R44, 0x8, R39 ;  /* 0x000000082c2b8824 */ /* 0x000fe200078e0227 */
[----:B------:R-:W-:-:S03]  /*72f0*/  SEL R20, R30, R22, P0 ;  /* 0x000000161e147207 */ /* 0x000fc60000000000 */
[----:B------:R0:W1:Y:S04]  /*7300*/  @P0 LDS.64 R30, [R45] ;  /* 0x000000002d1e0984 */ /* 0x0000680000000a00 */
[----:B------:R0:W2:Y:S01]  /*7310*/  @!P0 LDS.64 R22, [R43] ;  /* 0x000000002b168984 */ /* 0x0000a20000000a00 */
[----:B------:R-:W-:Y:S01]  /*7320*/  PLOP3.LUT P0, PT, PT, PT, PT, 0x8, 0x80 ;  /* 0x000000000080781c */ /* 0x000fe20003f0e170 */
[----:B------:R-:W-:-:S12]  /*7330*/  @P1 BRA `(.L_x_746) ;  /* 0x0000000000101947 */ /* 0x000fd80003800000 */
[----:B------:R-:W-:-:S13]  /*7340*/  ISETP.GE.AND P0, PT, R44, R37, PT ;  /* 0x000000252c00720c */ /* 0x000fda0003f06270 */
[----:B-12---:R-:W-:-:S04]  /*7350*/  @!P0 ISETP.NE.AND P1, PT, R30, R22, PT ;  /* 0x000000161e00820c */ /* 0x006fc80003f25270 */
[----:B------:R-:W-:-:S04]  /*7360*/  @!P0 SEL R40, R31, R30, !P1 ;  /* 0x0000001e1f288207 */ /* 0x000fc80004800000 */
[----:B------:R-:W-:-:S13]  /*7370*/  ISETP.LT.OR P0, PT, R40, R23, P0 ;  /* 0x000000172800720c */ /* 0x000fda0000701670 */
.L_x_746:
[----:B------:R-:W-:Y:S05]  /*7380*/  BSYNC.RECONVERGENT B0 ;  /* 0x0000000000007941 */ /* 0x000fea0003800200 */
.L_x_745:
[C---:B------:R-:W-:Y:S01]  /*7390*/  ISETP.GE.U32.AND P1, PT, R42.reuse, 0x81, PT ;  /* 0x000000812a00780c */ /* 0x040fe20003f26070 */
[----:B------:R-:W-:Y:S01]  /*73a0*/  IMAD.SHL.U32 R42, R42, 0x2, RZ ;  /* 0x000000022a2a7824 */ /* 0x000fe200078e00ff */
[----:B-12---:R-:W-:Y:S02]  /*73b0*/  SEL R23, R31, R23, P0 ;  /* 0x000000171f177207 */ /* 0x006fe40000000000 */
[----:B------:R-:W-:-:S09]  /*73c0*/  SEL R22, R30, R22, P0 ;  /* 0x000000161e167207 */ /* 0x000fd20000000000 */
[----:B------:R-:W-:Y:S05]  /*73d0*/  @!P1 BRA `(.L_x_747) ;  /* 0xfffffff000cc9947 */ /* 0x000fea000383ffff */
[----:B------:R-:W1:Y:S01]  /*73e0*/  LDCU.U8 UR4, c[0x0][0x380] ;  /* 0x00007000ff0477ac */ /* 0x000e620008000000 */
        /* <DEDUP_REMOVED lines=14> */
[----:B------:R2:W-:Y:S04]  /*74d0*/  STS.64 [R4+0x20], R16 ;  /* 0x0000201004007388 */ /* 0x0005e80000000a00 */
[----:B------:R3:W-:Y:S04]  /*74e0*/  STS.64 [R3+0x28], R18 ;  /* 0x0000281203007388 */ /* 0x0007e80000000a00 */
[----:B------:R4:W-:Y:S04]  /*74f0*/  STS.64 [R2+0x30], R20 ;  /* 0x0000301402007388 */ /* 0x0009e80000000a00 */
[----:B------:R-:W-:Y:S01]  /*7500*/  STS.64 [R0+0x38], R22 ;  /* 0x0000381600007388 */ /* 0x000fe20000000a00 */
[----:B------:R-:W-:-:S03]  /*7510*/  NOP ;  /* 0x0000000000007918 */ /* 0x000fc60000000000 */
[----:B------:R-:W-:Y:S04]  /*7520*/  LDS.64 R8, [R34] ;  /* 0x0000000022087984 */ /* 0x000fe80000000a00 */
[----:B0-----:R-:W-:Y:S04]  /*7530*/  LDS.64 R42, [R33+0x100] ;  /* 0x00010000212a7984 */ /* 0x001fe80000000a00 */
        /* <DEDUP_REMOVED lines=8> */
[----:B------:R-:W3:Y:S01]  /*75c0*/  S2R R36, SR_TID.X ;  /* 0x0000000000247919 */ /* 0x000ee20000002100 */
[----:B------:R-:W0:Y:S01]  /*75d0*/  S2R R41, SR_TID.X ;  /* 0x0000000000297919 */ /* 0x000e220000002100 */
[----:B--2---:R-:W2:Y:S01]  /*75e0*/  S2R R16, SR_CTAID.X ;  /* 0x0000000000107919 */ /* 0x004ea20000002500 */
[----:B------:R-:W5:Y:S01]  /*75f0*/  LDS R0, [R39+0x4200] ;  /* 0x0042000027007984 */ /* 0x000f620000000800 */
[C---:B---3--:R-:W-:Y:S01]  /*7600*/  LOP3.LUT R3, R36.reuse, 0x1f, RZ, 0xc0, !PT ;  /* 0x0000001f24037812 */ /* 0x048fe200078ec0ff */
[----:B----4-:R-:W-:Y:S01]  /*7610*/  IMAD.SHL.U32 R2, R36, 0x8, RZ ;  /* 0x0000000824027824 */ /* 0x010fe200078e00ff */
[----:B0-----:R-:W-:-:S04]  /*7620*/  SHF.L.U32 R17, R41, 0x3, RZ ;  /* 0x0000000329117819 */ /* 0x001fc800000006ff */
[----:B------:R-:W-:Y:S01]  /*7630*/  LOP3.LUT R18, R17, 0x1f00, RZ, 0xc0, !PT ;  /* 0x00001f0011127812 */ /* 0x000fe200078ec0ff */
[----:B--2---:R-:W-:Y:S01]  /*7640*/  IMAD R16, R16, 0x800, R3 ;  /* 0x0000080010107824 */ /* 0x004fe200078e0203 */
[----:B------:R-:W-:Y:S02]  /*7650*/  LOP3.LUT R17, R2, 0x1f00, RZ, 0xc0, !PT ;  /* 0x00001f0002117812 */ /* 0x000fe400078ec0ff */
[----:B------:R-:W-:Y:S02]  /*7660*/  LOP3.LUT R18, R18, 0x1f, R41, 0xf8, !PT ;  /* 0x0000001f12127812 */ /* 0x000fe400078ef829 */
[----:B------:R-:W-:-:S03]  /*7670*/  IADD3 R16, P1, PT, R17, R16, RZ ;  /* 0x0000001011107210 */ /* 0x000fc60007f3e0ff */
[----:B------:R-:W-:Y:S01]  /*7680*/  VIADD R19, R18, 0x20 ;  /* 0x0000002012137836 */ /* 0x000fe20000000000 */
[----:B-1----:R-:W-:Y:S01]  /*7690*/  LEA R2, P3, R16, UR4, 0x3 ;  /* 0x0000000410027c11 */ /* 0x002fe2000f8618ff */
[----:B------:R-:W-:Y:S01]  /*76a0*/  IMAD.X R3, RZ, RZ, RZ, P1 ;  /* 0x000000ffff037224 */ /* 0x000fe200008e06ff */
[----:B-----5:R-:W-:-:S04]  /*76b0*/  ISETP.GE.AND P0, PT, R35, R0, PT ;  /* 0x000000002300720c */ /* 0x020fc80003f06270 */
[----:B------:R-:W-:Y:S02]  /*76c0*/  LEA.HI.X R3, R16, UR5, R3, 0x3, P3 ;  /* 0x0000000510037c11 */ /* 0x000fe400098f1c03 */
[-C--:B------:R-:W-:Y:S01]  /*76d0*/  ISETP.GE.AND P1, PT, R19, R0.reuse, PT ;  /* 0x000000001300720c */ /* 0x080fe20003f26270 */
[----:B------:R-:W-:Y:S01]  /*76e0*/  VIADD R19, R18, 0xc0 ;  /* 0x000000c012137836 */ /* 0x000fe20000000000 */
[-C--:B------:R-:W-:Y:S02]  /*76f0*/  ISETP.GE.AND P2, PT, R40, R0.reuse, PT ;  /* 0x000000002800720c */ /* 0x080fe40003f46270 */
[-C--:B------:R-:W-:Y:S02]  /*7700*/  ISETP.GE.AND P3, PT, R37, R0.reuse, PT ;  /* 0x000000002500720c */ /* 0x080fe40003f66270 */
[-C--:B------:R-:W-:Y:S02]  /*7710*/  ISETP.GE.AND P4, PT, R30, R0.reuse, PT ;  /* 0x000000001e00720c */ /* 0x080fe40003f86270 */
[-C--:B------:R-:W-:Y:S01]  /*7720*/  ISETP.GE.AND P5, PT, R31, R0.reuse, PT ;  /* 0x000000001f00720c */ /* 0x080fe20003fa6270 */
[----:B------:R0:W-:Y:S01]  /*7730*/  @!P0 STG.E desc[UR6][R2.64+0x4], R9 ;  /* 0x0000040902008986 */ /* 0x0001e2000c101906 */
[----:B------:R-:W-:-:S03]  /*7740*/  ISETP.GE.AND P6, PT, R19, R0, PT ;  /* 0x000000001300720c */ /* 0x000fc60003fc6270 */
[----:B------:R1:W-:Y:S04]  /*7750*/  @!P0 STG.E desc[UR6][R2.64], R8 ;  /* 0x0000000802008986 */ /* 0x0003e8000c101906 */
[----:B------:R1:W-:Y:S01]  /*7760*/  @!P1 STG.E desc[UR6][R2.64+0x100], R42 ;  /* 0x0001002a02009986 */ /* 0x0003e2000c101906 */
[----:B0-----:R-:W-:-:S03]  /*7770*/  LOP3.LUT R9, R17, 0x1f, R36, 0xf8, !PT ;  /* 0x0000001f11097812 */ /* 0x001fc600078ef824 */
[----:B------:R1:W-:Y:S01]  /*7780*/  @!P1 STG.E desc[UR6][R2.64+0x104], R43 ;  /* 0x0001042b02009986 */ /* 0x0003e2000c101906 */
[----:B------:R-:W-:-:S03]  /*7790*/  LOP3.LUT R9, R9, 0xe0, RZ, 0xfc, !PT ;  /* 0x000000e009097812 */ /* 0x000fc600078efcff */
        /* <DEDUP_REMOVED lines=15> */
.L_x_748:
[----:B------:R-:W-:Y:S01]  /*7890*/  ISETP.NE.AND P0, PT, R36, RZ, PT ;  /* 0x000000ff2400720c */ /* 0x000fe20003f05270 */
[----:B------:R-:W-:Y:S01]  /*78a0*/  STS.64 [R24], R8 ;  /* 0x0000000818007388 */ /* 0x000fe20000000a00 */
[----:B------:R-:W1:Y:S03]  /*78b0*/  LDCU.64 UR4, c[0x0][0x3b0] ;  /* 0x00007600ff0477ac */ /* 0x000e660008000a00 */
[----:B------:R-:W-:Y:S04]  /*78c0*/  STS.64 [R7+0x8], R10 ;  /* 0x0000080a07007388 */ /* 0x000fe80000000a00 */
[----:B------:R-:W-:Y:S04]  /*78d0*/  STS.64 [R6+0x10], R12 ;  /* 0x0000100c06007388 */ /* 0x000fe80000000a00 */
[----:B------:R2:W-:Y:S04]  /*78e0*/  STS.64 [R5+0x18], R14 ;  /* 0x0000180e05007388 */ /* 0x0005e80000000a00 */
[----:B------:R-:W-:Y:S04]  /*78f0*/  STS.64 [R4+0x20], R16 ;  /* 0x0000201004007388 */ /* 0x000fe80000000a00 */
[----:B------:R-:W-:Y:S04]  /*7900*/  STS.64 [R3+0x28], R18 ;  /* 0x0000281203007388 */ /* 0x000fe80000000a00 */
        /* <DEDUP_REMOVED lines=13> */
[----:B------:R-:W0:Y:S01]  /*79e0*/  S2R R36, SR_TID.X ;  /* 0x0000000000247919 */ /* 0x000e220000002100 */
[----:B--2---:R-:W2:Y:S01]  /*79f0*/  S2R R15, SR_TID.X ;  /* 0x00000000000f7919 */ /* 0x004ea20000002100 */
[----:B---3--:R-:W3:Y:S01]  /*7a00*/  S2R R2, SR_CTAID.X ;  /* 0x0000000000027919 */ /* 0x008ee20000002500 */
[----:B------:R-:W4:Y:S01]  /*7a10*/  LDS R0, [R39+0x4200] ;  /* 0x0042000027007984 */ /* 0x000f220000000800 */
[----:B0-----:R-:W-:-:S04]  /*7a20*/  SHF.L.U32 R3, R36, 0x3, RZ ;  /* 0x0000000324037819 */ /* 0x001fc800000006ff */
[----:B------:R-:W-:Y:S01]  /*7a30*/  LOP3.LUT R17, R3, 0x1f00, RZ, 0xc0, !PT ;  /* 0x00001f0003117812 */ /* 0x000fe200078ec0ff */
[----:B--2---:R-:W-:Y:S01]  /*7a40*/  IMAD.SHL.U32 R16, R15, 0x8, RZ ;  /* 0x000000080f107824 */ /* 0x004fe200078e00ff */
[----:B---3--:R-:W-:Y:S02]  /*7a50*/  LEA R3, P0, R2, R35, 0xb ;  /* 0x0000002302037211 */ /* 0x008fe400078058ff */
[----:B------:R-:W-:Y:S02]  /*7a60*/  LOP3.LUT R17, R17, 0x1f, R36, 0xf8, !PT ;  /* 0x0000001f11117812 */ /* 0x000fe400078ef824 */
[----:B------:R-:W-:Y:S01]  /*7a70*/  LOP3.LUT R16, R16, 0x1f00, RZ, 0xc0, !PT ;  /* 0x00001f0010107812 */ /* 0x000fe200078ec0ff */
[----:B------:R-:W-:Y:S01]  /*7a80*/  IMAD.X R14, RZ, RZ, RZ, P0 ;  /* 0x000000ffff0e7224 */ /* 0x000fe200000e06ff */
[----:B-1----:R-:W-:Y:S01]  /*7a90*/  LEA R2, P0, R3, UR4, 0x3 ;  /* 0x0000000403027c11 */ /* 0x002fe2000f8018ff */
[C---:B------:R-:W-:Y:S01]  /*7aa0*/  VIADD R19, R17.reuse, 0x20 ;  /* 0x0000002011137836 */ /* 0x040fe20000000000 */
[----:B------:R-:W-:Y:S01]  /*7ab0*/  LOP3.LUT R16, R16, 0x1f, R15, 0xf8, !PT ;  /* 0x0000001f10107812 */ /* 0x000fe200078ef80f */
[----:B------:R-:W-:Y:S01]  /*7ac0*/  VIADD R17, R17, 0xc0 ;  /* 0x000000c011117836 */ /* 0x000fe20000000000 */
[----:B------:R-:W-:-:S02]  /*7ad0*/  LEA.HI.X R3, R3, UR5, R14, 0x3, P0 ;  /* 0x0000000503037c11 */ /* 0x000fc400080f1c0e */
[----:B------:R-:W-:Y:S02]  /*7ae0*/  LOP3.LUT R15, R16, 0xe0, RZ, 0xfc, !PT ;  /* 0x000000e0100f7812 */ /* 0x000fe400078efcff */
[-C--:B----4-:R-:W-:Y:S02]  /*7af0*/  ISETP.GE.AND P6, PT, R35, R0.reuse, PT ;  /* 0x000000002300720c */ /* 0x090fe40003fc6270 */
[-C--:B------:R-:W-:Y:S02]  /*7b00*/  ISETP.GE.AND P5, PT, R19, R0.reuse, PT ;  /* 0x000000001300720c */ /* 0x080fe40003fa6270 */
[-C--:B------:R-:W-:Y:S02]  /*7b10*/  ISETP.GE.AND P4, PT, R40, R0.reuse, PT ;  /* 0x000000002800720c */ /* 0x080fe40003f86270 */
[-C--:B------:R-:W-:Y:S02]  /*7b20*/  ISETP.GE.AND P3, PT, R37, R0.reuse, PT ;  /* 0x000000002500720c */ /* 0x080fe40003f66270 */
[----:B------:R-:W-:-:S02]  /*7b30*/  ISETP.GE.AND P2, PT, R30, R0, PT ;  /* 0x000000001e00720c */ /* 0x000fc40003f46270 */
        /* <DEDUP_REMOVED lines=21> */
.L_x_749:
        /* <DEDUP_REMOVED lines=15> */
.L_x_1186:


//--------------------- .text._ZN3cub18CUB_300001_SM_10006detail4scan16DeviceScanKernelINS2_10policy_hubIiiimN4cuda3std3__44plusIvEEE10Policy1000EN6thrust24THRUST_300001_SM_1000_NS6detail15normal_iteratorINSD_10device_ptrIiEEEESI_NS0_13ScanTileStateIiLb1EEES9_NS1_10InputValueIiPiEEmiLb0EiEEvT0_T1_T2_iT3_T4_T5_ --------------------------
	.section	.text._ZN3cub18CUB_300001_SM_10006detail4scan16DeviceScanKernelINS2_10policy_hubIiiimN4cuda3std3__44plusIvEEE10Policy1000EN6thrust24THRUST_300001_SM_1000_NS6detail15normal_iteratorINSD_10device_ptrIiEEEESI_NS0_13ScanTileStateIiLb1EEES9_NS1_10InputValueIiPiEEmiLb0EiEEvT0_T1_T2_iT3_T4_T5_,"ax",@progbits
	.align	128
        .global         _ZN3cub18CUB_300001_SM_10006detail4scan16DeviceScanKernelINS2_10policy_hubIiiimN4cuda3std3__44plusIvEEE10Policy1000EN6thrust24THRUST_300001_SM_1000_NS6detail15normal_iteratorINSD_10device_ptrIiEEEESI_NS0_13ScanTileStateIiLb1EEES9_NS1_10InputValueIiPiEEmiLb0EiEEvT0_T1_T2_iT3_T4_T5_
        .type           _ZN3cub18CUB_300001_SM_10006detail4scan16DeviceScanKernelINS2_10policy_hubIiiimN4cuda3std3__44plusIvEEE10Policy1000EN6thrust24THRUST_300001_SM_1000_NS6detail15normal_iteratorINSD_10device_ptrIiEEEESI_NS0_13ScanTileStateIiLb1EEES9_NS1_10InputValueIiPiEEmiLb0EiEEvT0_T1_T2_iT3_T4_T5_,@function
        .size           _ZN3cub18CUB_300001_SM_10006detail4scan16DeviceScanKernelINS2_10policy_hubIiiimN4cuda3std3__44plusIvEEE10Policy1000EN6thrust24THRUST_300001_SM_1000_NS6detail15normal_iteratorINSD_10device_ptrIiEEEESI_NS0_13ScanTileStateIiLb1EEES9_NS1_10InputValueIiPiEEmiLb0EiEEvT0_T1_T2_iT3_T4_T5_,(.L_x_1187 - _ZN3cub18CUB_300001_SM_10006detail4scan16DeviceScanKernelINS2_10policy_hubIiiimN4cuda3std3__44plusIvEEE10Policy1000EN6thrust24THRUST_300001_SM_1000_NS6detail15normal_iteratorINSD_10device_ptrIiEEEESI_NS0_13ScanTileStateIiLb1EEES9_NS1_10InputValueIiPiEEmiLb0EiEEvT0_T1_T2_iT3_T4_T5_)
        .other          _ZN3cub18CUB_300001_SM_10006detail4scan16DeviceScanKernelINS2_10policy_hubIiiimN4cuda3std3__44plusIvEEE10Policy1000EN6thrust24THRUST_300001_SM_1000_NS6detail15normal_iteratorINSD_10device_ptrIiEEEESI_NS0_13ScanTileStateIiLb1EEES9_NS1_10InputValueIiPiEEmiLb0EiEEvT0_T1_T2_iT3_T4_T5_,@"STO_CUDA_ENTRY STV_DEFAULT"
_ZN3cub18CUB_300001_SM_10006detail4scan16DeviceScanKernelINS2_10policy_hubIiiimN4cuda3std3__44plusIvEEE10Policy1000EN6thrust24THRUST_300001_SM_1000_NS6detail15normal_iteratorINSD_10device_ptrIiEEEESI_NS0_13ScanTileStateIiLb1EEES9_NS1_10InputValueIiPiEEmiLb0EiEEvT0_T1_T2_iT3_T4_T5_:
.text._ZN3cub18CUB_300001_SM_10006detail4scan16DeviceScanKernelINS2_10policy_hubIiiimN4cuda3std3__44plusIvEEE10Policy1000EN6thrust24THRUST_300001_SM_1000_NS6detail15normal_iteratorINSD_10device_ptrIiEEEESI_NS0_13ScanTileStateIiLb1EEES9_NS1_10InputValueIiPiEEmiLb0EiEEvT0_T1_T2_iT3_T4_T5_:
[----:B------:R-:W-:Y:S01]  /*0000*/  LDC R1, c[0x0][0x37c] ;  /* 0x0000df00ff017b82 */ /* 0x000fe20000000800 */
[----:B------:R-:W0:Y:S01]  /*0010*/  LDCU UR4, c[0x0][0x3a0] ;  /* 0x00007400ff0477ac */ /* 0x000e220008000800 */
[----:B------:R-:W1:Y:S06]  /*0020*/  LDCU.64 UR12, c[0x0][0x358] ;  /* 0x00006b00ff0c77ac */ /* 0x000e6c0008000a00 */
[----:B------:R-:W2:Y:S01]  /*0030*/  S2UR UR6, SR_CTAID.X ;  /* 0x00000000000679c3 */ /* 0x000ea20000002500 */
[----:B------:R-:W3:Y:S01]  /*0040*/  LDCU.64 UR8, c[0x0][0x3b0] ;  /* 0x00007600ff0877ac */ /* 0x000ee20008000a00 */
[----:B0-----:R-:W-:-:S06]  /*0050*/  UPRMT UR4, UR4, 0x7770, URZ ;  /* 0x0000777004047896 */ /* 0x001fcc00080000ff */
[----:B------:R-:W-:-:S05]  /*0060*/  ISETP.NE.AND P0, PT, RZ, UR4, PT ;  /* 0x00000004ff007c0c */ /* 0x000fca000bf05270 */
[----:B------:R-:W2:Y:S08]  /*0070*/  LDCU UR4, c[0x0][0x398] ;  /* 0x00007300ff0477ac */ /* 0x000eb00008000800 */
[----:B------:R-:W1:Y:S02]  /*0080*/  @P0 LDC.64 R2, c[0x0][0x3a8] ;  /* 0x0000ea00ff020b82 */ /* 0x000e640000000a00 */
[----:B-1----:R0:W5:Y:S01]  /*0090*/  @P0 LDG.E R39, desc[UR12][R2.64] ;  /* 0x0000000c02270981 */ /* 0x002162000c1e1900 */
[----:B--2---:R-:W-:-:S04]  /*00a0*/  UIADD3 UR6, UPT, UPT, UR6, UR4, URZ ;  /* 0x0000000406067290 */ /* 0x004fc8000fffe0ff */
[----:B------:R-:W-:-:S04]  /*00b0*/  UIMAD.WIDE UR10, UR6, 0x1ee0, URZ ;  /* 0x00001ee0060a78a5 */ /* 0x000fc8000f8e02ff */
[----:B---3--:R-:W-:-:S04]  /*00c0*/  UIADD3 UR7, UP0, UPT, -UR10, UR8, URZ ;  /* 0x000000080a077290 */ /* 0x008fc8000ff1e1ff */
[----:B------:R-:W-:Y:S02]  /*00d0*/  UIADD3.X UR4, UPT, UPT, ~UR11, UR9, URZ, UP0, !UPT ;  /* 0x000000090b047290 */ /* 0x000fe400087fe5ff */
[----:B------:R-:W-:-:S04]  /*00e0*/  UISETP.GE.U32.AND UP0, UPT, UR7, 0x1ee1, UPT ;  /* 0x00001ee10700788c */ /* 0x000fc8000bf06070 */
[----:B------:R-:W-:Y:S01]  /*00f0*/  UISETP.GE.U32.AND.EX UP0, UPT, UR4, URZ, UPT, UP0 ;  /* 0x000000ff0400728c */ /* 0x000fe2000bf06100 */
[----:B------:R-:W1:Y:S08]  /*0100*/  @!P0 LDC R39, c[0x0][0x3a8] ;  /* 0x0000ea00ff278b82 */ /* 0x000e700000000800 */
[----:B0-----:R-:W-:Y:S05]  /*0110*/  BRA.U !UP0, `(.L_x_750) ;  /* 0x0000001908f47547 */ /* 0x001fea000b800000 */
[----:B------:R-:W0:Y:S01]  /*0120*/  S2R R35, SR_TID.X ;  /* 0x0000000000237919 */ /* 0x000e220000002100 */
[----:B------:R-:W2:Y:S01]  /*0130*/  LDCU.64 UR4, c[0x0][0x380] ;  /* 0x00007000ff0477ac */ /* 0x000ea20008000a00 */
[C---:B0-----:R-:W-:Y:S02]  /*0140*/  LOP3.LUT R0, R35.reuse, 0x1f, RZ, 0xc0, !PT ;  /* 0x0000001f23007812 */ /* 0x041fe400078ec0ff */
[----:B------:R-:W-:-:S05]  /*0150*/  LOP3.LUT R3, R35, 0x3e0, RZ, 0xc0, !PT ;  /* 0x000003e023037812 */ /* 0x000fca00078ec0ff */
[----:B------:R-:W-:-:S05]  /*0160*/  IMAD R0, R3, 0x13, R0 ;  /* 0x0000001303007824 */ /* 0x000fca00078e0200 */
[----:B------:R-:W-:-:S05]  /*0170*/  IADD3 R0, P0, PT, R0, UR10, RZ ;  /* 0x0000000a00007c10 */ /* 0x000fca000ff1e0ff */
[----:B------:R-:W-:Y:S02]  /*0180*/  IMAD.X R3, RZ, RZ, UR11, P0 ;  /* 0x0000000bff037e24 */ /* 0x000fe400080e06ff */
[----:B------:R-:W-:-:S03]  /*0190*/  IMAD.SHL.U32 R31, R0, 0x4, RZ ;  /* 0x00000004001f7824 */ /* 0x000fc600078e00ff */
[----:B------:R-:W-:Y:S02]  /*01a0*/  SHF.L.U64.HI R30, R0, 0x2, R3 ;  /* 0x00000002001e7819 */ /* 0x000fe40000010203 */
[----:B--2---:R-:W-:-:S04]  /*01b0*/  IADD3 R2, P0, PT, R31, UR4, RZ ;  /* 0x000000041f027c10 */ /* 0x004fc8000ff1e0ff */
[----:B------:R-:W-:-:S05]  /*01c0*/  IADD3.X R3, PT, PT, R30, UR5, RZ, P0, !PT ;  /* 0x000000051e037c10 */ /* 0x000fca00087fe4ff */
[----:B------:R-:W2:Y:S04]  /*01d0*/  LDG.E R5, desc[UR12][R2.64] ;  /* 0x0000000c02057981 */ /* 0x000ea8000c1e1900 */
[----:B------:R-:W3:Y:S04]  /*01e0*/  LDG.E R7, desc[UR12][R2.64+0x80] ;  /* 0x0000800c02077981 */ /* 0x000ee8000c1e1900 */
[----:B------:R-:W4:Y:S04]  /*01f0*/  LDG.E R9, desc[UR12][R2.64+0x100] ;  /* 0x0001000c02097981 */ /* 0x000f28000c1e1900 */
        /* <DEDUP_REMOVED lines=15> */
[----:B------:R-:W4:Y:S01]  /*02f0*/  LDG.E R8, desc[UR12][R2.64+0x900] ;  /* 0x0009000c02087981 */ /* 0x000f22000c1e1900 */
[----:B------:R-:W0:Y:S01]  /*0300*/  S2UR UR5, SR_CgaCtaId ;  /* 0x00000000000579c3 */ /* 0x000e220000008800 */
[----:B------:R-:W-:Y:S01]  /*0310*/  SHF.R.U32.HI R36, RZ, 0x5, R35 ;  /* 0x00000005ff247819 */ /* 0x000fe20000011623 */
[----:B------:R-:W-:Y:S01]  /*0320*/  UMOV UR4, 0x400 ;  /* 0x0000040000047882 */ /* 0x000fe20000000000 */
[----:B------:R-:W1:Y:S01]  /*0330*/  S2R R37, SR_LANEID ;  /* 0x0000000000257919 */ /* 0x000e620000000000 */
[----:B------:R-:W-:Y:S01]  /*0340*/  UISETP.NE.AND UP0, UPT, UR6, URZ, UPT ;  /* 0x000000ff0600728c */ /* 0x000fe2000bf05270 */
[----:B------:R-:W-:Y:S01]  /*0350*/  BSSY.RECONVERGENT B0, `(.L_x_751) ;  /* 0x0000148000007945 */ /* 0x000fe20003800200 */
[----:B0-----:R-:W-:Y:S01]  /*0360*/  ULEA UR4, UR5, UR4, 0x18 ;  /* 0x0000000405047291 */ /* 0x001fe2000f8ec0ff */
[----:B-1----:R-:W-:-:S05]  /*0370*/  IMAD R34, R36, 0x260, R37 ;  /* 0x0000026024227824 */ /* 0x002fca00078e0225 */
[----:B------:R-:W-:-:S05]  /*0380*/  LEA R34, R34, UR4, 0x2 ;  /* 0x0000000422227c11 */ /* 0x000fca000f8e10ff */
[----:B------:R-:W-:Y:S01]  /*0390*/  IMAD R33, R37, 0x48, R34 ;  /* 0x0000004825217824 */ /* 0x000fe200078e0222 */
[----:B--2---:R0:W-:Y:S04]  /*03a0*/  STS [R34], R5 ;  /* 0x0000000522007388 */ /* 0x0041e80000000800 */
[----:B---3--:R0:W-:Y:S04]  /*03b0*/  STS [R34+0x80], R7 ;  /* 0x0000800722007388 */ /* 0x0081e80000000800 */
[----:B----4-:R0:W-:Y:S04]  /*03c0*/  STS [R34+0x100], R9 ;  /* 0x0001000922007388 */ /* 0x0101e80000000800 */
[----:B------:R0:W-:Y:S04]  /*03d0*/  STS [R34+0x180], R11 ;  /* 0x0001800b22007388 */ /* 0x0001e80000000800 */
        /* <DEDUP_REMOVED lines=14> */
[----:B------:R0:W-:Y:S01]  /*04c0*/  STS [R34+0x900], R8 ;  /* 0x0009000822007388 */ /* 0x0001e20000000800 */
[----:B------:R-:W-:-:S03]  /*04d0*/  NOP ;  /* 0x0000000000007918 */ /* 0x000fc60000000000 */
[----:B------:R0:W1:Y:S04]  /*04e0*/  LDS R32, [R33] ;  /* 0x0000000021207984 */ /* 0x0000680000000800 */
[----:B------:R0:W2:Y:S04]  /*04f0*/  LDS R29, [R33+0x4] ;  /* 0x00000400211d7984 */ /* 0x0000a80000000800 */
[----:B------:R0:W3:Y:S04]  /*0500*/  LDS R28, [R33+0x8] ;  /* 0x00000800211c7984 */ /* 0x0000e80000000800 */
[----:B------:R0:W4:Y:S04]  /*0510*/  LDS R27, [R33+0xc] ;  /* 0x00000c00211b7984 */ /* 0x0001280000000800 */
[----:B------:R0:W0:Y:S04]  /*0520*/  LDS R26, [R33+0x10] ;  /* 0x00001000211a7984 */ /* 0x0000280000000800 */
        /* <DEDUP_REMOVED lines=13> */
[----:B------:R0:W0:Y:S01]  /*0600*/  LDS R9, [R33+0x48] ;  /* 0x0000480021097984 */ /* 0x0000220000000800 */
[----:B------:R-:W-:Y:S06]  /*0610*/  BAR.SYNC.DEFER_BLOCKING 0x0 ;  /* 0x0000000000007b1d */ /* 0x000fec0000010000 */
[----:B-1234-:R-:W-:Y:S05]  /*0620*/  BRA.U UP0, `(.L_x_752) ;  /* 0x0000000500247547 */ /* 0x01efea000b800000 */
[----:B0-----:R-:W-:Y:S02]  /*0630*/  IADD3 R8, PT, PT, R28, R29, R32 ;  /* 0x0000001d1c087210 */ /* 0x001fe40007ffe020 */
[C---:B------:R-:W-:Y:S02]  /*0640*/  ISETP.NE.AND P1, PT, R37.reuse, 0x1f, PT ;  /* 0x0000001f2500780c */ /* 0x040fe40003f25270 */
[----:B------:R-:W-:Y:S02]  /*0650*/  IADD3 R8, PT, PT, R26, R27, R8 ;  /* 0x0000001b1a087210 */ /* 0x000fe40007ffe008 */
[----:B------:R-:W-:Y:S02]  /*0660*/  ISETP.NE.AND P2, PT, R37, RZ, PT ;  /* 0x000000ff2500720c */ /* 0x000fe40003f45270 */
[----:B------:R-:W-:-:S04]  /*0670*/  IADD3 R8, PT, PT, R24, R25, R8 ;  /* 0x0000001918087210 */ /* 0x000fc80007ffe008 */
[----:B------:R-:W-:-:S03]  /*0680*/  IADD3 R8, PT, PT, R22, R23, R8 ;  /* 0x0000001716087210 */ /* 0x000fc60007ffe008 */
[----:B------:R-:W-:Y:S02]  /*0690*/  @!P1 LEA R42, R36, UR4, 0x2 ;  /* 0x00000004242a9c11 */ /* 0x000fe4000f8e10ff */
[----:B------:R-:W-:-:S04]  /*06a0*/  IADD3 R8, PT, PT, R20, R21, R8 ;  /* 0x0000001514087210 */ /* 0x000fc80007ffe008 */
[----:B------:R-:W-:-:S04]  /*06b0*/  IADD3 R8, PT, PT, R6, R7, R8 ;  /* 0x0000000706087210 */ /* 0x000fc80007ffe008 */
[----:B------:R-:W-:-:S04]  /*06c0*/  IADD3 R8, PT, PT, R4, R5, R8 ;  /* 0x0000000504087210 */ /* 0x000fc80007ffe008 */
[----:B------:R-:W-:-:S04]  /*06d0*/  IADD3 R8, PT, PT, R2, R3, R8 ;  /* 0x0000000302087210 */ /* 0x000fc80007ffe008 */
[----:B------:R-:W-:-:S05]  /*06e0*/  IADD3 R38, PT, PT, R9, R0, R8 ;  /* 0x0000000009267210 */ /* 0x000fca0007ffe008 */
[----:B------:R-:W0:Y:S02]  /*06f0*/  SHFL.UP P0, R9, R38, 0x1, RZ ;  /* 0x0420000026097989 */ /* 0x000e2400000000ff */
[----:B0-----:R-:W-:-:S05]  /*0700*/  @P0 IMAD.IADD R9, R38, 0x1, R9 ;  /* 0x0000000126090824 */ /* 0x001fca00078e0209 */
[----:B------:R-:W0:Y:S02]  /*0710*/  SHFL.UP P0, R12, R9, 0x2, RZ ;  /* 0x04400000090c7989 */ /* 0x000e2400000000ff */
[----:B0-----:R-:W-:-:S05]  /*0720*/  @P0 IMAD.IADD R12, R9, 0x1, R12 ;  /* 0x00000001090c0824 */ /* 0x001fca00078e020c */
[----:B------:R-:W0:Y:S02]  /*0730*/  SHFL.UP P0, R17, R12, 0x4, RZ ;  /* 0x048000000c117989 */ /* 0x000e2400000000ff */
[----:B0-----:R-:W-:-:S05]  /*0740*/  @P0 IMAD.IADD R17, R12, 0x1, R17 ;  /* 0x000000010c110824 */ /* 0x001fca00078e0211 */
[----:B------:R-:W0:Y:S02]  /*0750*/  SHFL.UP P0, R40, R17, 0x8, RZ ;  /* 0x0500000011287989 */ /* 0x000e2400000000ff */
[----:B0-----:R-:W-:-:S05]  /*0760*/  @P0 IMAD.IADD R40, R17, 0x1, R40 ;  /* 0x0000000111280824 */ /* 0x001fca00078e0228 */
[----:B------:R-:W0:Y:S02]  /*0770*/  SHFL.UP P0, R41, R40, 0x10, RZ ;  /* 0x0600000028297989 */ /* 0x000e2400000000ff */
[----:B0-----:R-:W-:Y:S01]  /*0780*/  @P0 IMAD.IADD R41, R40, 0x1, R41 ;  /* 0x0000000128290824 */ /* 0x001fe200078e0229 */
[----:B------:R-:W-:-:S03]  /*0790*/  ISETP.NE.AND P0, PT, R36, 0x2, PT ;  /* 0x000000022400780c */ /* 0x000fc60003f05270 */
[----:B------:R-:W-:Y:S01]  /*07a0*/  IMAD.IADD R38, R41, 0x1, -R38 ;  /* 0x0000000129267824 */ /* 0x000fe200078e0a26 */
[----:B------:R-:W-:Y:S01]  /*07b0*/  @!P1 STS [R42+0x10], R41 ;  /* 0x000010292a009388 */ /* 0x000fe20000000800 */
[----:B------:R-:W-:Y:S01]  /*07c0*/  BAR.SYNC.DEFER_BLOCKING 0x0 ;  /* 0x0000000000007b1d */ /* 0x000fe20000010000 */
[----:B------:R-:W-:Y:S02]  /*07d0*/  ISETP.NE.AND P1, PT, R36, 0xc, PT ;  /* 0x0000000c2400780c */ /* 0x000fe40003f25270 */
[----:B------:R-:W-:-:S03]  /*07e0*/  SEL R38, R38, RZ, P2 ;  /* 0x000000ff26267207 */ /* 0x000fc60001000000 */
[----:B------:R-:W0:Y:S04]  /*07f0*/  LDS.128 R8, [UR4+0x10] ;  /* 0x00001004ff087984 */ /* 0x000e280008000c00 */
[----:B------:R-:W1:Y:S04]  /*0800*/  LDS.128 R12, [UR4+0x20] ;  /* 0x00002004ff0c7984 */ /* 0x000e680008000c00 */
[----:B------:R-:W2:Y:S01]  /*0810*/  LDS.128 R16, [UR4+0x30] ;  /* 0x00003004ff107984 */ /* 0x000ea20008000c00 */
[----:B0-----:R-:W-:-:S04]  /*0820*/  IMAD.IADD R9, R8, 0x1, R9 ;  /* 0x0000000108097824 */ /* 0x001fc800078e0209 */
[----:B------:R-:W-:Y:S01]  /*0830*/  IMAD.IADD R10, R10, 0x1, R9 ;  /* 0x000000010a0a7824 */ /* 0x000fe200078e0209 */
[----:B------:R-:W-:Y:S02]  /*0840*/  SEL R8, R9, R8, !P0 ;  /* 0x0000000809087207 */ /* 0x000fe40004000000 */
[----:B------:R-:W-:Y:S01]  /*0850*/  ISETP.NE.AND P0, PT, R36, 0x3, PT ;  /* 0x000000032400780c */ /* 0x000fe20003f05270 */
[----:B------:R-:W-:-:S03]  /*0860*/  IMAD.IADD R11, R11, 0x1, R10 ;  /* 0x000000010b0b7824 */ /* 0x000fc600078e020a */
[----:B------:R-:W-:Y:S01]  /*0870*/  SEL R8, R10, R8, !P0 ;  /* 0x000000080a087207 */ /* 0x000fe20004000000 */
[----:B-1----:R-:W-:Y:S01]  /*0880*/  IMAD.IADD R12, R11, 0x1, R12 ;  /* 0x000000010b0c7824 */ /* 0x002fe200078e020c */
[----:B------:R-:W-:-:S03]  /*0890*/  ISETP.NE.AND P0, PT, R36, 0x4, PT ;  /* 0x000000042400780c */ /* 0x000fc60003f05270 */
[----:B------:R-:W-:Y:S01]  /*08a0*/  IMAD.IADD R13, R13, 0x1, R12 ;  /* 0x000000010d0d7824 */ /* 0x000fe200078e020c */
[----:B------:R-:W-:Y:S02]  /*08b0*/  SEL R8, R11, R8, !P0 ;  /* 0x000000080b087207 */ /* 0x000fe40004000000 */
[----:B------:R-:W-:Y:S01]  /*08c0*/  ISETP.NE.AND P0, PT, R36, 0x5, PT ;  /* 0x000000052400780c */ /* 0x000fe20003f05270 */
[----:B------:R-:W-:-:S03]  /*08d0*/  IMAD.IADD R14, R14, 0x1, R13 ;  /* 0x000000010e0e7824 */ /* 0x000fc600078e020d */
[----:B------:R-:W-:Y:S01]  /*08e0*/  SEL R8, R12, R8, !P0 ;  /* 0x000000080c087207 */ /* 0x000fe20004000000 */
[----:B------:R-:W-:Y:S01]  /*08f0*/  IMAD.IADD R15, R15, 0x1, R14 ;  /* 0x000000010f0f7824 */ /* 0x000fe200078e020e */
[----:B------:R-:W-:-:S03]  /*0900*/  ISETP.NE.AND P0, PT, R36, 0x6, PT ;  /* 0x000000062400780c */ /* 0x000fc60003f05270 */
[----:B--2---:R-:W-:Y:S01]  /*0910*/  IMAD.IADD R16, R15, 0x1, R16 ;  /* 0x000000010f107824 */ /* 0x004fe200078e0210 */
[----:B------:R-:W-:Y:S02]  /*0920*/  SEL R9, R13, R8, !P0 ;  /* 0x000000080d097207 */ /* 0x000fe40004000000 */
[----:B------:R-:W-:Y:S01]  /*0930*/  ISETP.NE.AND P0, PT, R36, 0x7, PT ;  /* 0x000000072400780c */ /* 0x000fe20003f05270 */
[----:B------:R-:W0:Y:S01]  /*0940*/  LDS R8, [UR4+0x40] ;  /* 0x00004004ff087984 */ /* 0x000e220008000800 */
[----:B------:R-:W-:Y:S02]  /*0950*/  IMAD.IADD R17, R17, 0x1, R16 ;  /* 0x0000000111117824 */ /* 0x000fe400078e0210 */
[----:B------:R-:W-:Y:S02]  /*0960*/  SEL R9, R14, R9, !P0 ;  /* 0x000000090e097207 */ /* 0x000fe40004000000 */
[----:B------:R-:W-:Y:S01]  /*0970*/  ISETP.NE.AND P0, PT, R36, 0x8, PT ;  /* 0x000000082400780c */ /* 0x000fe20003f05270 */
[----:B------:R-:W-:-:S03]  /*0980*/  IMAD.IADD R18, R18, 0x1, R17 ;  /* 0x0000000112127824 */ /* 0x000fc600078e0211 */
[----:B------:R-:W-:Y:S02]  /*0990*/  SEL R9, R15, R9, !P0 ;  /* 0x000000090f097207 */ /* 0x000fe40004000000 */
[----:B------:R-:W-:-:S04]  /*09a0*/  ISETP.NE.AND P0, PT, R36, 0x9, PT ;  /* 0x000000092400780c */ /* 0x000fc80003f05270 */
[----:B------:R-:W-:Y:S02]  /*09b0*/  SEL R9, R16, R9, !P0 ;  /* 0x0000000910097207 */ /* 0x000fe40004000000 */
[----:B------:R-:W-:-:S04]  /*09c0*/  ISETP.NE.AND P0, PT, R36, 0xa, PT ;  /* 0x0000000a2400780c */ /* 0x000fc80003f05270 */
[----:B------:R-:W-:Y:S02]  /*09d0*/  SEL R9, R17, R9, !P0 ;  /* 0x0000000911097207 */ /* 0x000fe40004000000 */
[----:B------:R-:W-:-:S04]  /*09e0*/  ISETP.NE.AND P0, PT, R36, 0xb, PT ;  /* 0x0000000b2400780c */ /* 0x000fc80003f05270 */
[----:B------:R-:W-:Y:S01]  /*09f0*/  SEL R9, R18, R9, !P0 ;  /* 0x0000000912097207 */ /* 0x000fe20004000000 */
[----:B------:R-:W-:Y:S01]  /*0a00*/  IMAD.IADD R18, R19, 0x1, R18 ;  /* 0x0000000113127824 */ /* 0x000fe200078e0212 */
[----:B------:R-:W-:-:S04]  /*0a10*/  ISETP.GE.U32.AND P0, PT, R35, 0x20, PT ;  /* 0x000000202300780c */ /* 0x000fc80003f06070 */
[C---:B------:R-:W-:Y:S02]  /*0a20*/  SEL R9, R18.reuse, R9, !P1 ;  /* 0x0000000912097207 */ /* 0x040fe40004800000 */
[----:B------:R-:W-:Y:S02]  /*0a30*/  ISETP.NE.AND P1, PT, R35, RZ, PT ;  /* 0x000000ff2300720c */ /* 0x000fe40003f25270 */
[----:B------:R-:W-:Y:S02]  /*0a40*/  SEL R10, R9, RZ, P0 ;  /* 0x000000ff090a7207 */ /* 0x000fe40000000000 */
[--C-:B0----5:R-:W-:Y:S02]  /*0a50*/  IADD3 R9, PT, PT, R18, R8, R39.reuse ;  /* 0x0000000812097210 */ /* 0x121fe40007ffe027 */
[----:B------:R-:W-:-:S07]  /*0a60*/  IADD3 R38, PT, PT, R10, R38, R39 ;  /* 0x000000260a267210 */ /* 0x000fce0007ffe027 */
[----:B------:R-:W-:Y:S05]  /*0a70*/  @P1 BRA `(.L_x_753) ;  /* 0x0000000c00541947 */ /* 0x000fea0003800000 */
[----:B------:R-:W0:Y:S01]  /*0a80*/  LDC.64 R10, c[0x0][0x390] ;  /* 0x0000e400ff0a7b82 */ /* 0x000e220000000a00 */
[----:B------:R-:W-:-:S05]  /*0a90*/  IMAD.MOV.U32 R8, RZ, RZ, 0x65 ;  /* 0x00000065ff087424 */ /* 0x000fca00078e00ff */
[----:B0-----:R0:W-:Y:S01]  /*0aa0*/  ST.E.64.STRONG.GPU desc[UR12][R10.64+0x100], R8 ;  /* 0x000100080a007985 */ /* 0x0011e2000c10fb0c */
[----:B------:R-:W-:Y:S05]  /*0ab0*/  BRA `(.L_x_753) ;  /* 0x0000000c00447947 */ /* 0x000fea0003800000 */
.L_x_752:
        /* <DEDUP_REMOVED lines=20> */
[----:B-----5:R-:W0:Y:S02]  /*0c00*/  SHFL.UP P0, R39, R40, 0x10, RZ ;  /* 0x0600000028277989 */ /* 0x020e2400000000ff */
[----:B0-----:R-:W-:Y:S01]  /*0c10*/  @P0 IMAD.IADD R39, R40, 0x1, R39 ;  /* 0x0000000128270824 */ /* 0x001fe200078e0227 */
[----:B------:R-:W-:-:S04]  /*0c20*/  ISETP.NE.AND P0, PT, R36, 0x2, PT ;  /* 0x000000022400780c */ /* 0x000fc80003f05270 */
[----:B------:R-:W-:Y:S01]  /*0c30*/  @!P1 STS [R42+0x10], R39 ;  /* 0x000010272a009388 */ /* 0x000fe20000000800 */
[----:B------:R-:W-:Y:S01]  /*0c40*/  BAR.SYNC.DEFER_BLOCKING 0x0 ;  /* 0x0000000000007b1d */ /* 0x000fe20000010000 */
[----:B------:R-:W-:-:S05]  /*0c50*/  ISETP.NE.AND P1, PT, R36, 0xc, PT ;  /* 0x0000000c2400780c */ /* 0x000fca0003f25270 */
[----:B------:R-:W0:Y:S04]  /*0c60*/  LDS.128 R8, [UR4+0x10] ;  /* 0x00001004ff087984 */ /* 0x000e280008000c00 */
[----:B------:R-:W1:Y:S04]  /*0c70*/  LDS.128 R12, [UR4+0x20] ;  /* 0x00002004ff0c7984 */ /* 0x000e680008000c00 */
[----:B------:R-:W2:Y:S01]  /*0c80*/  LDS.128 R16, [UR4+0x30] ;  /* 0x00003004ff107984 */ /* 0x000ea20008000c00 */
[----:B0-----:R-:W-:-:S04]  /*0c90*/  IMAD.IADD R9, R8, 0x1, R9 ;  /* 0x0000000108097824 */ /* 0x001fc800078e0209 */
[----:B------:R-:W-:Y:S01]  /*0ca0*/  IMAD.IADD R10, R10, 0x1, R9 ;  /* 0x000000010a0a7824 */ /* 0x000fe200078e0209 */
[----:B------:R-:W-:Y:S02]  /*0cb0*/  SEL R8, R9, R8, !P0 ;  /* 0x0000000809087207 */ /* 0x000fe40004000000 */
[----:B------:R-:W-:Y:S01]  /*0cc0*/  ISETP.NE.AND P0, PT, R36, 0x3, PT ;  /* 0x000000032400780c */ /* 0x000fe20003f05270 */
[----:B------:R-:W-:Y:S01]  /*0cd0*/  IMAD.IADD R11, R11, 0x1, R10 ;  /* 0x000000010b0b7824 */ /* 0x000fe200078e020a */
[----:B------:R-:W0:Y:S02]  /*0ce0*/  LDS R9, [UR4+0x40] ;  /* 0x00004004ff097984 */ /* 0x000e240008000800 */
        /* <DEDUP_REMOVED lines=13> */
[----:B------:R-:W-:-:S03]  /*0dc0*/  IMAD.IADD R17, R17, 0x1, R16 ;  /* 0x0000000111117824 */ /* 0x000fc600078e0210 */
[----:B------:R-:W-:Y:S01]  /*0dd0*/  SEL R8, R14, R8, !P0 ;  /* 0x000000080e087207 */ /* 0x000fe20004000000 */
[----:B------:R-:W-:Y:S01]  /*0de0*/  IMAD.IADD R18, R18, 0x1, R17 ;  /* 0x0000000112127824 */ /* 0x000fe200078e0211 */
[----:B------:R-:W-:-:S03]  /*0df0*/  ISETP.NE.AND P0, PT, R36, 0x8, PT ;  /* 0x000000082400780c */ /* 0x000fc60003f05270 */
[----:B------:R-:W-:Y:S01]  /*0e00*/  IMAD.IADD R19, R19, 0x1, R18 ;  /* 0x0000000113137824 */ /* 0x000fe200078e0212 */
[----:B------:R-:W-:Y:S02]  /*0e10*/  SEL R8, R15, R8, !P0 ;  /* 0x000000080f087207 */ /* 0x000fe40004000000 */
[----:B------:R-:W-:-:S04]  /*0e20*/  ISETP.NE.AND P0, PT, R36, 0x9, PT ;  /* 0x000000092400780c */ /* 0x000fc80003f05270 */
[----:B------:R-:W-:Y:S02]  /*0e30*/  SEL R8, R16, R8, !P0 ;  /* 0x0000000810087207 */ /* 0x000fe40004000000 */
[----:B------:R-:W-:Y:S01]  /*0e40*/  ISETP.NE.AND P0, PT, R36, 0xa, PT ;  /* 0x0000000a2400780c */ /* 0x000fe20003f05270 */
[----:B0-----:R-:W-:-:S03]  /*0e50*/  IMAD.IADD R9, R19, 0x1, R9 ;  /* 0x0000000113097824 */ /* 0x001fc600078e0209 */
[----:B------:R-:W-:Y:S01]  /*0e60*/  SEL R8, R17, R8, !P0 ;  /* 0x0000000811087207 */ /* 0x000fe20004000000 */
[----:B------:R-:W-:Y:S01]  /*0e70*/  IMAD.IADD R17, R39, 0x1, -R38 ;  /* 0x0000000127117824 */ /* 0x000fe200078e0a26 */
[----:B------:R-:W-:-:S04]  /*0e80*/  ISETP.NE.AND P0, PT, R36, 0xb, PT ;  /* 0x0000000b2400780c */ /* 0x000fc80003f05270 */
[----:B------:R-:W-:Y:S02]  /*0e90*/  SEL R8, R18, R8, !P0 ;  /* 0x0000000812087207 */ /* 0x000fe40004000000 */
[----:B------:R-:W-:Y:S02]  /*0ea0*/  ISETP.GT.U32.AND P0, PT, R35, 0x1f, PT ;  /* 0x0000001f2300780c */ /* 0x000fe40003f04070 */
[----:B------:R-:W-:Y:S02]  /*0eb0*/  SEL R11, R17, RZ, P2 ;  /* 0x000000ff110b7207 */ /* 0x000fe40001000000 */
[----:B------:R-:W-:Y:S02]  /*0ec0*/  SEL R8, R19, R8, !P1 ;  /* 0x0000000813087207 */ /* 0x000fe40004800000 */
[----:B------:R-:W-:-:S03]  /*0ed0*/  ISETP.GE.U32.AND P1, PT, R35, 0x20, PT ;  /* 0x000000202300780c */ /* 0x000fc60003f26070 */
[----:B------:R-:W-:-:S05]  /*0ee0*/  IMAD.IADD R38, R8, 0x1, R11 ;  /* 0x0000000108267824 */ /* 0x000fca00078e020b */
[----:B------:R-:W-:Y:S01]  /*0ef0*/  SEL R17, R17, R38, !P1 ;  /* 0x0000002611117207 */ /* 0x000fe20004800000 */
[----:B------:R-:W-:Y:S06]  /*0f00*/  @P0 BRA `(.L_x_754) ;  /* 0x00000008000c0947 */ /* 0x000fec0003800000 */
[----:B------:R-:W0:Y:S01]  /*0f10*/  LDC.64 R14, c[0x0][0x390] ;  /* 0x0000e400ff0e7b82 */ /* 0x000e220000000a00 */
[----:B------:R-:W-:Y:S01]  /*0f20*/  ISETP.NE.AND P1, PT, R35, RZ, PT ;  /* 0x000000ff2300720c */ /* 0x000fe20003f25270 */
[----:B------:R-:W-:Y:S01]  /*0f30*/  IMAD.U32 R45, RZ, RZ, UR6 ;  /* 0x00000006ff2d7e24 */ /* 0x000fe2000f8e00ff */
[----:B------:R-:W-:-:S05]  /*0f40*/  LOP3.LUT R18, RZ, R35, RZ, 0x33, !PT ;  /* 0x00000023ff127212 */ /* 0x000fca00078e33ff */
[----:B------:R-:W-:-:S06]  /*0f50*/  VIADD R18, R18, UR6 ;  /* 0x0000000612127c36 */ /* 0x000fcc0008000000 */
[----:B------:R-:W-:Y:S01]  /*0f60*/  @!P1 IMAD.MOV.U32 R8, RZ, RZ, 0x64 ;  /* 0x00000064ff089424 */ /* 0x000fe200078e00ff */
[----:B------:R1:W-:Y:S01]  /*0f70*/  @!P1 STS [UR4+0xc], R9 ;  /* 0x00000c09ff009988 */ /* 0x0003e20008000804 */
[----:B0-----:R-:W-:-:S04]  /*0f80*/  IMAD.WIDE R44, R45, 0x8, R14 ;  /* 0x000000082d2c7825 */ /* 0x001fc800078e020e */
[----:B------:R-:W-:Y:S01]  /*0f90*/  IMAD.WIDE R14, R18, 0x8, R14 ;  /* 0x00000008120e7825 */ /* 0x000fe200078e020e */
[----:B------:R1:W-:Y:S01]  /*0fa0*/  @!P1 ST.E.64.STRONG.GPU desc[UR12][R44.64+0x100], R8 ;  /* 0x000100082c009985 */ /* 0x0003e2000c10fb0c */
[----:B------:R-:W-:Y:S05]  /*0fb0*/  NANOSLEEP 0x226 ;  /* 0x000002260000795d */ /* 0x000fea0003800000 */
[----:B------:R-:W2:Y:S01]  /*0fc0*/  LD.E.64.STRONG.GPU R12, desc[UR12][R14.64+0x100] ;  /* 0x0001000c0e0c7980 */ /* 0x000ea2000c10fb00 */
[----:B------:R-:W-:Y:S01]  /*0fd0*/  UMOV UR5, 0xffffffff ;  /* 0xffffffff00057882 */ /* 0x000fe20000000000 */
[----:B--2---:R-:W-:Y:S02]  /*0fe0*/  ISETP.NE.AND P0, PT, R12, 0x63, PT ;  /* 0x000000630c00780c */ /* 0x004fe40003f05270 */
[----:B-1----:R-:W-:Y:S11]  /*0ff0*/  BRA.DIV UR5, `(.L_x_755) ;  /* 0x0000002e05bc7947 */ /* 0x002ff6000b800000 */
[----:B------:R-:W-:-:S13]  /*1000*/  VOTE.ANY P0, !P0 ;  /* 0x0000000000ff7806 */ /* 0x000fda0004000100 */
.L_x_784:
[----:B------:R-:W-:Y:S05]  /*1010*/  @!P0 BRA `(.L_x_756) ;  /* 0x0000000000248947 */ /* 0x000fea0003800000 */
[----:B------:R-:W-:-:S07]  /*1020*/  IMAD.MOV.U32 R8, RZ, RZ, 0x1de ;  /* 0x000001deff087424 */ /* 0x000fce00078e00ff */
.L_x_758:
[----:B------:R-:W-:Y:S05]  /*1030*/  NANOSLEEP R8 ;  /* 0x000000080000735d */ /* 0x000fea0003800000 */
[----:B------:R-:W2:Y:S01]  /*1040*/  LD.E.64.STRONG.GPU R12, desc[UR12][R14.64+0x100] ;  /* 0x0001000c0e0c7980 */ /* 0x000ea2000c10fb00 */
[----:B------:R-:W-:Y:S01]  /*1050*/  UMOV UR5, 0xffffffff ;  /* 0xffffffff00057882 */ /* 0x000fe20000000000 */
[----:B------:R-:W-:Y:S02]  /*1060*/  SHF.R.U32.HI R8, RZ, 0x1, R8 ;  /* 0x00000001ff087819 */ /* 0x000fe40000011608 */
[----:B--2---:R-:W-:Y:S01]  /*1070*/  ISETP.NE.AND P0, PT, R12, 0x63, PT ;  /* 0x000000630c00780c */ /* 0x004fe20003f05270 */
[----:B------:R-:W-:-:S12]  /*1080*/  BRA.DIV UR5, `(.L_x_757) ;  /* 0x0000002e05b87947 */ /* 0x000fd8000b800000 */
[----:B------:R-:W-:-:S13]  /*1090*/  VOTE.ANY P0, !P0 ;  /* 0x0000000000ff7806 */ /* 0x000fda0004000100 */
.L_x_787:
[----:B------:R-:W-:Y:S05]  /*10a0*/  @P0 BRA `(.L_x_758) ;  /* 0xfffffffc00e00947 */ /* 0x000fea000383ffff */
.L_x_756:
[----:B------:R-:W-:Y:S01]  /*10b0*/  UMOV UR5, 0xffffffff ;  /* 0xffffffff00057882 */ /* 0x000fe20000000000 */
[----:B------:R-:W-:Y:S02]  /*10c0*/  ISETP.NE.AND P0, PT, R12, 0x65, PT ;  /* 0x000000650c00780c */ /* 0x000fe40003f05270 */
[----:B------:R-:W-:Y:S11]  /*10d0*/  BRA.DIV UR5, `(.L_x_759) ;  /* 0x0000002e05c47947 */ /* 0x000ff6000b800000 */
[----:B------:R-:W0:Y:S01]  /*10e0*/  S2R R8, SR_GEMASK ;  /* 0x0000000000087919 */ /* 0x000e220000003c00 */
[----:B------:R-:W-:Y:S01]  /*10f0*/  VOTE.ANY R10, PT, !P0 ;  /* 0x00000000000a7806 */ /* 0x000fe200040e0100 */
[C---:B------:R-:W-:Y:S02]  /*1100*/  VIADD R38, R37.reuse, 0x2 ;  /* 0x0000000225267836 */ /* 0x040fe40000000000 */
[----:B------:R-:W-:Y:S01]  /*1110*/  VIADD R39, R37, 0x10 ;  /* 0x0000001025277836 */ /* 0x000fe20000000000 */
[----:B0-----:R-:W-:-:S05]  /*1120*/  LOP3.LUT R10, R10, 0x80000000, R8, 0xec, !PT ;  /* 0x800000000a0a7812 */ /* 0x001fca00078eec08 */
[----:B------:R-:W-:-:S05]  /*1130*/  VIADD R11, R10, 0xffffffff ;  /* 0xffffffff0a0b7836 */ /* 0x000fca0000000000 */
[----:B------:R-:W-:-:S04]  /*1140*/  LOP3.LUT R11, R10, R11, RZ, 0xc, !PT ;  /* 0x0000000b0a0b7212 */ /* 0x000fc800078e0cff */
[----:B------:R-:W0:Y:S02]  /*1150*/  POPC R15, R11 ;  /* 0x0000000b000f7309 */ /* 0x000e240000000000 */
[----:B0-----:R-:W0:Y:S01]  /*1160*/  SHFL.DOWN PT, R16, R13, 0x1, R15 ;  /* 0x082000000d107989 */ /* 0x001e2200000e000f */
[-C--:B------:R-:W-:Y:S02]  /*1170*/  ISETP.GE.AND P0, PT, R37, R15.reuse, PT ;  /* 0x0000000f2500720c */ /* 0x080fe40003f06270 */
[-C--:B------:R-:W-:Y:S02]  /*1180*/  ISETP.GT.AND P2, PT, R39, R15.reuse, PT ;  /* 0x0000000f2700720c */ /* 0x080fe40003f44270 */
[----:B0-----:R-:W-:Y:S02]  /*1190*/  SEL R16, R16, RZ, !P0 ;  /* 0x000000ff10107207 */ /* 0x001fe40004000000 */
[----:B------:R-:W-:-:S03]  /*11a0*/  ISETP.GT.AND P0, PT, R38, R15, PT ;  /* 0x0000000f2600720c */ /* 0x000fc60003f04270 */
[----:B------:R-:W-:-:S05]  /*11b0*/  IMAD.IADD R36, R16, 0x1, R13 ;  /* 0x0000000110247824 */ /* 0x000fca00078e020d */
[----:B------:R-:W0:Y:S02]  /*11c0*/  SHFL.DOWN PT, R16, R36, 0x2, R15 ;  /* 0x0840000024107989 */ /* 0x000e2400000e000f */
[----:B0-----:R-:W-:-:S05]  /*11d0*/  SEL R19, R16, RZ, !P0 ;  /* 0x000000ff10137207 */ /* 0x001fca0004000000 */
[----:B------:R-:W-:Y:S02]  /*11e0*/  IMAD.IADD R40, R36, 0x1, R19 ;  /* 0x0000000124287824 */ /* 0x000fe400078e0213 */
[C---:B------:R-:W-:Y:S02]  /*11f0*/  VIADD R19, R37.reuse, 0x4 ;  /* 0x0000000425137836 */ /* 0x040fe40000000000 */
[----:B------:R-:W-:Y:S01]  /*1200*/  VIADD R36, R37, 0x8 ;  /* 0x0000000825247836 */ /* 0x000fe20000000000 */
[----:B------:R-:W0:Y:S02]  /*1210*/  SHFL.DOWN PT, R16, R40, 0x4, R15 ;  /* 0x0880000028107989 */ /* 0x000e2400000e000f */
[----:B------:R-:W-:-:S04]  /*1220*/  ISETP.GT.AND P0, PT, R19, R15, PT ;  /* 0x0000000f1300720c */ /* 0x000fc80003f04270 */
[----:B0-----:R-:W-:Y:S02]  /*1230*/  SEL R11, R16, RZ, !P0 ;  /* 0x000000ff100b7207 */ /* 0x001fe40004000000 */
[----:B------:R-:W-:-:S03]  /*1240*/  ISETP.GT.AND P0, PT, R36, R15, PT ;  /* 0x0000000f2400720c */ /* 0x000fc60003f04270 */
[----:B------:R-:W-:Y:S02]  /*1250*/  IMAD.IADD R42, R40, 0x1, R11 ;  /* 0x00000001282a7824 */ /* 0x000fe400078e020b */
[----:B------:R-:W0:Y:S03]  /*1260*/  LDC.64 R10, c[0x0][0x390] ;  /* 0x0000e400ff0a7b82 */ /* 0x000e260000000a00 */
[----:B------:R-:W1:Y:S02]  /*1270*/  SHFL.DOWN PT, R16, R42, 0x8, R15 ;  /* 0x090000002a107989 */ /* 0x000e6400000e000f */
[----:B-1----:R-:W-:Y:S02]  /*1280*/  SEL R41, R16, RZ, !P0 ;  /* 0x000000ff10297207 */ /* 0x002fe40004000000 */
[----:B------:R-:W-:-:S03]  /*1290*/  ISETP.NE.AND P0, PT, R12, 0x65, PT ;  /* 0x000000650c00780c */ /* 0x000fc60003f05270 */
[----:B------:R-:W-:Y:S01]  /*12a0*/  IMAD.IADD R41, R42, 0x1, R41 ;  /* 0x000000012a297824 */ /* 0x000fe200078e0229 */
[----:B0-----:R-:W-:-:S04]  /*12b0*/  IADD3 R42, P3, PT, R10, 0x100, RZ ;  /* 0x000001000a2a7810 */ /* 0x001fc80007f7e0ff */
[----:B------:R-:W0:Y:S01]  /*12c0*/  SHFL.DOWN PT, R16, R41, 0x10, R15 ;  /* 0x0a00000029107989 */ /* 0x000e2200000e000f */
[----:B------:R-:W-:-:S04]  /*12d0*/  IMAD.X R43, RZ, RZ, R11, P3 ;  /* 0x000000ffff2b7224 */ /* 0x000fc800018e060b */
[----:B------:R-:W-:Y:S02]  /*12e0*/  VOTE.ALL P0, P0 ;  /* 0x0000000000ff7806 */ /* 0x000fe40000000000 */
[----:B0-----:R-:W-:-:S05]  /*12f0*/  SEL R16, R16, RZ, !P2 ;  /* 0x000000ff10107207 */ /* 0x001fca0005000000 */
[----:B------:R-:W-:-:S07]  /*1300*/  IMAD.IADD R40, R41, 0x1, R16 ;  /* 0x0000000129287824 */ /* 0x000fce00078e0210 */
.L_x_796:
[----:B------:R-:W-:Y:S05]  /*1310*/  @!P0 BRA `(.L_x_760) ;  /* 0x0000000000cc8947 */ /* 0x000fea0003800000 */
[----:B------:R-:W-:-:S07]  /*1320*/  IMAD.MOV.U32 R11, RZ, RZ, 0x1de ;  /* 0x000001deff0b7424 */ /* 0x000fce00078e00ff */
.L_x_766:
[----:B------:R-:W-:-:S05]  /*1330*/  IMAD.WIDE R14, R18, 0x8, R42 ;  /* 0x00000008120e7825 */ /* 0x000fca00078e022a */
[----:B------:R-:W2:Y:S01]  /*1340*/  LD.E.64.STRONG.GPU R12, desc[UR12][R14.64+-0x100] ;  /* 0xffff000c0e0c7980 */ /* 0x000ea2000c10fb00 */
[----:B------:R-:W-:Y:S05]  /*1350*/  YIELD ;  /* 0x0000000000007946 */ /* 0x000fea0003800000 */
[----:B------:R-:W-:Y:S01]  /*1360*/  UMOV UR5, 0xffffffff ;  /* 0xffffffff00057882 */ /* 0x000fe20000000000 */
[----:B------:R-:W-:Y:S02]  /*1370*/  SHF.R.U32.HI R11, RZ, 0x1, R11 ;  /* 0x00000001ff0b7819 */ /* 0x000fe4000001160b */
[----:B--2---:R-:W-:Y:S01]  /*1380*/  ISETP.NE.AND P0, PT, R12, 0x63, PT ;  /* 0x000000630c00780c */ /* 0x004fe20003f05270 */
[----:B------:R-:W-:-:S12]  /*1390*/  BRA.DIV UR5, `(.L_x_761) ;  /* 0x0000003205147947 */ /* 0x000fd8000b800000 */
[----:B------:R-:W-:-:S13]  /*13a0*/  VOTE.ANY P0, !P0 ;  /* 0x0000000000ff7806 */ /* 0x000fda0004000100 */
.L_x_799:
[----:B------:R-:W-:Y:S05]  /*13b0*/  @!P0 BRA `(.L_x_762) ;  /* 0x0000000000248947 */ /* 0x000fea0003800000 */
[----:B------:R-:W-:-:S07]  /*13c0*/  IMAD.MOV.U32 R16, RZ, RZ, R11 ;  /* 0x000000ffff107224 */ /* 0x000fce00078e000b */
.L_x_764:
[----:B------:R-:W-:Y:S05]  /*13d0*/  NANOSLEEP R16 ;  /* 0x000000100000735d */ /* 0x000fea0003800000 */
[----:B------:R-:W2:Y:S01]  /*13e0*/  LD.E.64.STRONG.GPU R12, desc[UR12][R14.64+-0x100] ;  /* 0xffff000c0e0c7980 */ /* 0x000ea2000c10fb00 */
[----:B------:R-:W-:Y:S01]  /*13f0*/  UMOV UR5, 0xffffffff ;  /* 0xffffffff00057882 */ /* 0x000fe20000000000 */
[----:B------:R-:W-:Y:S02]  /*1400*/  SHF.R.U32.HI R16, RZ, 0x1, R16 ;  /* 0x00000001ff107819 */ /* 0x000fe40000011610 */
[----:B--2---:R-:W-:Y:S01]  /*1410*/  ISETP.NE.AND P0, PT, R12, 0x63, PT ;  /* 0x000000630c00780c */ /* 0x004fe20003f05270 */
[----:B------:R-:W-:-:S12]  /*1420*/  BRA.DIV UR5, `(.L_x_763) ;  /* 0x0000003205107947 */ /* 0x000fd8000b800000 */
[----:B------:R-:W-:-:S13]  /*1430*/  VOTE.ANY P0, !P0 ;  /* 0x0000000000ff7806 */ /* 0x000fda0004000100 */
.L_x_802:
[----:B------:R-:W-:Y:S05]  /*1440*/  @P0 BRA `(.L_x_764) ;  /* 0xfffffffc00e00947 */ /* 0x000fea000383ffff */
.L_x_762:
[----:B------:R-:W-:Y:S01]  /*1450*/  UMOV UR5, 0xffffffff ;  /* 0xffffffff00057882 */ /* 0x000fe20000000000 */
[----:B------:R-:W-:Y:S02]  /*1460*/  ISETP.NE.AND P0, PT, R12, 0x65, PT ;  /* 0x000000650c00780c */ /* 0x000fe40003f05270 */
[----:B------:R-:W-:Y:S11]  /*1470*/  BRA.DIV UR5, `(.L_x_765) ;  /* 0x00000032051c7947 */ /* 0x000ff6000b800000 */
[----:B------:R-:W-:Y:S01]  /*1480*/  VOTE.ANY R10, PT, !P0 ;  /* 0x00000000000a7806 */ /* 0x000fe200040e0100 */
[----:B------:R-:W-:-:S03]  /*1490*/  VIADD R18, R18, 0xffffffe0 ;  /* 0xffffffe012127836 */ /* 0x000fc60000000000 */
[----:B------:R-:W-:-:S05]  /*14a0*/  LOP3.LUT R10, R10, 0x80000000, R8, 0xec, !PT ;  /* 0x800000000a0a7812 */ /* 0x000fca00078eec08 */
[----:B------:R-:W-:-:S05]  /*14b0*/  VIADD R15, R10, 0xffffffff ;  /* 0xffffffff0a0f7836 */ /* 0x000fca0000000000 */
[----:B------:R-:W-:-:S06]  /*14c0*/  LOP3.LUT R15, R10, R15, RZ, 0xc, !PT ;  /* 0x0000000f0a0f7212 */ /* 0x000fcc00078e0cff */
        /* <DEDUP_REMOVED lines=17> */
[----:B------:R-:W-:-:S03]  /*15e0*/  ISETP.NE.AND P0, PT, R12, 0x65, PT ;  /* 0x000000650c00780c */ /* 0x000fc60003f05270 */
[----:B------:R-:W-:-:S05]  /*15f0*/  IMAD.IADD R41, R13, 0x1, R16 ;  /* 0x000000010d297824 */ /* 0x000fca00078e0210 */
[----:B------:R-:W0:Y:S05]  /*1600*/  SHFL.DOWN PT, R16, R41, 0x10, R15 ;  /* 0x0a00000029107989 */ /* 0x000e2a00000e000f */
[----:B------:R-:W-:Y:S02]  /*1610*/  VOTE.ALL P0, P0 ;  /* 0x0000000000ff7806 */ /* 0x000fe40000000000 */
[----:B0-----:R-:W-:-:S04]  /*1620*/  SEL R16, R16, RZ, !P2 ;  /* 0x000000ff10107207 */ /* 0x001fc80005000000 */
[----:B------:R-:W-:-:S07]  /*1630*/  IADD3 R40, PT, PT, R41, R16, R40 ;  /* 0x0000001029287210 */ /* 0x000fce0007ffe028 */
.L_x_811:
[----:B------:R-:W-:Y:S05]  /*1640*/  @P0 BRA `(.L_x_766) ;  /* 0xfffffffc00380947 */ /* 0x000fea000383ffff */
.L_x_760:
[----:B------:R-:W-:Y:S01]  /*1650*/  ISETP.NE.AND P0, PT, R37, RZ, PT ;  /* 0x000000ff2500720c */ /* 0x000fe20003f05270 */
[----:B------:R-:W0:Y:S01]  /*1660*/  @!P1 S2R R11, SR_CgaCtaId ;  /* 0x00000000000b9919 */ /* 0x000e220000008800 */
[----:B------:R-:W-:Y:S01]  /*1670*/  @!P1 MOV R10, 0x400 ;  /* 0x00000400000a9802 */ /* 0x000fe20000000f00 */
[----:B------:R-:W-:Y:S02]  /*1680*/  @!P1 IMAD.IADD R9, R9, 0x1, R40 ;  /* 0x0000000109099824 */ /* 0x000fe400078e0228 */
[----:B------:R-:W-:Y:S02]  /*1690*/  @!P1 IMAD.MOV.U32 R8, RZ, RZ, 0x65 ;  /* 0x00000065ff089424 */ /* 0x000fe400078e00ff */
[----:B------:R-:W-:-:S03]  /*16a0*/  IMAD.MOV.U32 R38, RZ, RZ, R17 ;  /* 0x000000ffff267224 */ /* 0x000fc600078e0011 */
[----:B------:R1:W-:Y:S03]  /*16b0*/  @!P1 ST.E.64.STRONG.GPU desc[UR12][R44.64+0x100], R8 ;  /* 0x000100082c009985 */ /* 0x0003e6000c10fb0c */
[----:B------:R-:W-:Y:S01]  /*16c0*/  @!P0 MOV R12, 0x400 ;  /* 0x00000400000c8802 */ /* 0x000fe20000000f00 */
[----:B------:R-:W2:Y:S01]  /*16d0*/  @!P0 S2R R13, SR_CgaCtaId ;  /* 0x00000000000d8919 */ /* 0x000ea20000008800 */
[----:B------:R-:W-:Y:S01]  /*16e0*/  @!P0 IMAD.MOV.U32 R38, RZ, RZ, R40 ;  /* 0x000000ffff268224 */ /* 0x000fe200078e0028 */
[----:B0-----:R-:W-:-:S05]  /*16f0*/  @!P1 LEA R10, R11, R10, 0x18 ;  /* 0x0000000a0b0a9211 */ /* 0x001fca00078ec0ff */
[----:B------:R1:W-:Y:S04]  /*1700*/  @!P1 STS [R10+0x8], R9 ;  /* 0x000008090a009388 */ /* 0x0003e80000000800 */
[----:B------:R1:W-:Y:S01]  /*1710*/  @!P1 STS [R10+0x4], R40 ;  /* 0x000004280a009388 */ /* 0x0003e20000000800 */
[----:B--2---:R-:W-:-:S05]  /*1720*/  @!P0 LEA R13, R13, R12, 0x18 ;  /* 0x0000000c0d0d8211 */ /* 0x004fca00078ec0ff */
[----:B------:R1:W-:Y:S02]  /*1730*/  @!P0 STS [R13+0x54], R40 ;  /* 0x000054280d008388 */ /* 0x0003e40000000800 */
.L_x_754:
[----:B------:R-:W-:Y:S05]  /*1740*/  WARPSYNC.ALL ;  /* 0x0000000000007948 */ /* 0x000fea0003800000 */
[----:B------:R-:W0:Y:S08]  /*1750*/  S2UR UR7, SR_CgaCtaId ;  /* 0x00000000000779c3 */ /* 0x000e300000008800 */
[----:B------:R-:W-:Y:S01]  /*1760*/  BAR.SYNC.DEFER_BLOCKING 0x0 ;  /* 0x0000000000007b1d */ /* 0x000fe20000010000 */
[----:B------:R-:W-:-:S05]  /*1770*/  ISETP.NE.AND P0, PT, R35, RZ, PT ;  /* 0x000000ff2300720c */ /* 0x000fca0003f05270 */
[----:B------:R-:W-:Y:S02]  /*1780*/  UMOV UR5, 0x400 ;  /* 0x0000040000057882 */ /* 0x000fe40000000000 */
[----:B0-----:R-:W-:-:S09]  /*1790*/  ULEA UR5, UR7, UR5, 0x18 ;  /* 0x0000000507057291 */ /* 0x001fd2000f8ec0ff */
[----:B-1----:R-:W0:Y:S02]  /*17a0*/  LDS R8, [UR5+0x54] ;  /* 0x00005405ff087984 */ /* 0x002e240008000800 */
[----:B0-----:R-:W-:-:S05]  /*17b0*/  SEL R9, R8, RZ, P0 ;  /* 0x000000ff08097207 */ /* 0x001fca0000000000 */
[----:B------:R-:W-:-:S07]  /*17c0*/  IMAD.IADD R38, R9, 0x1, R38 ;  /* 0x0000000109267824 */ /* 0x000fce00078e0226 */
.L_x_753:
[----:B------:R-:W-:Y:S05]  /*17d0*/  BSYNC.RECONVERGENT B0 ;  /* 0x0000000000007941 */ /* 0x000fea0003800200 */
.L_x_751:
[----:B------:R-:W-:Y:S01]  /*17e0*/  IMAD.IADD R32, R32, 0x1, R38 ;  /* 0x0000000120207824 */ /* 0x000fe200078e0226 */
[----:B------:R-:W-:Y:S03]  /*17f0*/  BAR.SYNC.DEFER_BLOCKING 0x0 ;  /* 0x0000000000007b1d */ /* 0x000fe60000010000 */
[----:B------:R-:W-:-:S03]  /*1800*/  IMAD.IADD R29, R29, 0x1, R32 ;  /* 0x000000011d1d7824 */ /* 0x000fc600078e0220 */
[----:B------:R-:W1:Y:S01]  /*1810*/  LDCU.64 UR8, c[0x0][0x388] ;  /* 0x00007100ff0877ac */ /* 0x000e620008000a00 */
[----:B------:R-:W-:-:S04]  /*1820*/  IMAD.IADD R28, R28, 0x1, R29 ;  /* 0x000000011c1c7824 */ /* 0x000fc800078e021d */
[----:B------:R-:W-:-:S04]  /*1830*/  IMAD.IADD R27, R27, 0x1, R28 ;  /* 0x000000011b1b7824 */ /* 0x000fc800078e021c */
[----:B------:R-:W-:-:S04]  /*1840*/  IMAD.IADD R26, R26, 0x1, R27 ;  /* 0x000000011a1a7824 */ /* 0x000fc800078e021b */
[----:B------:R-:W-:-:S04]  /*1850*/  IMAD.IADD R25, R25, 0x1, R26 ;  /* 0x0000000119197824 */ /* 0x000fc800078e021a */
[----:B------:R-:W-:Y:S01]  /*1860*/  IMAD.IADD R24, R24, 0x1, R25 ;  /* 0x0000000118187824 */ /* 0x000fe200078e0219 */
[----:B------:R-:W-:Y:S03]  /*1870*/  STS [R33], R38 ;  /* 0x0000002621007388 */ /* 0x000fe60000000800 */
[----:B------:R-:W-:Y:S01]  /*1880*/  IMAD.IADD R23, R23, 0x1, R24 ;  /* 0x0000000117177824 */ /* 0x000fe200078e0218 */
[----:B------:R-:W-:Y:S03]  /*1890*/  STS [R33+0x4], R32 ;  /* 0x0000042021007388 */ /* 0x000fe60000000800 */
        /* <DEDUP_REMOVED lines=19> */
[----:B------:R-:W-:Y:S04]  /*19d0*/  STS [R33+0x2c], R20 ;  /* 0x00002c1421007388 */ /* 0x000fe80000000800 */
[----:B------:R-:W-:Y:S04]  /*19e0*/  STS [R33+0x30], R7 ;  /* 0x0000300721007388 */ /* 0x000fe80000000800 */
[----:B------:R-:W-:Y:S04]  /*19f0*/  STS [R33+0x34], R6 ;  /* 0x0000340621007388 */ /* 0x000fe80000000800 */
[----:B------:R-:W-:Y:S04]  /*1a00*/  STS [R33+0x38], R5 ;  /* 0x0000380521007388 */ /* 0x000fe80000000800 */
[----:B------:R-:W-:Y:S04]  /*1a10*/  STS [R33+0x3c], R4 ;  /* 0x00003c0421007388 */ /* 0x000fe80000000800 */
[----:B------:R-:W-:Y:S04]  /*1a20*/  STS [R33+0x40], R3 ;  /* 0x0000400321007388 */ /* 0x000fe80000000800 */
[----:B------:R1:W-:Y:S04]  /*1a30*/  STS [R33+0x44], R2 ;  /* 0x0000440221007388 */ /* 0x0003e80000000800 */
[----:B------:R-:W-:Y:S01]  /*1a40*/  STS [R33+0x48], R0 ;  /* 0x0000480021007388 */ /* 0x000fe20000000800 */
[----:B------:R-:W-:-:S03]  /*1a50*/  NOP ;  /* 0x0000000000007918 */ /* 0x000fc60000000000 */
[----:B0-----:R-:W0:Y:S01]  /*1a60*/  LDS R9, [R34] ;  /* 0x0000000022097984 */ /* 0x001e220000000800 */
[----:B-1----:R-:W-:-:S03]  /*1a70*/  IADD3 R2, P0, PT, R31, UR8, RZ ;  /* 0x000000081f027c10 */ /* 0x002fc6000ff1e0ff */
[----:B------:R-:W1:Y:S01]  /*1a80*/  LDS R7, [R34+0x80] ;  /* 0x0000800022077984 */ /* 0x000e620000000800 */
[----:B------:R-:W-:-:S03]  /*1a90*/  IADD3.X R3, PT, PT, R30, UR9, RZ, P0, !PT ;  /* 0x000000091e037c10 */ /* 0x000fc600087fe4ff */
[----:B------:R-:W2:Y:S04]  /*1aa0*/  LDS R11, [R34+0x100] ;  /* 0x00010000220b7984 */ /* 0x000ea80000000800 */
[----:B------:R-:W3:Y:S04]  /*1ab0*/  LDS R13, [R34+0x180] ;  /* 0x00018000220d7984 */ /* 0x000ee80000000800 */
[----:B------:R-:W4:Y:S04]  /*1ac0*/  LDS R5, [R34+0x200] ;  /* 0x0002000022057984 */ /* 0x000f280000000800 */
[----:B------:R-:W5:Y:S04]  /*1ad0*/  LDS R15, [R34+0x280] ;  /* 0x00028000220f7984 */ /* 0x000f680000000800 */
        /* <DEDUP_REMOVED lines=13> */
[----:B0-----:R-:W-:Y:S04]  /*1bb0*/  STG.E desc[UR12][R2.64], R9 ;  /* 0x0000000902007986 */ /* 0x001fe8000c10190c */
[----:B-1----:R-:W-:Y:S04]  /*1bc0*/  STG.E desc[UR12][R2.64+0x80], R7 ;  /* 0x0000800702007986 */ /* 0x002fe8000c10190c */
[----:B--2---:R-:W-:Y:S04]  /*1bd0*/  STG.E desc[UR12][R2.64+0x100], R11 ;  /* 0x0001000b02007986 */ /* 0x004fe8000c10190c */
[----:B---3--:R-:W-:Y:S04]  /*1be0*/  STG.E desc[UR12][R2.64+0x180], R13 ;  /* 0x0001800d02007986 */ /* 0x008fe8000c10190c */
[----:B----4-:R-:W-:Y:S04]  /*1bf0*/  STG.E desc[UR12][R2.64+0x200], R5 ;  /* 0x0002000502007986 */ /* 0x010fe8000c10190c */
[----:B-----5:R-:W-:Y:S04]  /*1c00*/  STG.E desc[UR12][R2.64+0x280], R15 ;  /* 0x0002800f02007986 */ /* 0x020fe8000c10190c */
[----:B------:R-:W-:Y:S04]  /*1c10*/  STG.E desc[UR12][R2.64+0x300], R17 ;  /* 0x0003001102007986 */ /* 0x000fe8000c10190c */
        /* <DEDUP_REMOVED lines=11> */
[----:B------:R-:W-:Y:S01]  /*1cd0*/  STG.E desc[UR12][R2.64+0x900], R43 ;  /* 0x0009002b02007986 */ /* 0x000fe2000c10190c */
[----:B------:R-:W-:Y:S05]  /*1ce0*/  EXIT ;  /* 0x000000000000794d */ /* 0x000fea0003800000 */
.L_x_750:
[----:B------:R-:W-:-:S04]  /*1cf0*/  ISETP.NE.U32.AND P0, PT, RZ, UR7, PT ;  /* 0x00000007ff007c0c */ /* 0x000fc8000bf05070 */
[----:B------:R-:W-:-:S13]  /*1d00*/  ISETP.NE.AND.EX P0, PT, RZ, UR4, PT, P0 ;  /* 0x00000004ff007c0c */ /* 0x000fda000bf05300 */
[----:B------:R-:W-:Y:S05]  /*1d10*/  @!P0 EXIT ;  /* 0x000000000000894d */ /* 0x000fea0003800000 */
[----:B------:R-:W0:Y:S02]  /*1d20*/  LDCU.64 UR4, c[0x0][0x380] ;  /* 0x00007000ff0477ac */ /* 0x000e240008000a00 */
[----:B0-----:R-:W-:-:S06]  /*1d30*/  UIMAD.WIDE UR4, UR6, 0x7b80, UR4 ;  /* 0x00007b80060478a5 */ /* 0x001fcc000f8e0204 */
[----:B------:R-:W-:Y:S02]  /*1d40*/  IMAD.U32 R2, RZ, RZ, UR4 ;  /* 0x00000004ff027e24 */ /* 0x000fe4000f8e00ff */
[----:B------:R-:W-:-:S05]  /*1d50*/  IMAD.U32 R3, RZ, RZ, UR5 ;  /* 0x00000005ff037e24 */ /* 0x000fca000f8e00ff */
[----:B------:R0:W2:Y:S01]  /*1d60*/  LDG.E R0, desc[UR12][R2.64] ;  /* 0x0000000c02007981 */ /* 0x0000a2000c1e1900 */
[----:B------:R-:W3:Y:S02]  /*1d70*/  S2R R31, SR_TID.X ;  /* 0x00000000001f7919 */ /* 0x000ee40000002100 */
[C---:B---3--:R-:W-:Y:S02]  /*1d80*/  LOP3.LUT R30, R31.reuse, 0x1f, RZ, 0xc0, !PT ;  /* 0x0000001f1f1e7812 */ /* 0x048fe400078ec0ff */
[----:B------:R-:W-:-:S05]  /*1d90*/  LOP3.LUT R5, R31, 0x3e0, RZ, 0xc0, !PT ;  /* 0x000003e01f057812 */ /* 0x000fca00078ec0ff */
[----:B------:R-:W-:-:S04]  /*1da0*/  IMAD R30, R5, 0x13, R30 ;  /* 0x00000013051e7824 */ /* 0x000fc800078e021e */
[C---:B------:R-:W-:Y:S01]  /*1db0*/  VIADD R4, R30.reuse, 0x20 ;  /* 0x000000201e047836 */ /* 0x040fe20000000000 */
[C---:B------:R-:W-:Y:S01]  /*1dc0*/  ISETP.GE.U32.AND P1, PT, R30.reuse, UR7, PT ;  /* 0x000000071e007c0c */ /* 0x040fe2000bf26070 */
[C---:B------:R-:W-:Y:S01]  /*1dd0*/  VIADD R5, R30.reuse, 0x40 ;  /* 0x000000401e057836 */ /* 0x040fe20000000000 */
[C---:B0-----:R-:W-:Y:S01]  /*1de0*/  LEA R2, P0, R30.reuse, UR4, 0x2 ;  /* 0x000000041e027c11 */ /* 0x041fe2000f8010ff */
[----:B------:R-:W-:Y:S01]  /*1df0*/  VIADD R3, R30, 0x80 ;  /* 0x000000801e037836 */ /* 0x000fe20000000000 */
[----:B------:R-:W-:Y:S01]  /*1e00*/  ISETP.GE.U32.AND P2, PT, R4, UR7, PT ;  /* 0x0000000704007c0c */ /* 0x000fe2000bf46070 */
[C---:B------:R-:W-:Y:S01]  /*1e10*/  VIADD R4, R30.reuse, 0xa0 ;  /* 0x000000a01e047836 */ /* 0x040fe20000000000 */
[----:B------:R-:W-:Y:S01]  /*1e20*/  ISETP.GE.U32.AND P3, PT, R5, UR7, PT ;  /* 0x0000000705007c0c */ /* 0x000fe2000bf66070 */
[----:B------:R-:W-:Y:S01]  /*1e30*/  VIADD R5, R30, 0xc0 ;  /* 0x000000c01e057836 */ /* 0x000fe20000000000 */
[----:B------:R-:W-:Y:S01]  /*1e40*/  ISETP.GE.U32.AND P5, PT, R3, UR7, PT ;  /* 0x0000000703007c0c */ /* 0x000fe2000bfa6070 */
[----:B------:R-:W-:Y:S01]  /*1e50*/  IMAD.X R3, RZ, RZ, UR5, P0 ;  /* 0x00000005ff037e24 */ /* 0x000fe200080e06ff */
[----:B------:R-:W-:Y:S01]  /*1e60*/  ISETP.GE.U32.AND P6, PT, R4, UR7, PT ;  /* 0x0000000704007c0c */ /* 0x000fe2000bfc6070 */
[C---:B------:R-:W-:Y:S01]  /*1e70*/  VIADD R6, R30.reuse, 0x60 ;  /* 0x000000601e067836 */ /* 0x040fe20000000000 */
[----:B------:R-:W-:Y:S01]  /*1e80*/  ISETP.GE.U32.AND P0, PT, R5, UR7, PT ;  /* 0x0000000705007c0c */ /* 0x000fe2000bf06070 */
[----:B------:R-:W-:-:S02]  /*1e90*/  VIADD R5, R30, 0xe0 ;  /* 0x000000e01e057836 */ /* 0x000fc40000000000 */
[----:B------:R-:W-:Y:S01]  /*1ea0*/  VIADD R37, R30, 0x100 ;  /* 0x000001001e257836 */ /* 0x000fe20000000000 */
[----:B------:R-:W-:Y:S01]  /*1eb0*/  ISETP.GE.U32.AND P4, PT, R6, UR7, PT ;  /* 0x0000000706007c0c */ /* 0x000fe2000bf86070 */
[C---:B------:R-:W-:Y:S02]  /*1ec0*/  VIADD R7, R30.reuse, 0x140 ;  /* 0x000001401e077836 */ /* 0x040fe40000000000 */
[C---:B------:R-:W-:Y:S02]  /*1ed0*/  VIADD R36, R30.reuse, 0x120 ;  /* 0x000001201e247836 */ /* 0x040fe40000000000 */
[C---:B------:R-:W-:Y:S02]  /*1ee0*/  VIADD R35, R30.reuse, 0x220 ;  /* 0x000002201e237836 */ /* 0x040fe40000000000 */
[----:B------:R-:W-:Y:S02]  /*1ef0*/  VIADD R34, R30, 0x240 ;  /* 0x000002401e227836 */ /* 0x000fe40000000000 */
[----:B--2---:R-:W-:-:S02]  /*1f00*/  IMAD.MOV.U32 R4, RZ, RZ, R0 ;  /* 0x000000ffff047224 */ /* 0x004fc400078e0000 */
[----:B------:R-:W2:Y:S02]  /*1f10*/  @!P1 LDG.E R0, desc[UR12][R2.64] ;  /* 0x0000000c02009981 */ /* 0x000ea4000c1e1900 */
[--C-:B------:R-:W-:Y:S01]  /*1f20*/  IMAD.MOV.U32 R12, RZ, RZ, R4.reuse ;  /* 0x000000ffff0c7224 */ /* 0x100fe200078e0004 */
[----:B------:R-:W-:Y:S01]  /*1f30*/  ISETP.GE.U32.AND P1, PT, R5, UR7, PT ;  /* 0x0000000705007c0c */ /* 0x000fe2000bf26070 */
[--C-:B------:R-:W-:Y:S02]  /*1f40*/  IMAD.MOV.U32 R8, RZ, RZ, R4.reuse ;  /* 0x000000ffff087224 */ /* 0x100fe400078e0004 */
[C---:B------:R-:W-:Y:S02]  /*1f50*/  VIADD R5, R30.reuse, 0x160 ;  /* 0x000001601e057836 */ /* 0x040fe40000000000 */
[--C-:B------:R-:W-:Y:S01]  /*1f60*/  IMAD.MOV.U32 R6, RZ, RZ, R4.reuse ;  /* 0x000000ffff067224 */ /* 0x100fe200078e0004 */
[----:B------:R-:W3:Y:S01]  /*1f70*/  @!P5 LDG.E R12, desc[UR12][R2.64+0x200] ;  /* 0x0002000c020cd981 */ /* 0x000ee2000c1e1900 */
[--C-:B------:R-:W-:Y:S01]  /*1f80*/  IMAD.MOV.U32 R14, RZ, RZ, R4.reuse ;  /* 0x000000ffff0e7224 */ /* 0x100fe200078e0004 */
[----:B------:R-:W-:Y:S01]  /*1f90*/  ISETP.GE.U32.AND P5, PT, R37, UR7, PT ;  /* 0x0000000725007c0c */ /* 0x000fe2000bfa6070 */
[----:B------:R-:W-:Y:S01]  /*1fa0*/  IMAD.MOV.U32 R16, RZ, RZ, R4 ;  /* 0x000000ffff107224 */ /* 0x000fe200078e0004 */
[----:B------:R-:W4:Y:S01]  /*1fb0*/  @!P3 LDG.E R8, desc[UR12][R2.64+0x100] ;  /* 0x0001000c0208b981 */ /* 0x000f22000c1e1900 */
[----:B------:R-:W-:Y:S01]  /*1fc0*/  ISETP.GE.U32.AND P3, PT, R5, UR7, PT ;  /* 0x0000000705007c0c */ /* 0x000fe2000bf66070 */
[----:B------:R-:W-:-:S02]  /*1fd0*/  VIADD R5, R30, 0x1a0 ;  /* 0x000001a01e057836 */ /* 0x000fc40000000000 */
[----:B------:R-:W4:Y:S01]  /*1fe0*/  @!P2 LDG.E R6, desc[UR12][R2.64+0x80] ;  /* 0x0000800c0206a981 */ /* 0x000f22000c1e1900 */
[----:B------:R-:W-:Y:S01]  /*1ff0*/  ISETP.GE.U32.AND P2, PT, R7, UR7, PT ;  /* 0x0000000707007c0c */ /* 0x000fe2000bf46070 */
[--C-:B------:R-:W-:Y:S02]  /*2000*/  IMAD.MOV.U32 R10, RZ, RZ, R4.reuse ;  /* 0x000000ffff0a7224 */ /* 0x100fe400078e0004 */
[----:B------:R-:W4:Y:S01]  /*2010*/  @!P6 LDG.E R14, desc[UR12][R2.64+0x280] ;  /* 0x0002800c020ee981 */ /* 0x000f22000c1e1900 */
[----:B------:R-:W-:Y:S01]  /*2020*/  ISETP.GE.U32.AND P6, PT, R36, UR7, PT ;  /* 0x0000000724007c0c */ /* 0x000fe2000bfc6070 */
[----:B------:R-:W-:Y:S02]  /*2030*/  IMAD.MOV.U32 R20, RZ, RZ, R4 ;  /* 0x000000ffff147224 */ /* 0x000fe400078e0004 */
[----:B------:R-:W4:Y:S01]  /*2040*/  @!P0 LDG.E R16, desc[UR12][R2.64+0x300] ;  /* 0x0003000c02108981 */ /* 0x000f22000c1e1900 */
[----:B------:R-:W-:Y:S01]  /*2050*/  ISETP.GE.U32.AND P0, PT, R5, UR7, PT ;  /* 0x0000000705007c0c */ /* 0x000fe2000bf06070 */
[----:B------:R-:W-:-:S02]  /*2060*/  VIADD R7, R30, 0x180 ;  /* 0x000001801e077836 */ /* 0x000fc40000000000 */
[C---:B------:R-:W-:Y:S01]  /*2070*/  VIADD R5, R30.reuse, 0x1e0 ;  /* 0x000001e01e057836 */ /* 0x040fe20000000000 */
[----:B------:R-:W4:Y:S01]  /*2080*/  @!P4 LDG.E R10, desc[UR12][R2.64+0x180] ;  /* 0x0001800c020ac981 */ /* 0x000f22000c1e1900 */
[--C-:B------:R-:W-:Y:S01]  /*2090*/  IMAD.MOV.U32 R18, RZ, RZ, R4.reuse ;  /* 0x000000ffff127224 */ /* 0x100fe200078e0004 */
[----:B------:R-:W-:Y:S01]  /*20a0*/  ISETP.GE.U32.AND P4, PT, R7, UR7, PT ;  /* 0x0000000707007c0c */ /* 0x000fe2000bf86070 */
[--C-:B------:R-:W-:Y:S01]  /*20b0*/  IMAD.MOV.U32 R22, RZ, RZ, R4.reuse ;  /* 0x000000ffff167224 */ /* 0x100fe200078e0004 */
[----:B------:R-:W4:Y:S01]  /*20c0*/  @!P5 LDG.E R20, desc[UR12][R2.64+0x400] ;  /* 0x0004000c0214d981 */ /* 0x000f22000c1e1900 */
[--C-:B------:R-:W-:Y:S01]  /*20d0*/  IMAD.MOV.U32 R24, RZ, RZ, R4.reuse ;  /* 0x000000ffff187224 */ /* 0x100fe200078e0004 */
[----:B------:R-:W-:Y:S01]  /*20e0*/  ISETP.GE.U32.AND P5, PT, R5, UR7, PT ;  /* 0x0000000705007c0c */ /* 0x000fe2000bfa6070 */
[----:B------:R-:W-:Y:S01]  /*20f0*/  IMAD.MOV.U32 R26, RZ, RZ, R4 ;  /* 0x000000ffff1a7224 */ /* 0x000fe200078e0004 */
[----:B------:R-:W4:Y:S01]  /*2100*/  @!P1 LDG.E R18, desc[UR12][R2.64+0x380] ;  /* 0x0003800c02129981 */ /* 0x000f22000c1e1900 */
[----:B------:R-:W-:-:S02]  /*2110*/  VIADD R7, R30, 0x1c0 ;  /* 0x000001c01e077836 */ /* 0x000fc40000000000 */
[----:B------:R-:W-:Y:S01]  /*2120*/  VIADD R5, R30, 0x200 ;  /* 0x000002001e057836 */ /* 0x000fe20000000000 */
[----:B------:R-:W4:Y:S02]  /*2130*/  @!P6 LDG.E R22, desc[UR12][R2.64+0x480] ;  /* 0x0004800c0216e981 */ /* 0x000f24000c1e1900 */
[----:B------:R-:W-:Y:S02]  /*2140*/  ISETP.GE.U32.AND P1, PT, R7, UR7, PT ;  /* 0x0000000707007c0c */ /* 0x000fe4000bf26070 */
[----:B------:R-:W4:Y:S01]  /*2150*/  @!P2 LDG.E R24, desc[UR12][R2.64+0x500] ;  /* 0x0005000c0218a981 */ /* 0x000f22000c1e1900 */
[----:B------:R-:W-:Y:S02]  /*2160*/  ISETP.GE.U32.AND P6, PT, R5, UR7, PT ;  /* 0x0000000705007c0c */ /* 0x000fe4000bfc6070 */
[----:B------:R-:W-:Y:S01]  /*2170*/  ISETP.GE.U32.AND P2, PT, R35, UR7, PT ;  /* 0x0000000723007c0c */ /* 0x000fe2000bf46070 */
[----:B------:R-:W4:Y:S01]  /*2180*/  @!P3 LDG.E R26, desc[UR12][R2.64+0x580] ;  /* 0x0005800c021ab981 */ /* 0x000f22000c1e1900 */
[----:B------:R-:W-:Y:S01]  /*2190*/  ISETP.GE.U32.AND P3, PT, R34, UR7, PT ;  /* 0x0000000722007c0c */ /* 0x000fe2000bf66070 */
[----:B------:R-:W-:-:S02]  /*21a0*/  IMAD.MOV.U32 R28, RZ, RZ, R4 ;  /* 0x000000ffff1c7224 */ /* 0x000fc400078e0004 */
[--C-:B------:R-:W-:Y:S02]  /*21b0*/  IMAD.MOV.U32 R40, RZ, RZ, R4.reuse ;  /* 0x000000ffff287224 */ /* 0x100fe400078e0004 */
[--C-:B------:R-:W-:Y:S02]  /*21c0*/  IMAD.MOV.U32 R42, RZ, RZ, R4.reuse ;  /* 0x000000ffff2a7224 */ /* 0x100fe400078e0004 */
[--C-:B------:R-:W-:Y:S01]  /*21d0*/  IMAD.MOV.U32 R44, RZ, RZ, R4.reuse ;  /* 0x000000ffff2c7224 */ /* 0x100fe200078e0004 */
[----:B------:R-:W4:Y:S01]  /*21e0*/  @!P4 LDG.E R28, desc[UR12][R2.64+0x600] ;  /* 0x0006000c021cc981 */ /* 0x000f22000c1e1900 */
[--C-:B------:R-:W-:Y:S02]  /*21f0*/  IMAD.MOV.U32 R5, RZ, RZ, R4.reuse ;  /* 0x000000ffff057224 */ /* 0x100fe400078e0004 */
[----:B------:R-:W-:Y:S01]  /*2200*/  IMAD.MOV.U32 R7, RZ, RZ, R4 ;  /* 0x000000ffff077224 */ /* 0x000fe200078e0004 */
[----:B------:R-:W4:Y:S04]  /*2210*/  @!P0 LDG.E R40, desc[UR12][R2.64+0x680] ;  /* 0x0006800c02288981 */ /* 0x000f28000c1e1900 */
[----:B------:R-:W4:Y:S04]  /*2220*/  @!P1 LDG.E R42, desc[UR12][R2.64+0x700] ;  /* 0x0007000c022a9981 */ /* 0x000f28000c1e1900 */
[----:B------:R-:W4:Y:S04]  /*2230*/  @!P5 LDG.E R44, desc[UR12][R2.64+0x780] ;  /* 0x0007800c022cd981 */ /* 0x000f28000c1e1900 */
[----:B------:R-:W4:Y:S04]  /*2240*/  @!P6 LDG.E R5, desc[UR12][R2.64+0x800] ;  /* 0x0008000c0205e981 */ /* 0x000f28000c1e1900 */
[----:B------:R-:W4:Y:S04]  /*2250*/  @!P2 LDG.E R7, desc[UR12][R2.64+0x880] ;  /* 0x0008800c0207a981 */ /* 0x000f28000c1e1900 */
[----:B------:R-:W4:Y:S01]  /*2260*/  @!P3 LDG.E R4, desc[UR12][R2.64+0x900] ;  /* 0x0009000c0204b981 */ /* 0x000f22000c1e1900 */
[----:B------:R-:W0:Y:S01]  /*2270*/  S2R R38, SR_LANEID ;  /* 0x0000000000267919 */ /* 0x000e220000000000 */
[----:B------:R-:W1:Y:S01]  /*2280*/  S2UR UR5, SR_CgaCtaId ;  /* 0x00000000000579c3 */ /* 0x000e620000008800 */
[----:B------:R-:W-:Y:S01]  /*2290*/  SHF.R.U32.HI R41, RZ, 0x5, R31 ;  /* 0x00000005ff297819 */ /* 0x000fe2000001161f */
[----:B------:R-:W-:-:S02]  /*22a0*/  UMOV UR4, 0x400 ;  /* 0x0000040000047882 */ /* 0x000fc40000000000 */
[----:B-1----:R-:W-:Y:S02]  /*22b0*/  ULEA UR4, UR5, UR4, 0x18 ;  /* 0x0000000405047291 */ /* 0x002fe4000f8ec0ff */
[----:B0-----:R-:W-:-:S05]  /*22c0*/  IMAD R29, R41, 0x260, R38 ;  /* 0x00000260291d7824 */ /* 0x001fca00078e0226 */
[----:B------:R-:W-:Y:S01]  /*22d0*/  LEA R29, R29, UR4, 0x2 ;  /* 0x000000041d1d7c11 */ /* 0x000fe2000f8e10ff */
[----:B------:R-:W-:-:S04]  /*22e0*/  UISETP.NE.AND UP0, UPT, UR6, URZ, UPT ;  /* 0x000000ff0600728c */ /* 0x000fc8000bf05270 */
[----:B--2---:R-:W-:Y:S04]  /*22f0*/  STS [R29], R0 ;  /* 0x000000001d007388 */ /* 0x004fe80000000800 */
[----:B---3--:R-:W-:Y:S04]  /*2300*/  STS [R29+0x200], R12 ;  /* 0x0002000c1d007388 */ /* 0x008fe80000000800 */
[----:B----4-:R0:W-:Y:S04]  /*2310*/  STS [R29+0x100], R8 ;  /* 0x000100081d007388 */ /* 0x0101e80000000800 */
[----:B------:R1:W-:Y:S01]  /*2320*/  STS [R29+0x80], R6 ;  /* 0x000080061d007388 */ /* 0x0003e20000000800 */
[----:B0-----:R-:W-:-:S03]  /*2330*/  IMAD R8, R38, 0x48, R29 ;  /* 0x0000004826087824 */ /* 0x001fc600078e021d */
        /* <DEDUP_REMOVED lines=16> */
[----:B------:R1:W0:Y:S04]  /*2440*/  LDS R32, [R8] ;  /* 0x0000000008207984 */ /* 0x0002280000000800 */
        /* <DEDUP_REMOVED lines=19> */
[----:B--234-:R-:W-:Y:S05]  /*2580*/  BRA.U UP0, `(.L_x_767) ;  /* 0x0000000500047547 */ /* 0x01cfea000b800000 */
[----:B01----:R-:W-:Y:S02]  /*2590*/  IADD3 R8, PT, PT, R28, R33, R32 ;  /* 0x000000211c087210 */ /* 0x003fe40007ffe020 */
[----:B------:R-:W-:Y:S02]  /*25a0*/  ISETP.NE.AND P1, PT, R38, 0x1f, PT ;  /* 0x0000001f2600780c */ /* 0x000fe40003f25270 */
[----:B------:R-:W-:Y:S02]  /*25b0*/  IADD3 R8, PT, PT, R26, R27, R8 ;  /* 0x0000001b1a087210 */ /* 0x000fe40007ffe008 */
[----:B------:R-:W-:Y:S02]  /*25c0*/  ISETP.NE.AND P2, PT, R41, 0xc, PT ;  /* 0x0000000c2900780c */ /* 0x000fe40003f45270 */
        /* <DEDUP_REMOVED lines=47> */
[----:B------:R-:W-:-:S04]  /*28c0*/  ISETP.NE.AND P0, PT, R41, 0x8, PT ;  /* 0x000000082900780c */ /* 0x000fc80003f05270 */
[----:B------:R-:W-:Y:S02]  /*28d0*/  SEL R8, R15, R8, !P0 ;  /* 0x000000080f087207 */ /* 0x000fe40004000000 */
[C---:B------:R-:W-:Y:S02]  /*28e0*/  ISETP.NE.AND P0, PT, R41.reuse, 0xa, PT ;  /* 0x0000000a2900780c */ /* 0x040fe40003f05270 */
[----:B------:R-:W-:Y:S02]  /*28f0*/  SEL R8, R16, R8, !P1 ;  /* 0x0000000810087207 */ /* 0x000fe40004800000 */
[----:B------:R-:W-:Y:S02]  /*2900*/  ISETP.NE.AND P1, PT, R41, 0xb, PT ;  /* 0x0000000b2900780c */ /* 0x000fe40003f25270 */
[----:B------:R-:W-:Y:S02]  /*2910*/  SEL R8, R17, R8, !P0 ;  /* 0x0000000811087207 */ /* 0x000fe40004000000 */
[----:B------:R-:W-:-:S02]  /*2920*/  ISETP.GE.U32.AND P0, PT, R31, 0x20, PT ;  /* 0x000000201f00780c */ /* 0x000fc40003f06070 */
[----:B------:R-:W-:Y:S01]  /*2930*/  SEL R8, R18, R8, !P1 ;  /* 0x0000000812087207 */ /* 0x000fe20004800000 */
[----:B------:R-:W-:Y:S01]  /*2940*/  @!P2 IMAD.IADD R8, R19, 0x1, R18 ;  /* 0x000000011308a824 */ /* 0x000fe200078e0212 */
[----:B------:R-:W-:-:S04]  /*2950*/  ISETP.NE.AND P1, PT, R38, RZ, PT ;  /* 0x000000ff2600720c */ /* 0x000fc80003f25270 */
[----:B------:R-:W-:Y:S02]  /*2960*/  SEL R40, R40, RZ, P1 ;  /* 0x000000ff28287207 */ /* 0x000fe40000800000 */
[----:B------:R-:W-:-:S04]  /*2970*/  SEL R8, R8, RZ, P0 ;  /* 0x000000ff08087207 */ /* 0x000fc80000000000 */
[----:B-----5:R-:W-:Y:S01]  /*2980*/  IADD3 R39, PT, PT, R8, R40, R39 ;  /* 0x0000002808277210 */ /* 0x020fe20007ffe027 */
[----:B------:R-:W-:Y:S06]  /*2990*/  BRA `(.L_x_768) ;  /* 0x0000000c00547947 */ /* 0x000fec0003800000 */
.L_x_767:
[----:B01----:R-:W-:Y:S02]  /*29a0*/  IADD3 R8, PT, PT, R28, R33, R32 ;  /* 0x000000211c087210 */ /* 0x003fe40007ffe020 */
[----:B------:R-:W-:Y:S02]  /*29b0*/  ISETP.NE.AND P1, PT, R38, 0x1f, PT ;  /* 0x0000001f2600780c */ /* 0x000fe40003f25270 */
        /* <DEDUP_REMOVED lines=9> */
[----:B-----5:R-:W-:-:S05]  /*2a50*/  IADD3 R39, PT, PT, R9, R0, R8 ;  /* 0x0000000009277210 */ /* 0x020fca0007ffe008 */
        /* <DEDUP_REMOVED lines=28> */
[----:B------:R-:W-:Y:S01]  /*2c20*/  IMAD.IADD R14, R14, 0x1, R13 ;  /* 0x000000010e0e7824 */ /* 0x000fe200078e020d */
[----:B------:R-:W0:Y:S02]  /*2c30*/  LDS R11, [UR4+0x40] ;  /* 0x00004004ff0b7984 */ /* 0x000e240008000800 */
        /* <DEDUP_REMOVED lines=14> */
[----:B------:R-:W-:-:S04]  /*2d20*/  ISETP.NE.AND P0, PT, R41, 0xa, PT ;  /* 0x0000000a2900780c */ /* 0x000fc80003f05270 */
[----:B------:R-:W-:Y:S01]  /*2d30*/  SEL R8, R17, R8, !P0 ;  /* 0x0000000811087207 */ /* 0x000fe20004000000 */
[----:B------:R-:W-:Y:S01]  /*2d40*/  IMAD.IADD R17, R40, 0x1, -R39 ;  /* 0x0000000128117824 */ /* 0x000fe200078e0a27 */
[----:B------:R-:W-:-:S04]  /*2d50*/  ISETP.NE.AND P0, PT, R41, 0xb, PT ;  /* 0x0000000b2900780c */ /* 0x000fc80003f05270 */
[----:B------:R-:W-:Y:S02]  /*2d60*/  SEL R8, R18, R8, !P0 ;  /* 0x0000000812087207 */ /* 0x000fe40004000000 */
[----:B------:R-:W-:Y:S01]  /*2d70*/  ISETP.GT.U32.AND P0, PT, R31, 0x1f, PT ;  /* 0x0000001f1f00780c */ /* 0x000fe20003f04070 */
[----:B0-----:R-:W-:Y:S01]  /*2d80*/  IMAD.IADD R11, R19, 0x1, R11 ;  /* 0x00000001130b7824 */ /* 0x001fe200078e020b */
        /* <DEDUP_REMOVED lines=22> */
.L_x_814:
[----:B------:R-:W-:Y:S05]  /*2ef0*/  @!P0 BRA `(.L_x_771) ;  /* 0x0000000000248947 */ /* 0x000fea0003800000 */
[----:B------:R-:W-:-:S07]  /*2f00*/  IMAD.MOV.U32 R14, RZ, RZ, 0x1de ;  /* 0x000001deff0e7424 */ /* 0x000fce00078e00ff */
.L_x_773:
[----:B------:R-:W-:Y:S05]  /*2f10*/  NANOSLEEP R14 ;  /* 0x0000000e0000735d */ /* 0x000fea0003800000 */
[----:B------:R-:W2:Y:S01]  /*2f20*/  LD.E.64.STRONG.GPU R8, desc[UR12][R12.64+0x100] ;  /* 0x0001000c0c087980 */ /* 0x000ea2000c10fb00 */
[----:B------:R-:W-:Y:S01]  /*2f30*/  UMOV UR5, 0xffffffff ;  /* 0xffffffff00057882 */ /* 0x000fe20000000000 */
[----:B------:R-:W-:Y:S02]  /*2f40*/  SHF.R.U32.HI R14, RZ, 0x1, R14 ;  /* 0x00000001ff0e7819 */ /* 0x000fe4000001160e */
[----:B--2---:R-:W-:Y:S01]  /*2f50*/  ISETP.NE.AND P0, PT, R8, 0x63, PT ;  /* 0x000000630800780c */ /* 0x004fe20003f05270 */
[----:B------:R-:W-:-:S12]  /*2f60*/  BRA.DIV UR5, `(.L_x_772) ;  /* 0x0000001a05607947 */ /* 0x000fd8000b800000 */
[----:B------:R-:W-:-:S13]  /*2f70*/  VOTE.ANY P0, !P0 ;  /* 0x0000000000ff7806 */ /* 0x000fda0004000100 */
.L_x_817:
[----:B------:R-:W-:Y:S05]  /*2f80*/  @P0 BRA `(.L_x_773) ;  /* 0xfffffffc00e00947 */ /* 0x000fea000383ffff */
.L_x_771:
[----:B------:R-:W-:Y:S01]  /*2f90*/  UMOV UR5, 0xffffffff ;  /* 0xffffffff00057882 */ /* 0x000fe20000000000 */
[----:B------:R-:W-:Y:S02]  /*2fa0*/  ISETP.NE.AND P2, PT, R8, 0x65, PT ;  /* 0x000000650800780c */ /* 0x000fe40003f45270 */
[----:B------:R-:W-:Y:S11]  /*2fb0*/  BRA.DIV UR5, `(.L_x_774) ;  /* 0x0000001a056c7947 */ /* 0x000ff6000b800000 */
[----:B------:R-:W0:Y:S01]  /*2fc0*/  S2R R19, SR_GEMASK ;  /* 0x0000000000137919 */ /* 0x000e220000003c00 */
[----:B------:R-:W-:-:S04]  /*2fd0*/  VOTE.ANY R10, PT, !P2 ;  /* 0x00000000000a7806 */ /* 0x000fc800050e0100 */
[----:B0-----:R-:W-:-:S05]  /*2fe0*/  LOP3.LUT R10, R10, 0x80000000, R19, 0xec, !PT ;  /* 0x800000000a0a7812 */ /* 0x001fca00078eec13 */
[----:B------:R-:W-:-:S05]  /*2ff0*/  VIADD R13, R10, 0xffffffff ;  /* 0xffffffff0a0d7836 */ /* 0x000fca0000000000 */
[----:B------:R-:W-:Y:S01]  /*3000*/  LOP3.LUT R13, R10, R13, RZ, 0xc, !PT ;  /* 0x0000000d0a0d7212 */ /* 0x000fe200078e0cff */
[----:B------:R-:W-:-:S03]  /*3010*/  VIADD R10, R38, 0x2 ;  /* 0x00000002260a7836 */ /* 0x000fc60000000000 */
[----:B------:R-:W0:Y:S02]  /*3020*/  POPC R15, R13 ;  /* 0x0000000d000f7309 */ /* 0x000e240000000000 */
[----:B0-----:R-:W0:Y:S01]  /*3030*/  SHFL.DOWN PT, R16, R9, 0x1, R15 ;  /* 0x0820000009107989 */ /* 0x001e2200000e000f */
[----:B------:R-:W-:-:S04]  /*3040*/  ISETP.GE.AND P0, PT, R38, R15, PT ;  /* 0x0000000f2600720c */ /* 0x000fc80003f06270 */
[----:B0-----:R-:W-:Y:S02]  /*3050*/  SEL R16, R16, RZ, !P0 ;  /* 0x000000ff10107207 */ /* 0x001fe40004000000 */
[----:B------:R-:W-:Y:S01]  /*3060*/  ISETP.GT.AND P0, PT, R10, R15, PT ;  /* 0x0000000f0a00720c */ /* 0x000fe20003f04270 */
[----:B------:R-:W-:Y:S02]  /*3070*/  VIADD R10, R38, 0x4 ;  /* 0x00000004260a7836 */ /* 0x000fe40000000000 */
[----:B------:R-:W-:-:S05]  /*3080*/  IMAD.IADD R12, R16, 0x1, R9 ;  /* 0x00000001100c7824 */ /* 0x000fca00078e0209 */
[----:B------:R-:W0:Y:S02]  /*3090*/  SHFL.DOWN PT, R16, R12, 0x2, R15 ;  /* 0x084000000c107989 */ /* 0x000e2400000e000f */
[----:B0-----:R-:W-:Y:S02]  /*30a0*/  SEL R39, R16, RZ, !P0 ;  /* 0x000000ff10277207 */ /* 0x001fe40004000000 */
[----:B------:R-:W-:Y:S01]  /*30b0*/  ISETP.GT.AND P0, PT, R10, R15, PT ;  /* 0x0000000f0a00720c */ /* 0x000fe20003f04270 */
[----:B------:R-:W-:Y:S02]  /*30c0*/  VIADD R10, R38, 0x8 ;  /* 0x00000008260a7836 */ /* 0x000fe40000000000 */
[----:B------:R-:W-:Y:S02]  /*30d0*/  IMAD.IADD R40, R12, 0x1, R39 ;  /* 0x000000010c287824 */ /* 0x000fe400078e0227 */
[----:B------:R-:W0:Y:S03]  /*30e0*/  LDC.64 R12, c[0x0][0x390] ;  /* 0x0000e400ff0c7b82 */ /* 0x000e260000000a00 */
[----:B------:R-:W1:Y:S02]  /*30f0*/  SHFL.DOWN PT, R16, R40, 0x4, R15 ;  /* 0x0880000028107989 */ /* 0x000e6400000e000f */
[----:B-1----:R-:W-:-:S02]  /*3100*/  SEL R9, R16, RZ, !P0 ;  /* 0x000000ff10097207 */ /* 0x002fc40004000000 */
[----:B------:R-:W-:-:S03]  /*3110*/  ISETP.GT.AND P0, PT, R10, R15, PT ;  /* 0x0000000f0a00720c */ /* 0x000fc60003f04270 */
[----:B------:R-:W-:Y:S01]  /*3120*/  IMAD.IADD R9, R40, 0x1, R9 ;  /* 0x0000000128097824 */ /* 0x000fe200078e0209 */
[----:B0-----:R-:W-:-:S04]  /*3130*/  IADD3 R40, P3, PT, R12, 0x100, RZ ;  /* 0x000001000c287810 */ /* 0x001fc80007f7e0ff */
[----:B------:R-:W0:Y:S01]  /*3140*/  SHFL.DOWN PT, R16, R9, 0x8, R15 ;  /* 0x0900000009107989 */ /* 0x000e2200000e000f */
[----:B------:R-:W-:Y:S01]  /*3150*/  IMAD.X R41, RZ, RZ, R13, P3 ;  /* 0x000000ffff297224 */ /* 0x000fe200018e060d */
[----:B0-----:R-:W-:Y:S02]  /*3160*/  SEL R16, R16, RZ, !P0 ;  /* 0x000000ff10107207 */ /* 0x001fe40004000000 */
[----:B------:R-:W-:Y:S01]  /*3170*/  ISETP.NE.AND P0, PT, R8, 0x65, PT ;  /* 0x000000650800780c */ /* 0x000fe20003f05270 */
[----:B------:R-:W-:Y:S02]  /*3180*/  VIADD R8, R38, 0x10 ;  /* 0x0000001026087836 */ /* 0x000fe40000000000 */
[----:B------:R-:W-:-:S03]  /*3190*/  IMAD.IADD R44, R9, 0x1, R16 ;  /* 0x00000001092c7824 */ /* 0x000fc600078e0210 */
[----:B------:R-:W-:Y:S02]  /*31a0*/  ISETP.GT.AND P2, PT, R8, R15, PT ;  /* 0x0000000f0800720c */ /* 0x000fe40003f44270 */
[----:B------:R-:W0:Y:S05]  /*31b0*/  SHFL.DOWN PT, R16, R44, 0x10, R15 ;  /* 0x0a0000002c107989 */ /* 0x000e2a00000e000f */
[----:B------:R-:W-:Y:S02]  /*31c0*/  VOTE.ALL P0, P0 ;  /* 0x0000000000ff7806 */ /* 0x000fe40000000000 */
[----:B0-----:R-:W-:-:S05]  /*31d0*/  SEL R9, R16, RZ, !P2 ;  /* 0x000000ff10097207 */ /* 0x001fca0005000000 */
[----:B------:R-:W-:-:S07]  /*31e0*/  IMAD.IADD R12, R44, 0x1, R9 ;  /* 0x000000012c0c7824 */ /* 0x000fce00078e0209 */
.L_x_826:
[----:B------:R-:W-:Y:S05]  /*31f0*/  @!P0 BRA `(.L_x_775) ;  /* 0x0000000000dc8947 */ /* 0x000fea0003800000 */
[----:B------:R-:W-:-:S07]  /*3200*/  IMAD.MOV.U32 R39, RZ, RZ, 0x1de ;  /* 0x000001deff277424 */ /* 0x000fce00078e00ff */
.L_x_781:
        /* <DEDUP_REMOVED lines=8> */
.L_x_829:
[----:B------:R-:W-:Y:S05]  /*3290*/  @!P0 BRA `(.L_x_777) ;  /* 0x0000000000248947 */ /* 0x000fea0003800000 */
[----:B------:R-:W-:-:S07]  /*32a0*/  IMAD.MOV.U32 R13, RZ, RZ, R39 ;  /* 0x000000ffff0d7224 */ /* 0x000fce00078e0027 */
.L_x_779:
[----:B------:R-:W-:Y:S05]  /*32b0*/  NANOSLEEP R13 ;  /* 0x0000000d0000735d */ /* 0x000fea0003800000 */
[----:B------:R-:W2:Y:S01]  /*32c0*/  LD.E.64.STRONG.GPU R8, desc[UR12][R14.64+-0x100] ;  /* 0xffff000c0e087980 */ /* 0x000ea2000c10fb00 */
[----:B------:R-:W-:Y:S01]  /*32d0*/  UMOV UR5, 0xffffffff ;  /* 0xffffffff00057882 */ /* 0x000fe20000000000 */
[----:B------:R-:W-:Y:S02]  /*32e0*/  SHF.R.U32.HI R13, RZ, 0x1, R13 ;  /* 0x00000001ff0d7819 */ /* 0x000fe4000001160d */
[----:B--2---:R-:W-:Y:S01]  /*32f0*/  ISETP.NE.AND P0, PT, R8, 0x63, PT ;  /* 0x000000630800780c */ /* 0x004fe20003f05270 */
[----:B------:R-:W-:-:S12]  /*3300*/  BRA.DIV UR5, `(.L_x_778) ;  /* 0x0000001a05bc7947 */ /* 0x000fd8000b800000 */
[----:B------:R-:W-:-:S13]  /*3310*/  VOTE.ANY P0, !P0 ;  /* 0x0000000000ff7806 */ /* 0x000fda0004000100 */
.L_x_832:
[----:B------:R-:W-:Y:S05]  /*3320*/  @P0 BRA `(.L_x_779) ;  /* 0xfffffffc00e00947 */ /* 0x000fea000383ffff */
.L_x_777:
[----:B------:R-:W-:Y:S01]  /*3330*/  UMOV UR5, 0xffffffff ;  /* 0xffffffff00057882 */ /* 0x000fe20000000000 */
[----:B------:R-:W-:Y:S02]  /*3340*/  ISETP.NE.AND P0, PT, R8, 0x65, PT ;  /* 0x000000650800780c */ /* 0x000fe40003f05270 */
[----:B------:R-:W-:Y:S11]  /*3350*/  BRA.DIV UR5, `(.L_x_780) ;  /* 0x0000001a05c87947 */ /* 0x000ff6000b800000 */
[----:B------:R-:W-:Y:S01]  /*3360*/  VOTE.ANY R10, PT, !P0 ;  /* 0x00000000000a7806 */ /* 0x000fe200040e0100 */
[----:B------:R-:W-:-:S03]  /*3370*/  VIADD R18, R18, 0xffffffe0 ;  /* 0xffffffe012127836 */ /* 0x000fc60000000000 */
[----:B------:R-:W-:-:S05]  /*3380*/  LOP3.LUT R10, R10, 0x80000000, R19, 0xec, !PT ;  /* 0x800000000a0a7812 */ /* 0x000fca00078eec13 */
        /* <DEDUP_REMOVED lines=14> */
[----:B------:R-:W-:-:S05]  /*3470*/  IMAD.IADD R45, R44, 0x1, R45 ;  /* 0x000000012c2d7824 */ /* 0x000fca00078e022d */
[----:B------:R-:W0:Y:S02]  /*3480*/  SHFL.DOWN PT, R16, R45, 0x4, R15 ;  /* 0x088000002d107989 */ /* 0x000e2400000e000f */
[----:B0-----:R-:W-:Y:S02]  /*3490*/  SEL R16, R16, RZ, !P0 ;  /* 0x000000ff10107207 */ /* 0x001fe40004000000 */
[----:B------:R-:W-:-:S03]  /*34a0*/  ISETP.GT.AND P0, PT, R10, R15, PT ;  /* 0x0000000f0a00720c */ /* 0x000fc60003f04270 */
[----:B------:R-:W-:-:S05]  /*34b0*/  IMAD.IADD R9, R45, 0x1, R16 ;  /* 0x000000012d097824 */ /* 0x000fca00078e0210 */
[----:B------:R-:W0:Y:S02]  /*34c0*/  SHFL.DOWN PT, R16, R9, 0x8, R15 ;  /* 0x0900000009107989 */ /* 0x000e2400000e000f */
[----:B0-----:R-:W-:Y:S02]  /*34d0*/  SEL R16, R16, RZ, !P0 ;  /* 0x000000ff10107207 */ /* 0x001fe40004000000 */
[----:B------:R-:W-:Y:S01]  /*34e0*/  ISETP.NE.AND P0, PT, R8, 0x65, PT ;  /* 0x000000650800780c */ /* 0x000fe20003f05270 */
[----:B------:R-:W-:Y:S02]  /*34f0*/  VIADD R8, R38, 0x10 ;  /* 0x0000001026087836 */ /* 0x000fe40000000000 */
[----:B------:R-:W-:-:S03]  /*3500*/  IMAD.IADD R44, R9, 0x1, R16 ;  /* 0x00000001092c7824 */ /* 0x000fc600078e0210 */
[----:B------:R-:W-:Y:S02]  /*3510*/  ISETP.GT.AND P2, PT, R8, R15, PT ;  /* 0x0000000f0800720c */ /* 0x000fe40003f44270 */
[----:B------:R-:W0:Y:S05]  /*3520*/  SHFL.DOWN PT, R16, R44, 0x10, R15 ;  /* 0x0a0000002c107989 */ /* 0x000e2a00000e000f */
[----:B------:R-:W-:Y:S02]  /*3530*/  VOTE.ALL P0, P0 ;  /* 0x0000000000ff7806 */ /* 0x000fe40000000000 */
[----:B0-----:R-:W-:-:S04]  /*3540*/  SEL R13, R16, RZ, !P2 ;  /* 0x000000ff100d7207 */ /* 0x001fc80005000000 */
[----:B------:R-:W-:-:S07]  /*3550*/  IADD3 R12, PT, PT, R44, R13, R12 ;  /* 0x0000000d2c0c7210 */ /* 0x000fce0007ffe00c */
.L_x_841:
[----:B------:R-:W-:Y:S05]  /*3560*/  @P0 BRA `(.L_x_781) ;  /* 0xfffffffc00280947 */ /* 0x000fea000383ffff */
.L_x_775:
[----:B------:R-:W-:Y:S01]  /*3570*/  ISETP.NE.AND P0, PT, R38, RZ, PT ;  /* 0x000000ff2600720c */ /* 0x000fe20003f05270 */
[----:B------:R-:W0:Y:S01]  /*3580*/  @!P1 S2R R9, SR_CgaCtaId ;  /* 0x0000000000099919 */ /* 0x000e220000008800 */
[----:B------:R-:W-:Y:S01]  /*3590*/  @!P1 MOV R8, 0x400 ;  /* 0x0000040000089802 */ /* 0x000fe20000000f00 */
[----:B------:R-:W-:Y:S02]  /*35a0*/  @!P1 IMAD.IADD R11, R11, 0x1, R12 ;  /* 0x000000010b0b9824 */ /* 0x000fe400078e020c */
[----:B------:R-:W-:-:S05]  /*35b0*/  @!P1 IMAD.MOV.U32 R10, RZ, RZ, 0x65 ;  /* 0x00000065ff0a9424 */ /* 0x000fca00078e00ff */
[----:B------:R1:W-:Y:S03]  /*35c0*/  @!P1 ST.E.64.STRONG.GPU desc[UR12][R42.64+0x100], R10 ;  /* 0x0001000a2a009985 */ /* 0x0003e6000c10fb0c */
[----:B------:R-:W-:Y:S01]  /*35d0*/  @!P0 MOV R13, 0x400 ;  /* 0x00000400000d8802 */ /* 0x000fe20000000f00 */
[----:B------:R-:W2:Y:S01]  /*35e0*/  @!P0 S2R R14, SR_CgaCtaId ;  /* 0x00000000000e8919 */ /* 0x000ea20000008800 */
[----:B0-----:R-:W-:Y:S01]  /*35f0*/  @!P1 LEA R9, R9, R8, 0x18 ;  /* 0x0000000809099211 */ /* 0x001fe200078ec0ff */
[----:B------:R-:W-:Y:S02]  /*3600*/  IMAD.MOV.U32 R8, RZ, RZ, R17 ;  /* 0x000000ffff087224 */ /* 0x000fe400078e0011 */
[----:B------:R-:W-:Y:S02]  /*3610*/  @!P0 IMAD.MOV.U32 R8, RZ, RZ, R12 ;  /* 0x000000ffff088224 */ /* 0x000fe400078e000c */
[----:B------:R1:W-:Y:S04]  /*3620*/  @!P1 STS [R9+0x8], R11 ;  /* 0x0000080b09009388 */ /* 0x0003e80000000800 */
[----:B------:R1:W-:Y:S01]  /*3630*/  @!P1 STS [R9+0x4], R12 ;  /* 0x0000040c09009388 */ /* 0x0003e20000000800 */
[----:B--2---:R-:W-:-:S05]  /*3640*/  @!P0 LEA R13, R14, R13, 0x18 ;  /* 0x0000000d0e0d8211 */ /* 0x004fca00078ec0ff */
[----:B------:R1:W-:Y:S02]  /*3650*/  @!P0 STS [R13+0x54], R12 ;  /* 0x0000540c0d008388 */ /* 0x0003e40000000800 */
.L_x_769:
        /* <DEDUP_REMOVED lines=9> */
.L_x_768:
[----:B------:R-:W-:Y:S01]  /*36f0*/  IMAD.IADD R32, R32, 0x1, R39 ;  /* 0x0000000120207824 */ /* 0x000fe200078e0227 */
[----:B------:R-:W0:Y:S01]  /*3700*/  S2R R8, SR_LANEID ;  /* 0x0000000000087919 */ /* 0x000e220000000000 */
[----:B------:R-:W-:Y:S02]  /*3710*/  BAR.SYNC.DEFER_BLOCKING 0x0 ;  /* 0x0000000000007b1d */ /* 0x000fe40000010000 */
[----:B------:R-:W-:Y:S01]  /*3720*/  IMAD.IADD R33, R33, 0x1, R32 ;  /* 0x0000000121217824 */ /* 0x000fe200078e0220 */
[----:B------:R-:W-:Y:S01]  /*3730*/  ISETP.NE.AND P0, PT, R31, RZ, PT ;  /* 0x000000ff1f00720c */ /* 0x000fe20003f05270 */
[----:B------:R-:W-:Y:S02]  /*3740*/  IMAD.U32 R12, RZ, RZ, UR7 ;  /* 0x00000007ff0c7e24 */ /* 0x000fe4000f8e00ff */
[----:B------:R-:W-:Y:S01]  /*3750*/  IMAD.IADD R28, R28, 0x1, R33 ;  /* 0x000000011c1c7824 */ /* 0x000fe200078e0221 */
[----:B------:R-:W1:Y:S03]  /*3760*/  LDCU.64 UR8, c[0x0][0x388] ;  /* 0x00007100ff0877ac */ /* 0x000e660008000a00 */
[----:B------:R-:W-:-:S04]  /*3770*/  IMAD.IADD R27, R27, 0x1, R28 ;  /* 0x000000011b1b7824 */ /* 0x000fc800078e021c */
[----:B------:R-:W-:-:S04]  /*3780*/  IMAD.IADD R26, R26, 0x1, R27 ;  /* 0x000000011a1a7824 */ /* 0x000fc800078e021b */
[----:B------:R-:W-:-:S04]  /*3790*/  IMAD.IADD R25, R25, 0x1, R26 ;  /* 0x0000000119197824 */ /* 0x000fc800078e021a */
[----:B------:R-:W-:-:S04]  /*37a0*/  IMAD.IADD R24, R24, 0x1, R25 ;  /* 0x0000000118187824 */ /* 0x000fc800078e0219 */
[----:B------:R-:W-:Y:S02]  /*37b0*/  IMAD.IADD R23, R23, 0x1, R24 ;  /* 0x0000000117177824 */ /* 0x000fe400078e0218 */
[----:B0-----:R-:W-:Y:S02]  /*37c0*/  IMAD R8, R8, 0x48, R29 ;  /* 0x0000004808087824 */ /* 0x001fe400078e021d */
[----:B------:R-:W-:-:S03]  /*37d0*/  IMAD.IADD R22, R22, 0x1, R23 ;  /* 0x0000000116167824 */ /* 0x000fc600078e0217 */
[----:B------:R-:W-:Y:S01]  /*37e0*/  STS [R8], R39 ;  /* 0x0000002708007388 */ /* 0x000fe20000000800 */
[----:B------:R-:W-:-:S03]  /*37f0*/  IMAD.IADD R21, R21, 0x1, R22 ;  /* 0x0000000115157824 */ /* 0x000fc600078e0216 */
[----:B------:R-:W-:Y:S01]  /*3800*/  STS [R8+0x4], R32 ;  /* 0x0000042008007388 */ /* 0x000fe20000000800 */
        /* <DEDUP_REMOVED lines=15> */
[----:B------:R-:W-:Y:S04]  /*3900*/  STS [R8+0x24], R22 ;  /* 0x0000241608007388 */ /* 0x000fe80000000800 */
        /* <DEDUP_REMOVED lines=8> */
[----:B------:R0:W-:Y:S01]  /*3990*/  STS [R8+0x48], R0 ;  /* 0x0000480008007388 */ /* 0x0001e20000000800 */
[----:B------:R-:W-:-:S03]  /*39a0*/  NOP ;  /* 0x0000000000007918 */ /* 0x000fc60000000000 */
[----:B------:R-:W-:Y:S04]  /*39b0*/  LDS R39, [R29] ;  /* 0x000000001d277984 */ /* 0x000fe80000000800 */
[----:B------:R-:W-:Y:S04]  /*39c0*/  LDS R41, [R29+0x80] ;  /* 0x000080001d297984 */ /* 0x000fe80000000800 */
        /* <DEDUP_REMOVED lines=17> */
[----:B------:R2:W-:Y:S01]  /*3ae0*/  @!P0 STS [UR4+0x7b80], R12 ;  /* 0x007b800cff008988 */ /* 0x0005e20008000804 */
[----:B------:R-:W-:Y:S01]  /*3af0*/  BAR.SYNC.DEFER_BLOCKING 0x0 ;  /* 0x0000000000007b1d */ /* 0x000fe20000010000 */
[----:B0-----:R-:W-:-:S05]  /*3b00*/  IADD3 R0, P0, PT, R30, UR10, RZ ;  /* 0x0000000a1e007c10 */ /* 0x001fca000ff1e0ff */
[----:B------:R-:W0:Y:S01]  /*3b10*/  S2R R2, SR_TID.X ;  /* 0x0000000000027919 */ /* 0x000e220000002100 */
[----:B------:R-:W3:Y:S01]  /*3b20*/  LDS R31, [UR4+0x7b80] ;  /* 0x007b8004ff1f7984 */ /* 0x000ee20008000800 */
[C---:B0-----:R-:W-:Y:S02]  /*3b30*/  LOP3.LUT R3, R2.reuse, 0x3e0, RZ, 0xc0, !PT ;  /* 0x000003e002037812 */ /* 0x041fe400078ec0ff */
[----:B------:R-:W-:-:S05]  /*3b40*/  LOP3.LUT R2, R2, 0x1f, RZ, 0xc0, !PT ;  /* 0x0000001f02027812 */ /* 0x000fca00078ec0ff */
[----:B------:R-:W-:Y:S02]  /*3b50*/  IMAD R8, R3, 0x13, R2 ;  /* 0x0000001303087824 */ /* 0x000fe400078e0202 */
[----:B------:R-:W-:Y:S01]  /*3b60*/  IMAD.X R3, RZ, RZ, UR11, P0 ;  /* 0x0000000bff037e24 */ /* 0x000fe200080e06ff */
[----:B-1----:R-:W-:Y:S01]  /*3b70*/  LEA R2, P0, R0, UR8, 0x2 ;  /* 0x0000000800027c11 */ /* 0x002fe2000f8010ff */
[C---:B------:R-:W-:Y:S02]  /*3b80*/  VIADD R10, R8.reuse, 0x20 ;  /* 0x00000020080a7836 */ /* 0x040fe40000000000 */
[----:B--2---:R-:W-:Y:S01]  /*3b90*/  VIADD R12, R8, 0xa0 ;  /* 0x000000a0080c7836 */ /* 0x004fe20000000000 */
[----:B------:R-:W-:Y:S01]  /*3ba0*/  LEA.HI.X R3, R0, UR9, R3, 0x2, P0 ;  /* 0x0000000900037c11 */ /* 0x000fe200080f1403 */
[----:B------:R-:W-:Y:S01]  /*3bb0*/  VIADD R0, R8, 0x40 ;  /* 0x0000004008007836 */ /* 0x000fe20000000000 */
[-C--:B---3--:R-:W-:Y:S02]  /*3bc0*/  ISETP.GE.AND P1, PT, R30, R31.reuse, PT ;  /* 0x0000001f1e00720c */ /* 0x088fe40003f26270 */
[-C--:B------:R-:W-:Y:S01]  /*3bd0*/  ISETP.GE.AND P2, PT, R10, R31.reuse, PT ;  /* 0x0000001f0a00720c */ /* 0x080fe20003f46270 */
[----:B------:R-:W-:Y:S01]  /*3be0*/  VIADD R10, R8, 0x60 ;  /* 0x00000060080a7836 */ /* 0x000fe20000000000 */
[-C--:B------:R-:W-:Y:S01]  /*3bf0*/  ISETP.GE.AND P3, PT, R0, R31.reuse, PT ;  /* 0x0000001f0000720c */ /* 0x080fe20003f66270 */
[----:B------:R-:W-:Y:S01]  /*3c00*/  VIADD R0, R8, 0x80 ;  /* 0x0000008008007836 */ /* 0x000fe20000000000 */
[----:B------:R-:W-:-:S02]  /*3c10*/  ISETP.GE.AND P6, PT, R12, R31, PT ;  /* 0x0000001f0c00720c */ /* 0x000fc40003fc6270 */
[-C--:B------:R-:W-:Y:S01]  /*3c20*/  ISETP.GE.AND P4, PT, R10, R31.reuse, PT ;  /* 0x0000001f0a00720c */ /* 0x080fe20003f86270 */
[----:B------:R-:W-:Y:S01]  /*3c30*/  VIADD R10, R8, 0xc0 ;  /* 0x000000c0080a7836 */ /* 0x000fe20000000000 */
[-C--:B------:R-:W-:Y:S01]  /*3c40*/  ISETP.GE.AND P5, PT, R0, R31.reuse, PT ;  /* 0x0000001f0000720c */ /* 0x080fe20003fa6270 */
[----:B------:R-:W-:Y:S02]  /*3c50*/  VIADD R0, R8, 0xe0 ;  /* 0x000000e008007836 */ /* 0x000fe40000000000 */
[----:B------:R0:W-:Y:S01]  /*3c60*/  @!P1 STG.E desc[UR12][R2.64], R39 ;  /* 0x0000002702009986 */ /* 0x0001e2000c10190c */
[-C--:B------:R-:W-:Y:S01]  /*3c70*/  ISETP.GE.AND P0, PT, R10, R31.reuse, PT ;  /* 0x0000001f0a00720c */ /* 0x080fe20003f06270 */
[----:B------:R-:W-:Y:S01]  /*3c80*/  VIADD R10, R8, 0x160 ;  /* 0x00000160080a7836 */ /* 0x000fe20000000000 */
[-C--:B------:R-:W-:Y:S01]  /*3c90*/  ISETP.GE.AND P1, PT, R0, R31.reuse, PT ;  /* 0x0000001f0000720c */ /* 0x080fe20003f26270 */
[----:B------:R-:W-:Y:S01]  /*3ca0*/  VIADD R0, R8, 0x140 ;  /* 0x0000014008007836 */ /* 0x000fe20000000000 */
[----:B------:R0:W-:Y:S01]  /*3cb0*/  @!P2 STG.E desc[UR12][R2.64+0x80], R41 ;  /* 0x000080290200a986 */ /* 0x0001e2000c10190c */
[----:B------:R-:W-:-:S03]  /*3cc0*/  ISETP.GE.AND P2, PT, R37, R31, PT ;  /* 0x0000001f2500720c */ /* 0x000fc60003f46270 */
[----:B------:R0:W-:Y:S01]  /*3cd0*/  @!P3 STG.E desc[UR12][R2.64+0x100], R43 ;  /* 0x0001002b0200b986 */ /* 0x0001e2000c10190c */
[----:B------:R-:W-:-:S03]  /*3ce0*/  ISETP.GE.AND P3, PT, R36, R31, PT ;  /* 0x0000001f2400720c */ /* 0x000fc60003f66270 */
[----:B------:R0:W-:Y:S01]  /*3cf0*/  @!P4 STG.E desc[UR12][R2.64+0x180], R45 ;  /* 0x0001802d0200c986 */ /* 0x0001e2000c10190c */
[-C--:B------:R-:W-:Y:S01]  /*3d00*/  ISETP.GE.AND P4, PT, R0, R31.reuse, PT ;  /* 0x0000001f0000720c */ /* 0x080fe20003f86270 */
[----:B------:R-:W-:Y:S02]  /*3d10*/  VIADD R0, R8, 0x180 ;  /* 0x0000018008007836 */ /* 0x000fe40000000000 */
[----:B------:R0:W-:Y:S01]  /*3d20*/  @!P5 STG.E desc[UR12][R2.64+0x200], R4 ;  /* 0x000200040200d986 */ /* 0x0001e2000c10190c */
[-C--:B------:R-:W-:Y:S01]  /*3d30*/  ISETP.GE.AND P5, PT, R10, R31.reuse, PT ;  /* 0x0000001f0a00720c */ /* 0x080fe20003fa6270 */
[----:B------:R-:W-:Y:S02]  /*3d40*/  VIADD R10, R8, 0x1a0 ;  /* 0x000001a0080a7836 */ /* 0x000fe40000000000 */
[----:B------:R0:W-:Y:S01]  /*3d50*/  @!P6 STG.E desc[UR12][R2.64+0x280], R6 ;  /* 0x000280060200e986 */ /* 0x0001e2000c10190c */
[----:B------:R-:W-:Y:S01]  /*3d60*/  ISETP.GE.AND P6, PT, R0, R31, PT ;  /* 0x0000001f0000720c */ /* 0x000fe20003fc6270 */
[----:B------:R-:W-:-:S02]  /*3d70*/  VIADD R0, R8, 0x1c0 ;  /* 0x000001c008007836 */ /* 0x000fc40000000000 */
[----:B------:R0:W-:Y:S01]  /*3d80*/  @!P0 STG.E desc[UR12][R2.64+0x300], R33 ;  /* 0x0003002102008986 */ /* 0x0001e2000c10190c */
[-C--:B------:R-:W-:Y:S01]  /*3d90*/  ISETP.GE.AND P0, PT, R10, R31.reuse, PT ;  /* 0x0000001f0a00720c */ /* 0x080fe20003f06270 */
[C---:B------:R-:W-:Y:S02]  /*3da0*/  VIADD R10, R8.reuse, 0x1e0 ;  /* 0x000001e0080a7836 */ /* 0x040fe40000000000 */
[----:B------:R-:W-:Y:S01]  /*3db0*/  VIADD R8, R8, 0x200 ;  /* 0x0000020008087836 */ /* 0x000fe20000000000 */
[----:B------:R0:W-:Y:S01]  /*3dc0*/  @!P1 STG.E desc[UR12][R2.64+0x380], R25 ;  /* 0x0003801902009986 */ /* 0x0001e2000c10190c */
[----:B------:R-:W-:-:S03]  /*3dd0*/  ISETP.GE.AND P1, PT, R0, R31, PT ;  /* 0x0000001f0000720c */ /* 0x000fc60003f26270 */
        /* <DEDUP_REMOVED lines=13> */
[----:B------:R0:W-:Y:S01]  /*3eb0*/  @!P4 STG.E desc[UR12][R2.64+0x880], R5 ;  /* 0x000880050200c986 */ /* 0x0001e2000c10190c */
[----:B------:R-:W-:Y:S05]  /*3ec0*/  @P5 EXIT ;  /* 0x000000000000594d */ /* 0x000fea0003800000 */
[----:B------:R-:W-:Y:S01]  /*3ed0*/  STG.E desc[UR12][R2.64+0x900], R27 ;  /* 0x0009001b02007986 */ /* 0x000fe2000c10190c */
[----:B------:R-:W-:Y:S05]  /*3ee0*/  EXIT ;  /* 0x000000000000794d */ /* 0x000fea0003800000 */
.L_x_755:
[----:B------:R-:W-:Y:S01]  /*3ef0*/  BSSY B1, `(.L_x_782) ;  /* 0x0000006000017945 */ /* 0x000fe20003800000 */
[----:B------:R-:W-:Y:S01]  /*3f00*/  PLOP3.LUT P0, PT, P0, PT, PT, 0x8, 0x80 ;  /* 0x000000000080781c */ /* 0x000fe2000070e170 */
[----:B------:R-:W-:-:S12]  /*3f10*/  IMAD.MOV.U32 R10, RZ, RZ, -0x1 ;  /* 0xffffffffff0a7424 */ /* 0x000fd800078e00ff */
[----:B------:R-:W-:Y:S05]  /*3f20*/  WARPSYNC.COLLECTIVE R10, `(.L_x_783) ;  /* 0x000000000a087348 */ /* 0x000fea0003c00000 */
[----:B------:R-:W-:Y:S01]  /*3f30*/  VOTE.ANY P0, P0 ;  /* 0x0000000000ff7806 */ /* 0x000fe20000000100 */
[----:B------:R-:W-:-:S12]  /*3f40*/  ENDCOLLECTIVE ;  /* 0x000000000000791b */ /* 0x000fd80003800000 */
.L_x_783:
[----:B------:R-:W-:Y:S05]  /*3f50*/  BSYNC B1 ;  /* 0x0000000000017941 */ /* 0x000fea0003800000 */
.L_x_782:
[----:B------:R-:W-:Y:S05]  /*3f60*/  BRA `(.L_x_784) ;  /* 0xffffffd000287947 */ /* 0x000fea000383ffff */
.L_x_757:
[----:B------:R-:W-:Y:S01]  /*3f70*/  BSSY B1, `(.L_x_785) ;  /* 0x0000006000017945 */ /* 0x000fe20003800000 */
[----:B------:R-:W-:Y:S01]  /*3f80*/  PLOP3.LUT P0, PT, P0, PT, PT, 0x8, 0x80 ;  /* 0x000000000080781c */ /* 0x000fe2000070e170 */
[----:B------:R-:W-:-:S12]  /*3f90*/  IMAD.MOV.U32 R10, RZ, RZ, -0x1 ;  /* 0xffffffffff0a7424 */ /* 0x000fd800078e00ff */
[----:B------:R-:W-:Y:S05]  /*3fa0*/  WARPSYNC.COLLECTIVE R10, `(.L_x_786) ;  /* 0x000000000a087348 */ /* 0x000fea0003c00000 */
[----:B------:R-:W-:Y:S01]  /*3fb0*/  VOTE.ANY P0, P0 ;  /* 0x0000000000ff7806 */ /* 0x000fe20000000100 */
[----:B------:R-:W-:-:S12]  /*3fc0*/  ENDCOLLECTIVE ;  /* 0x000000000000791b */ /* 0x000fd80003800000 */
.L_x_786:
[----:B------:R-:W-:Y:S05]  /*3fd0*/  BSYNC B1 ;  /* 0x0000000000017941 */ /* 0x000fea0003800000 */
.L_x_785:
[----:B------:R-:W-:Y:S05]  /*3fe0*/  BRA `(.L_x_787) ;  /* 0xffffffd0002c7947 */ /* 0x000fea000383ffff */
.L_x_759:
[----:B------:R-:W0:Y:S01]  /*3ff0*/  S2R R8, SR_GEMASK ;  /* 0x0000000000087919 */ /* 0x000e220000003c00 */
[----:B------:R-:W-:Y:S01]  /*4000*/  BSSY B1, `(.L_x_788) ;  /* 0x0000006000017945 */ /* 0x000fe20003800000 */
[----:B------:R-:W-:Y:S01]  /*4010*/  PLOP3.LUT P2, PT, P0, PT, PT, 0x8, 0x80 ;  /* 0x000000000080781c */ /* 0x000fe2000074e170 */
[----:B------:R-:W-:-:S12]  /*4020*/  IMAD.MOV.U32 R10, RZ, RZ, -0x1 ;  /* 0xffffffffff0a7424 */ /* 0x000fd800078e00ff */
[----:B0-----:R-:W-:Y:S05]  /*4030*/  WARPSYNC.COLLECTIVE R10, `(.L_x_789) ;  /* 0x000000000a087348 */ /* 0x001fea0003c00000 */
[----:B------:R-:W-:Y:S01]  /*4040*/  VOTE.ANY R10, PT, P2 ;  /* 0x00000000000a7806 */ /* 0x000fe200010e0100 */
[----:B0-----:R-:W-:Y:S06]  /*4050*/  ENDCOLLECTIVE ;  /* 0x000000000000791b */ /* 0x001fec0003800000 */
.L_x_789:
[----:B------:R-:W-:Y:S05]  /*4060*/  BSYNC B1 ;  /* 0x0000000000017941 */ /* 0x000fea0003800000 */
.L_x_788:
[----:B------:R-:W-:Y:S01]  /*4070*/  LOP3.LUT R10, R10, 0x80000000, R8, 0xec, !PT ;  /* 0x800000000a0a7812 */ /* 0x000fe200078eec08 */
[----:B------:R-:W-:Y:S01]  /*4080*/  IMAD.MOV.U32 R14, RZ, RZ, 0x1 ;  /* 0x00000001ff0e7424 */ /* 0x000fe200078e00ff */
[----:B------:R-:W-:Y:S01]  /*4090*/  ISETP.NE.AND P0, PT, R12, 0x65, PT ;  /* 0x000000650c00780c */ /* 0x000fe20003f05270 */
[C---:B------:R-:W-:Y:S02]  /*40a0*/  VIADD R38, R37.reuse, 0x2 ;  /* 0x0000000225267836 */ /* 0x040fe40000000000 */
[C---:B------:R-:W-:Y:S02]  /*40b0*/  VIADD R11, R10.reuse, 0xffffffff ;  /* 0xffffffff0a0b7836 */ /* 0x040fe40000000000 */
[C---:B------:R-:W-:Y:S02]  /*40c0*/  VIADD R19, R37.reuse, 0x4 ;  /* 0x0000000425137836 */ /* 0x040fe40000000000 */
[----:B------:R-:W-:Y:S01]  /*40d0*/  VIADD R39, R37, 0x10 ;  /* 0x0000001025277836 */ /* 0x000fe20000000000 */
[----:B------:R-:W-:Y:S01]  /*40e0*/  LOP3.LUT R11, R10, R11, RZ, 0xc, !PT ;  /* 0x0000000b0a0b7212 */ /* 0x000fe200078e0cff */
[----:B------:R-:W-:-:S03]  /*40f0*/  IMAD.MOV.U32 R10, RZ, RZ, -0x1 ;  /* 0xffffffffff0a7424 */ /* 0x000fc600078e00ff */
[----:B------:R0:W1:Y:S04]  /*4100*/  POPC R15, R11 ;  /* 0x0000000b000f7309 */ /* 0x0000680000000000 */
[----:B01----:R-:W-:Y:S05]  /*4110*/  WARPSYNC.COLLECTIVE R10, `(.L_x_790) ;  /* 0x000000000a087348 */ /* 0x003fea0003c00000 */
[----:B-1----:R1:W2:Y:S02]  /*4120*/  SHFL.DOWN P2, R16, R13, R14, R15 ;  /* 0x0800000e0d107389 */ /* 0x0022a4000004000f */
[----:B012---:R-:W-:Y:S05]  /*4130*/  ENDCOLLECTIVE ;  /* 0x000000000000791b */ /* 0x007fea0003800000 */
.L_x_790:
[----:B------:R-:W-:Y:S01]  /*4140*/  IMAD.MOV.U32 R14, RZ, RZ, 0x2 ;  /* 0x00000002ff0e7424 */ /* 0x000fe200078e00ff */
[----:B------:R-:W-:-:S04]  /*4150*/  ISETP.GE.AND P2, PT, R37, R15, PT ;  /* 0x0000000f2500720c */ /* 0x000fc80003f46270 */
[----:B------:R-:W-:-:S05]  /*4160*/  SEL R16, R16, RZ, !P2 ;  /* 0x000000ff10107207 */ /* 0x000fca0005000000 */
[----:B------:R-:W-:-:S04]  /*4170*/  IMAD.IADD R36, R16, 0x1, R13 ;  /* 0x0000000110247824 */ /* 0x000fc800078e020d */
[----:B------:R-:W-:-:S07]  /*4180*/  IMAD.MOV.U32 R13, RZ, RZ, R36 ;  /* 0x000000ffff0d7224 */ /* 0x000fce00078e0024 */
[----:B------:R-:W-:Y:S05]  /*4190*/  WARPSYNC.COLLECTIVE R10, `(.L_x_791) ;  /* 0x000000000a087348 */ /* 0x000fea0003c00000 */
[----:B------:R0:W1:Y:S02]  /*41a0*/  SHFL.DOWN P2, R16, R13, R14, R15 ;  /* 0x0800000e0d107389 */ /* 0x000064000004000f */
[----:B01----:R-:W-:Y:S05]  /*41b0*/  ENDCOLLECTIVE ;  /* 0x000000000000791b */ /* 0x003fea0003800000 */
.L_x_791:
[----:B------:R-:W-:Y:S01]  /*41c0*/  IMAD.MOV.U32 R14, RZ, RZ, 0x4 ;  /* 0x00000004ff0e7424 */ /* 0x000fe200078e00ff */
[----:B------:R-:W-:-:S04]  /*41d0*/  ISETP.GT.AND P2, PT, R38, R15, PT ;  /* 0x0000000f2600720c */ /* 0x000fc80003f44270 */
[----:B------:R-:W-:-:S05]  /*41e0*/  SEL R11, R16, RZ, !P2 ;  /* 0x000000ff100b7207 */ /* 0x000fca0005000000 */
[----:B------:R-:W-:Y:S02]  /*41f0*/  IMAD.IADD R40, R36, 0x1, R11 ;  /* 0x0000000124287824 */ /* 0x000fe400078e020b */
[----:B------:R-:W-:Y:S02]  /*4200*/  VIADD R36, R37, 0x8 ;  /* 0x0000000825247836 */ /* 0x000fe40000000000 */
[----:B------:R-:W-:-:S07]  /*4210*/  IMAD.MOV.U32 R13, RZ, RZ, R40 ;  /* 0x000000ffff0d7224 */ /* 0x000fce00078e0028 */
[----:B------:R-:W-:Y:S05]  /*4220*/  WARPSYNC.COLLECTIVE R10, `(.L_x_792) ;  /* 0x000000000a087348 */ /* 0x000fea0003c00000 */
[----:B------:R0:W1:Y:S02]  /*4230*/  SHFL.DOWN P2, R16, R13, R14, R15 ;  /* 0x0800000e0d107389 */ /* 0x000064000004000f */
[----:B01----:R-:W-:Y:S05]  /*4240*/  ENDCOLLECTIVE ;  /* 0x000000000000791b */ /* 0x003fea0003800000 */
.L_x_792:
[----:B------:R-:W-:Y:S01]  /*4250*/  IMAD.MOV.U32 R14, RZ, RZ, 0x8 ;  /* 0x00000008ff0e7424 */ /* 0x000fe200078e00ff */
[----:B------:R-:W-:-:S04]  /*4260*/  ISETP.GT.AND P2, PT, R19, R15, PT ;  /* 0x0000000f1300720c */ /* 0x000fc80003f44270 */
[----:B------:R-:W-:-:S05]  /*4270*/  SEL R11, R16, RZ, !P2 ;  /* 0x000000ff100b7207 */ /* 0x000fca0005000000 */
[----:B------:R-:W-:-:S04]  /*4280*/  IMAD.IADD R42, R40, 0x1, R11 ;  /* 0x00000001282a7824 */ /* 0x000fc800078e020b */
[----:B------:R-:W-:-:S07]  /*4290*/  IMAD.MOV.U32 R13, RZ, RZ, R42 ;  /* 0x000000ffff0d7224 */ /* 0x000fce00078e002a */
[----:B------:R-:W-:Y:S05]  /*42a0*/  WARPSYNC.COLLECTIVE R10, `(.L_x_793) ;  /* 0x000000000a087348 */ /* 0x000fea0003c00000 */
[----:B------:R0:W1:Y:S02]  /*42b0*/  SHFL.DOWN P2, R16, R13, R14, R15 ;  /* 0x0800000e0d107389 */ /* 0x000064000004000f */
[----:B01----:R-:W-:Y:S05]  /*42c0*/  ENDCOLLECTIVE ;  /* 0x000000000000791b */ /* 0x003fea0003800000 */
.L_x_793:
        /* <DEDUP_REMOVED lines=8> */
.L_x_794:
[----:B------:R-:W-:Y:S05]  /*4350*/  WARPSYNC.COLLECTIVE R10, `(.L_x_795) ;  /* 0x000000000a087348 */ /* 0x000fea0003c00000 */
[----:B------:R-:W-:Y:S01]  /*4360*/  VOTE.ALL P0, P0 ;  /* 0x0000000000ff7806 */ /* 0x000fe20000000000 */
[----:B------:R-:W-:-:S12]  /*4370*/  ENDCOLLECTIVE ;  /* 0x000000000000791b */ /* 0x000fd80003800000 */
.L_x_795:
[----:B------:R-:W0:Y:S01]  /*4380*/  LDC.64 R12, c[0x0][0x390] ;  /* 0x0000e400ff0c7b82 */ /* 0x000e220000000a00 */
[----:B------:R-:W-:-:S04]  /*4390*/  ISETP.GT.AND P2, PT, R39, R15, PT ;  /* 0x0000000f2700720c */ /* 0x000fc80003f44270 */
[----:B------:R-:W-:-:S05]  /*43a0*/  SEL R16, R16, RZ, !P2 ;  /* 0x000000ff10107207 */ /* 0x000fca0005000000 */
[----:B------:R-:W-:Y:S01]  /*43b0*/  IMAD.IADD R40, R41, 0x1, R16 ;  /* 0x0000000129287824 */ /* 0x000fe200078e0210 */
[----:B0-----:R-:W-:-:S05]  /*43c0*/  IADD3 R42, P2, PT, R12, 0x100, RZ ;  /* 0x000001000c2a7810 */ /* 0x001fca0007f5e0ff */
[----:B------:R-:W-:Y:S01]  /*43d0*/  IMAD.X R43, RZ, RZ, R13, P2 ;  /* 0x000000ffff2b7224 */ /* 0x000fe200010e060d */
[----:B------:R-:W-:Y:S07]  /*43e0*/  BRA `(.L_x_796) ;  /* 0xffffffcc00c87947 */ /* 0x000fee000383ffff */
.L_x_761:
[----:B------:R-:W-:Y:S01]  /*43f0*/  BSSY B1, `(.L_x_797) ;  /* 0x0000006000017945 */ /* 0x000fe20003800000 */
[----:B------:R-:W-:Y:S01]  /*4400*/  PLOP3.LUT P0, PT, P0, PT, PT, 0x8, 0x80 ;  /* 0x000000000080781c */ /* 0x000fe2000070e170 */
[----:B------:R-:W-:-:S12]  /*4410*/  IMAD.MOV.U32 R10, RZ, RZ, -0x1 ;  /* 0xffffffffff0a7424 */ /* 0x000fd800078e00ff */
[----:B------:R-:W-:Y:S05]  /*4420*/  WARPSYNC.COLLECTIVE R10, `(.L_x_798) ;  /* 0x000000000a087348 */ /* 0x000fea0003c00000 */
[----:B------:R-:W-:Y:S01]  /*4430*/  VOTE.ANY P0, P0 ;  /* 0x0000000000ff7806 */ /* 0x000fe20000000100 */
[----:B------:R-:W-:-:S12]  /*4440*/  ENDCOLLECTIVE ;  /* 0x000000000000791b */ /* 0x000fd80003800000 */
.L_x_798:
[----:B------:R-:W-:Y:S05]  /*4450*/  BSYNC B1 ;  /* 0x0000000000017941 */ /* 0x000fea0003800000 */
.L_x_797:
[----:B------:R-:W-:Y:S05]  /*4460*/  BRA `(.L_x_799) ;  /* 0xffffffcc00d07947 */ /* 0x000fea000383ffff */
.L_x_763:
[----:B------:R-:W-:Y:S01]  /*4470*/  BSSY B1, `(.L_x_800) ;  /* 0x0000006000017945 */ /* 0x000fe20003800000 */
[----:B------:R-:W-:Y:S01]  /*4480*/  PLOP3.LUT P0, PT, P0, PT, PT, 0x8, 0x80 ;  /* 0x000000000080781c */ /* 0x000fe2000070e170 */
[----:B------:R-:W-:-:S12]  /*4490*/  IMAD.MOV.U32 R10, RZ, RZ, -0x1 ;  /* 0xffffffffff0a7424 */ /* 0x000fd800078e00ff */
[----:B------:R-:W-:Y:S05]  /*44a0*/  WARPSYNC.COLLECTIVE R10, `(.L_x_801) ;  /* 0x000000000a087348 */ /* 0x000fea0003c00000 */
[----:B------:R-:W-:Y:S01]  /*44b0*/  VOTE.ANY P0, P0 ;  /* 0x0000000000ff7806 */ /* 0x000fe20000000100 */
[----:B------:R-:W-:-:S12]  /*44c0*/  ENDCOLLECTIVE ;  /* 0x000000000000791b */ /* 0x000fd80003800000 */
.L_x_801:
[----:B------:R-:W-:Y:S05]  /*44d0*/  BSYNC B1 ;  /* 0x0000000000017941 */ /* 0x000fea0003800000 */
.L_x_800:
[----:B------:R-:W-:Y:S05]  /*44e0*/  BRA `(.L_x_802) ;  /* 0xffffffcc00d47947 */ /* 0x000fea000383ffff */
.L_x_765:
[----:B------:R-:W-:Y:S01]  /*44f0*/  BSSY B1, `(.L_x_803) ;  /* 0x0000006000017945 */ /* 0x000fe20003800000 */
[----:B------:R-:W-:Y:S01]  /*4500*/  PLOP3.LUT P2, PT, P0, PT, PT, 0x8, 0x80 ;  /* 0x000000000080781c */ /* 0x000fe2000074e170 */
[----:B------:R-:W-:-:S12]  /*4510*/  IMAD.MOV.U32 R10, RZ, RZ, -0x1 ;  /* 0xffffffffff0a7424 */ /* 0x000fd800078e00ff */
[----:B------:R-:W-:Y:S05]  /*4520*/  WARPSYNC.COLLECTIVE R10, `(.L_x_804) ;  /* 0x000000000a087348 */ /* 0x000fea0003c00000 */
[----:B------:R-:W-:Y:S01]  /*4530*/  VOTE.ANY R10, PT, P2 ;  /* 0x00000000000a7806 */ /* 0x000fe200010e0100 */
[----:B------:R-:W-:Y:S06]  /*4540*/  ENDCOLLECTIVE ;  /* 0x000000000000791b */ /* 0x000fec0003800000 */
.L_x_804:
[----:B------:R-:W-:Y:S05]  /*4550*/  BSYNC B1 ;  /* 0x0000000000017941 */ /* 0x000fea0003800000 */
.L_x_803:
[----:B------:R-:W-:Y:S01]  /*4560*/  LOP3.LUT R10, R10, 0x80000000, R8, 0xec, !PT ;  /* 0x800000000a0a7812 */ /* 0x000fe200078eec08 */
[----:B------:R-:W-:Y:S02]  /*4570*/  IMAD.MOV.U32 R14, RZ, RZ, 0x1 ;  /* 0x00000001ff0e7424 */ /* 0x000fe400078e00ff */
[----:B------:R-:W-:Y:S02]  /*4580*/  VIADD R18, R18, 0xffffffe0 ;  /* 0xffffffe012127836 */ /* 0x000fe40000000000 */
[----:B------:R-:W-:-:S05]  /*4590*/  VIADD R15, R10, 0xffffffff ;  /* 0xffffffff0a0f7836 */ /* 0x000fca0000000000 */
[----:B------:R-:W-:Y:S01]  /*45a0*/  LOP3.LUT R15, R10, R15, RZ, 0xc, !PT ;  /* 0x0000000f0a0f7212 */ /* 0x000fe200078e0cff */
[----:B------:R-:W-:-:S05]  /*45b0*/  IMAD.MOV.U32 R10, RZ, RZ, -0x1 ;  /* 0xffffffffff0a7424 */ /* 0x000fca00078e00ff */
[----:B------:R-:W0:Y:S02]  /*45c0*/  POPC R15, R15 ;  /* 0x0000000f000f7309 */ /* 0x000e240000000000 */
[----:B0-----:R-:W-:Y:S05]  /*45d0*/  WARPSYNC.COLLECTIVE R10, `(.L_x_805) ;  /* 0x000000000a087348 */ /* 0x001fea0003c00000 */
[----:B0-----:R0:W1:Y:S02]  /*45e0*/  SHFL.DOWN P2, R16, R13, R14, R15 ;  /* 0x0800000e0d107389 */ /* 0x001064000004000f */
[----:B01----:R-:W-:Y:S05]  /*45f0*/  ENDCOLLECTIVE ;  /* 0x000000000000791b */ /* 0x003fea0003800000 */
.L_x_805:
[----:B------:R-:W-:Y:S01]  /*4600*/  ISETP.GE.AND P0, PT, R37, R15, PT ;  /* 0x0000000f2500720c */ /* 0x000fe20003f06270 */
[----:B------:R-:W-:-:S03]  /*4610*/  IMAD.MOV.U32 R14, RZ, RZ, 0x2 ;  /* 0x00000002ff0e7424 */ /* 0x000fc600078e00ff */
[----:B------:R-:W-:Y:S02]  /*4620*/  SEL R16, R16, RZ, !P0 ;  /* 0x000000ff10107207 */ /* 0x000fe40004000000 */
[----:B------:R-:W-:-:S03]  /*4630*/  ISETP.GT.AND P0, PT, R38, R15, PT ;  /* 0x0000000f2600720c */ /* 0x000fc60003f04270 */
[----:B------:R-:W-:-:S04]  /*4640*/  IMAD.IADD R41, R16, 0x1, R13 ;  /* 0x0000000110297824 */ /* 0x000fc800078e020d */
[----:B------:R-:W-:-:S07]  /*4650*/  IMAD.MOV.U32 R13, RZ, RZ, R41 ;  /* 0x000000ffff0d7224 */ /* 0x000fce00078e0029 */
[----:B------:R-:W-:Y:S05]  /*4660*/  WARPSYNC.COLLECTIVE R10, `(.L_x_806) ;  /* 0x000000000a087348 */ /* 0x000fea0003c00000 */
[----:B------:R0:W1:Y:S02]  /*4670*/  SHFL.DOWN P2, R16, R13, R14, R15 ;  /* 0x0800000e0d107389 */ /* 0x000064000004000f */
[----:B01----:R-:W-:Y:S05]  /*4680*/  ENDCOLLECTIVE ;  /* 0x000000000000791b */ /* 0x003fea0003800000 */
.L_x_806:
[----:B------:R-:W-:Y:S01]  /*4690*/  IMAD.MOV.U32 R14, RZ, RZ, 0x4 ;  /* 0x00000004ff0e7424 */ /* 0x000fe200078e00ff */
[----:B------:R-:W-:Y:S02]  /*46a0*/  SEL R16, R16, RZ, !P0 ;  /* 0x000000ff10107207 */ /* 0x000fe40004000000 */
[----:B------:R-:W-:-:S03]  /*46b0*/  ISETP.GT.AND P0, PT, R19, R15, PT ;  /* 0x0000000f1300720c */ /* 0x000fc60003f04270 */
[----:B------:R-:W-:-:S04]  /*46c0*/  IMAD.IADD R41, R41, 0x1, R16 ;  /* 0x0000000129297824 */ /* 0x000fc800078e0210 */
[----:B------:R-:W-:-:S07]  /*46d0*/  IMAD.MOV.U32 R13, RZ, RZ, R41 ;  /* 0x000000ffff0d7224 */ /* 0x000fce00078e0029 */
[----:B------:R-:W-:Y:S05]  /*46e0*/  WARPSYNC.COLLECTIVE R10, `(.L_x_807) ;  /* 0x000000000a087348 */ /* 0x000fea0003c00000 */
[----:B------:R0:W1:Y:S02]  /*46f0*/  SHFL.DOWN P2, R16, R13, R14, R15 ;  /* 0x0800000e0d107389 */ /* 0x000064000004000f */
[----:B01----:R-:W-:Y:S05]  /*4700*/  ENDCOLLECTIVE ;  /* 0x000000000000791b */ /* 0x003fea0003800000 */
.L_x_807:
[----:B------:R-:W-:Y:S01]  /*4710*/  IMAD.MOV.U32 R14, RZ, RZ, 0x8 ;  /* 0x00000008ff0e7424 */ /* 0x000fe200078e00ff */
[----:B------:R-:W-:Y:S02]  /*4720*/  SEL R16, R16, RZ, !P0 ;  /* 0x000000ff10107207 */ /* 0x000fe40004000000 */
[----:B------:R-:W-:-:S03]  /*4730*/  ISETP.GT.AND P0, PT, R36, R15, PT ;  /* 0x0000000f2400720c */ /* 0x000fc60003f04270 */
[----:B------:R-:W-:-:S10]  /*4740*/  IMAD.IADD R13, R41, 0x1, R16 ;  /* 0x00000001290d7824 */ /* 0x000fd400078e0210 */
[----:B------:R-:W-:Y:S05]  /*4750*/  WARPSYNC.COLLECTIVE R10, `(.L_x_808) ;  /* 0x000000000a087348 */ /* 0x000fea0003c00000 */
[----:B------:R0:W1:Y:S02]  /*4760*/  SHFL.DOWN P2, R16, R13, R14, R15 ;  /* 0x0800000e0d107389 */ /* 0x000064000004000f */
[----:B01----:R-:W-:Y:S05]  /*4770*/  ENDCOLLECTIVE ;  /* 0x000000000000791b */ /* 0x003fea0003800000 */
.L_x_808:
        /* <DEDUP_REMOVED lines=8> */
.L_x_809:
[----:B------:R-:W-:Y:S02]  /*4800*/  SEL R16, R16, RZ, !P0 ;  /* 0x000000ff10107207 */ /* 0x000fe40004000000 */
[----:B------:R-:W-:Y:S02]  /*4810*/  ISETP.NE.AND P0, PT, R12, 0x65, PT ;  /* 0x000000650c00780c */ /* 0x000fe40003f05270 */
[----:B------:R-:W-:-:S11]  /*4820*/  IADD3 R40, PT, PT, R41, R16, R40 ;  /* 0x0000001029287210 */ /* 0x000fd60007ffe028 */
[----:B------:R-:W-:Y:S05]  /*4830*/  WARPSYNC.COLLECTIVE R10, `(.L_x_810) ;  /* 0x000000000a087348 */ /* 0x000fea0003c00000 */
[----:B------:R-:W-:Y:S01]  /*4840*/  VOTE.ALL P0, P0 ;  /* 0x0000000000ff7806 */ /* 0x000fe20000000000 */
[----:B------:R-:W-:-:S12]  /*4850*/  ENDCOLLECTIVE ;  /* 0x000000000000791b */ /* 0x000fd80003800000 */
.L_x_810:
[----:B------:R-:W-:Y:S05]  /*4860*/  BRA `(.L_x_811) ;  /* 0xffffffcc00747947 */ /* 0x000fea000383ffff */
.L_x_770:
[----:B------:R-:W-:Y:S01]  /*4870*/  BSSY B0, `(.L_x_812) ;  /* 0x0000006000007945 */ /* 0x000fe20003800000 */
[----:B------:R-:W-:Y:S01]  /*4880*/  PLOP3.LUT P0, PT, P0, PT, PT, 0x8, 0x80 ;  /* 0x000000000080781c */ /* 0x000fe2000070e170 */
[----:B------:R-:W-:-:S12]  /*4890*/  IMAD.MOV.U32 R10, RZ, RZ, -0x1 ;  /* 0xffffffffff0a7424 */ /* 0x000fd800078e00ff */
[----:B------:R-:W-:Y:S05]  /*48a0*/  WARPSYNC.COLLECTIVE R10, `(.L_x_813) ;  /* 0x000000000a087348 */ /* 0x000fea0003c00000 */
[----:B------:R-:W-:Y:S01]  /*48b0*/  VOTE.ANY P0, P0 ;  /* 0x0000000000ff7806 */ /* 0x000fe20000000100 */
[----:B------:R-:W-:-:S12]  /*48c0*/  ENDCOLLECTIVE ;  /* 0x000000000000791b */ /* 0x000fd80003800000 */
.L_x_813:
[----:B------:R-:W-:Y:S05]  /*48d0*/  BSYNC B0 ;  /* 0x0000000000007941 */ /* 0x000fea0003800000 */
.L_x_812:
[----:B------:R-:W-:Y:S05]  /*48e0*/  BRA `(.L_x_814) ;  /* 0xffffffe400807947 */ /* 0x000fea000383ffff */
.L_x_772:
[----:B------:R-:W-:Y:S01]  /*48f0*/  BSSY B0, `(.L_x_815) ;  /* 0x0000006000007945 */ /* 0x000fe20003800000 */
[----:B------:R-:W-:Y:S01]  /*4900*/  PLOP3.LUT P0, PT, P0, PT, PT, 0x8, 0x80 ;  /* 0x000000000080781c */ /* 0x000fe2000070e170 */
[----:B------:R-:W-:-:S12]  /*4910*/  IMAD.MOV.U32 R10, RZ, RZ, -0x1 ;  /* 0xffffffffff0a7424 */ /* 0x000fd800078e00ff */
[----:B------:R-:W-:Y:S05]  /*4920*/  WARPSYNC.COLLECTIVE R10, `(.L_x_816) ;  /* 0x000000000a087348 */ /* 0x000fea0003c00000 */
[----:B------:R-:W-:Y:S01]  /*4930*/  VOTE.ANY P0, P0 ;  /* 0x0000000000ff7806 */ /* 0x000fe20000000100 */
[----:B------:R-:W-:-:S12]  /*4940*/  ENDCOLLECTIVE ;  /* 0x000000000000791b */ /* 0x000fd80003800000 */
.L_x_816:
[----:B------:R-:W-:Y:S05]  /*4950*/  BSYNC B0 ;  /* 0x0000000000007941 */ /* 0x000fea0003800000 */
.L_x_815:
[----:B------:R-:W-:Y:S05]  /*4960*/  BRA `(.L_x_817) ;  /* 0xffffffe400847947 */ /* 0x000fea000383ffff */
.L_x_774:
[----:B------:R-:W0:Y:S01]  /*4970*/  S2R R19, SR_GEMASK ;  /* 0x0000000000137919 */ /* 0x000e220000003c00 */
[----:B------:R-:W-:Y:S01]  /*4980*/  BSSY B0, `(.L_x_818) ;  /* 0x0000007000007945 */ /* 0x000fe20003800000 */
[----:B------:R-:W-:Y:S01]  /*4990*/  ISETP.NE.AND P0, PT, R8, 0x65, PT ;  /* 0x000000650800780c */ /* 0x000fe20003f05270 */
[----:B------:R-:W-:Y:S01]  /*49a0*/  IMAD.MOV.U32 R10, RZ, RZ, -0x1 ;  /* 0xffffffffff0a7424 */ /* 0x000fe200078e00ff */
[----:B------:R-:W-:-:S13]  /*49b0*/  PLOP3.LUT P2, PT, P2, PT, PT, 0x8, 0x80 ;  /* 0x000000000080781c */ /* 0x000fda000174e170 */
[----:B0-----:R-:W-:Y:S05]  /*49c0*/  WARPSYNC.COLLECTIVE R10, `(.L_x_819) ;  /* 0x000000000a087348 */ /* 0x001fea0003c00000 */
[----:B------:R-:W-:Y:S01]  /*49d0*/  VOTE.ANY R10, PT, P2 ;  /* 0x00000000000a7806 */ /* 0x000fe200010e0100 */
[----:B0-----:R-:W-:Y:S06]  /*49e0*/  ENDCOLLECTIVE ;  /* 0x000000000000791b */ /* 0x001fec0003800000 */
.L_x_819:
[----:B------:R-:W-:Y:S05]  /*49f0*/  BSYNC B0 ;  /* 0x0000000000007941 */ /* 0x000fea0003800000 */
.L_x_818:
[----:B------:R-:W-:Y:S01]  /*4a00*/  LOP3.LUT R10, R10, 0x80000000, R19, 0xec, !PT ;  /* 0x800000000a0a7812 */ /* 0x000fe200078eec13 */
[----:B------:R-:W-:-:S04]  /*4a10*/  IMAD.MOV.U32 R14, RZ, RZ, 0x1 ;  /* 0x00000001ff0e7424 */ /* 0x000fc800078e00ff */
[----:B------:R-:W-:-:S05]  /*4a20*/  VIADD R13, R10, 0xffffffff ;  /* 0xffffffff0a0d7836 */ /* 0x000fca0000000000 */
[----:B------:R-:W-:Y:S01]  /*4a30*/  LOP3.LUT R8, R10, R13, RZ, 0xc, !PT ;  /* 0x0000000d0a087212 */ /* 0x000fe200078e0cff */
[----:B------:R-:W-:Y:S02]  /*4a40*/  IMAD.MOV.U32 R13, RZ, RZ, R9 ;  /* 0x000000ffff0d7224 */ /* 0x000fe400078e0009 */
[----:B------:R-:W-:Y:S01]  /*4a50*/  IMAD.MOV.U32 R10, RZ, RZ, -0x1 ;  /* 0xffffffffff0a7424 */ /* 0x000fe200078e00ff */
[----:B------:R0:W1:Y:S02]  /*4a60*/  POPC R15, R8 ;  /* 0x00000008000f7309 */ /* 0x0000640000000000 */
[----:B0-----:R-:W-:-:S07]  /*4a70*/  VIADD R8, R38, 0x4 ;  /* 0x0000000426087836 */ /* 0x001fce0000000000 */
[----:B-1----:R-:W-:Y:S05]  /*4a80*/  WARPSYNC.COLLECTIVE R10, `(.L_x_820) ;  /* 0x000000000a087348 */ /* 0x002fea0003c00000 */
[----:B-1----:R0:W1:Y:S02]  /*4a90*/  SHFL.DOWN P2, R16, R13, R14, R15 ;  /* 0x0800000e0d107389 */ /* 0x002064000004000f */
[----:B01----:R-:W-:Y:S05]  /*4aa0*/  ENDCOLLECTIVE ;  /* 0x000000000000791b */ /* 0x003fea0003800000 */
.L_x_820:
[----:B------:R-:W-:Y:S01]  /*4ab0*/  IMAD.MOV.U32 R14, RZ, RZ, 0x2 ;  /* 0x00000002ff0e7424 */ /* 0x000fe200078e00ff */
[----:B------:R-:W-:-:S04]  /*4ac0*/  ISETP.GE.AND P2, PT, R38, R15, PT ;  /* 0x0000000f2600720c */ /* 0x000fc80003f46270 */
[----:B------:R-:W-:Y:S01]  /*4ad0*/  SEL R12, R16, RZ, !P2 ;  /* 0x000000ff100c7207 */ /* 0x000fe20005000000 */
[----:B------:R-:W-:-:S04]  /*4ae0*/  VIADD R16, R38, 0x2 ;  /* 0x0000000226107836 */ /* 0x000fc80000000000 */
[----:B------:R-:W-:Y:S01]  /*4af0*/  IMAD.IADD R12, R12, 0x1, R9 ;  /* 0x000000010c0c7824 */ /* 0x000fe200078e0209 */
[----:B------:R-:W-:-:S03]  /*4b00*/  ISETP.GT.AND P3, PT, R16, R15, PT ;  /* 0x0000000f1000720c */ /* 0x000fc60003f64270 */
[----:B------:R-:W-:-:S10]  /*4b10*/  IMAD.MOV.U32 R13, RZ, RZ, R12 ;  /* 0x000000ffff0d7224 */ /* 0x000fd400078e000c */
[----:B------:R-:W-:Y:S05]  /*4b20*/  WARPSYNC.COLLECTIVE R10, `(.L_x_821) ;  /* 0x000000000a087348 */ /* 0x000fea0003c00000 */
[----:B------:R0:W1:Y:S02]  /*4b30*/  SHFL.DOWN P2, R16, R13, R14, R15 ;  /* 0x0800000e0d107389 */ /* 0x000064000004000f */
[----:B01----:R-:W-:Y:S05]  /*4b40*/  ENDCOLLECTIVE ;  /* 0x000000000000791b */ /* 0x003fea0003800000 */
.L_x_821:
[----:B------:R-:W-:Y:S01]  /*4b50*/  IMAD.MOV.U32 R14, RZ, RZ, 0x4 ;  /* 0x00000004ff0e7424 */ /* 0x000fe200078e00ff */
[----:B------:R-:W-:Y:S02]  /*4b60*/  SEL R9, R16, RZ, !P3 ;  /* 0x000000ff10097207 */ /* 0x000fe40005800000 */
[----:B------:R-:W-:Y:S01]  /*4b70*/  ISETP.GT.AND P3, PT, R8, R15, PT ;  /* 0x0000000f0800720c */ /* 0x000fe20003f64270 */
[----:B------:R-:W-:Y:S02]  /*4b80*/  VIADD R8, R38, 0x8 ;  /* 0x0000000826087836 */ /* 0x000fe40000000000 */
[----:B------:R-:W-:-:S04]  /*4b90*/  IMAD.IADD R40, R12, 0x1, R9 ;  /* 0x000000010c287824 */ /* 0x000fc800078e0209 */
[----:B------:R-:W-:-:S07]  /*4ba0*/  IMAD.MOV.U32 R13, RZ, RZ, R40 ;  /* 0x000000ffff0d7224 */ /* 0x000fce00078e0028 */
[----:B------:R-:W-:Y:S05]  /*4bb0*/  WARPSYNC.COLLECTIVE R10, `(.L_x_822) ;  /* 0x000000000a087348 */ /* 0x000fea0003c00000 */
[----:B------:R0:W1:Y:S02]  /*4bc0*/  SHFL.DOWN P2, R16, R13, R14, R15 ;  /* 0x0800000e0d107389 */ /* 0x000064000004000f */
[----:B01----:R-:W-:Y:S05]  /*4bd0*/  ENDCOLLECTIVE ;  /* 0x000000000000791b */ /* 0x003fea0003800000 */
.L_x_822:
        /* <DEDUP_REMOVED lines=9> */
.L_x_823:
[----:B------:R-:W-:Y:S01]  /*4c70*/  IMAD.MOV.U32 R14, RZ, RZ, 0x10 ;  /* 0x00000010ff0e7424 */ /* 0x000fe200078e00ff */
[----:B------:R-:W-:-:S05]  /*4c80*/  SEL R16, R16, RZ, !P3 ;  /* 0x000000ff10107207 */ /* 0x000fca0005800000 */
[----:B------:R-:W-:-:S04]  /*4c90*/  IMAD.IADD R44, R9, 0x1, R16 ;  /* 0x00000001092c7824 */ /* 0x000fc800078e0210 */
[----:B------:R-:W-:-:S07]  /*4ca0*/  IMAD.MOV.U32 R13, RZ, RZ, R44 ;  /* 0x000000ffff0d7224 */ /* 0x000fce00078e002c */
[----:B------:R-:W-:Y:S05]  /*4cb0*/  WARPSYNC.COLLECTIVE R10, `(.L_x_824) ;  /* 0x000000000a087348 */ /* 0x000fea0003c00000 */
[----:B------:R0:W1:Y:S02]  /*4cc0*/  SHFL.DOWN P2, R16, R13, R14, R15 ;  /* 0x0800000e0d107389 */ /* 0x000064000004000f */
[----:B01----:R-:W-:Y:S05]  /*4cd0*/  ENDCOLLECTIVE ;  /* 0x000000000000791b */ /* 0x003fea0003800000 */
.L_x_824:
[----:B------:R-:W-:Y:S05]  /*4ce0*/  WARPSYNC.COLLECTIVE R10, `(.L_x_825) ;  /* 0x000000000a087348 */ /* 0x000fea0003c00000 */
[----:B------:R-:W-:Y:S01]  /*4cf0*/  VOTE.ALL P0, P0 ;  /* 0x0000000000ff7806 */ /* 0x000fe20000000000 */
[----:B------:R-:W-:-:S12]  /*4d00*/  ENDCOLLECTIVE ;  /* 0x000000000000791b */ /* 0x000fd80003800000 */
.L_x_825:
[----:B------:R-:W-:-:S04]  /*4d10*/  ISETP.GT.AND P2, PT, R8, R15, PT ;  /* 0x0000000f0800720c */ /* 0x000fc80003f44270 */
[----:B------:R-:W-:-:S05]  /*4d20*/  SEL R9, R16, RZ, !P2 ;  /* 0x000000ff10097207 */ /* 0x000fca0005000000 */
[----:B------:R-:W-:Y:S02]  /*4d30*/  IMAD.IADD R12, R44, 0x1, R9 ;  /* 0x000000012c0c7824 */ /* 0x000fe400078e0209 */
[----:B------:R-:W0:Y:S02]  /*4d40*/  LDC.64 R8, c[0x0][0x390] ;  /* 0x0000e400ff087b82 */ /* 0x000e240000000a00 */
[----:B0-----:R-:W-:-:S05]  /*4d50*/  IADD3 R40, P2, PT, R8, 0x100, RZ ;  /* 0x0000010008287810 */ /* 0x001fca0007f5e0ff */
[----:B------:R-:W-:Y:S01]  /*4d60*/  IMAD.X R41, RZ, RZ, R9, P2 ;  /* 0x000000ffff297224 */ /* 0x000fe200010e0609 */
[----:B------:R-:W-:Y:S07]  /*4d70*/  BRA `(.L_x_826) ;  /* 0xffffffe4001c7947 */ /* 0x000fee000383ffff */
.L_x_776:
[----:B------:R-:W-:Y:S01]  /*4d80*/  BSSY B0, `(.L_x_827) ;  /* 0x0000006000007945 */ /* 0x000fe20003800000 */
[----:B------:R-:W-:Y:S01]  /*4d90*/  PLOP3.LUT P0, PT, P0, PT, PT, 0x8, 0x80 ;  /* 0x000000000080781c */ /* 0x000fe2000070e170 */
[----:B------:R-:W-:-:S12]  /*4da0*/  IMAD.MOV.U32 R10, RZ, RZ, -0x1 ;  /* 0xffffffffff0a7424 */ /* 0x000fd800078e00ff */
[----:B------:R-:W-:Y:S05]  /*4db0*/  WARPSYNC.COLLECTIVE R10, `(.L_x_828) ;  /* 0x000000000a087348 */ /* 0x000fea0003c00000 */
[----:B------:R-:W-:Y:S01]  /*4dc0*/  VOTE.ANY P0, P0 ;  /* 0x0000000000ff7806 */ /* 0x000fe20000000100 */
[----:B------:R-:W-:-:S12]  /*4dd0*/  ENDCOLLECTIVE ;  /* 0x000000000000791b */ /* 0x000fd80003800000 */
.L_x_828:
[----:B------:R-:W-:Y:S05]  /*4de0*/  BSYNC B0 ;  /* 0x0000000000007941 */ /* 0x000fea0003800000 */
.L_x_827:
[----:B------:R-:W-:Y:S05]  /*4df0*/  BRA `(.L_x_829) ;  /* 0xffffffe400247947 */ /* 0x000fea000383ffff */
.L_x_778:
[----:B------:R-:W-:Y:S01]  /*4e00*/  BSSY B0, `(.L_x_830) ;  /* 0x0000006000007945 */ /* 0x000fe20003800000 */
[----:B------:R-:W-:Y:S01]  /*4e10*/  PLOP3.LUT P0, PT, P0, PT, PT, 0x8, 0x80 ;  /* 0x000000000080781c */ /* 0x000fe2000070e170 */
[----:B------:R-:W-:-:S12]  /*4e20*/  IMAD.MOV.U32 R10, RZ, RZ, -0x1 ;  /* 0xffffffffff0a7424 */ /* 0x000fd800078e00ff */
[----:B------:R-:W-:Y:S05]  /*4e30*/  WARPSYNC.COLLECTIVE R10, `(.L_x_831) ;  /* 0x000000000a087348 */ /* 0x000fea0003c00000 */
[----:B------:R-:W-:Y:S01]  /*4e40*/  VOTE.ANY P0, P0 ;  /* 0x0000000000ff7806 */ /* 0x000fe20000000100 */
[----:B------:R-:W-:-:S12]  /*4e50*/  ENDCOLLECTIVE ;  /* 0x000000000000791b */ /* 0x000fd80003800000 */
.L_x_831:
[----:B------:R-:W-:Y:S05]  /*4e60*/  BSYNC B0 ;  /* 0x0000000000007941 */ /* 0x000fea0003800000 */
.L_x_830:
[----:B------:R-:W-:Y:S05]  /*4e70*/  BRA `(.L_x_832) ;  /* 0xffffffe400287947 */ /* 0x000fea000383ffff */
.L_x_780:
[----:B------:R-:W-:Y:S01]  /*4e80*/  BSSY B0, `(.L_x_833) ;  /* 0x0000006000007945 */ /* 0x000fe20003800000 */
[----:B------:R-:W-:Y:S01]  /*4e90*/  PLOP3.LUT P2, PT, P0, PT, PT, 0x8, 0x80 ;  /* 0x000000000080781c */ /* 0x000fe2000074e170 */
[----:B------:R-:W-:-:S12]  /*4ea0*/  IMAD.MOV.U32 R10, RZ, RZ, -0x1 ;  /* 0xffffffffff0a7424 */ /* 0x000fd800078e00ff */
[----:B------:R-:W-:Y:S05]  /*4eb0*/  WARPSYNC.COLLECTIVE R10, `(.L_x_834) ;  /* 0x000000000a087348 */ /* 0x000fea0003c00000 */
[----:B------:R-:W-:Y:S01]  /*4ec0*/  VOTE.ANY R10, PT, P2 ;  /* 0x00000000000a7806 */ /* 0x000fe200010e0100 */
[----:B------:R-:W-:Y:S06]  /*4ed0*/  ENDCOLLECTIVE ;  /* 0x000000000000791b */ /* 0x000fec0003800000 */
.L_x_834:
[----:B------:R-:W-:Y:S05]  /*4ee0*/  BSYNC B0 ;  /* 0x0000000000007941 */ /* 0x000fea0003800000 */
.L_x_833:
[----:B------:R-:W-:Y:S01]  /*4ef0*/  LOP3.LUT R10, R10, 0x80000000, R19, 0xec, !PT ;  /* 0x800000000a0a7812 */ /* 0x000fe200078eec13 */
[----:B------:R-:W-:Y:S02]  /*4f00*/  IMAD.MOV.U32 R14, RZ, RZ, 0x1 ;  /* 0x00000001ff0e7424 */ /* 0x000fe400078e00ff */
[----:B------:R-:W-:Y:S02]  /*4f10*/  VIADD R18, R18, 0xffffffe0 ;  /* 0xffffffe012127836 */ /* 0x000fe40000000000 */
[----:B------:R-:W-:-:S05]  /*4f20*/  VIADD R13, R10, 0xffffffff ;  /* 0xffffffff0a0d7836 */ /* 0x000fca0000000000 */
[----:B------:R-:W-:Y:S01]  /*4f30*/  LOP3.LUT R45, R10, R13, RZ, 0xc, !PT ;  /* 0x0000000d0a2d7212 */ /* 0x000fe200078e0cff */
[----:B------:R-:W-:Y:S02]  /*4f40*/  IMAD.MOV.U32 R13, RZ, RZ, R9 ;  /* 0x000000ffff0d7224 */ /* 0x000fe400078e0009 */
[----:B------:R-:W-:Y:S01]  /*4f50*/  IMAD.MOV.U32 R10, RZ, RZ, -0x1 ;  /* 0xffffffffff0a7424 */ /* 0x000fe200078e00ff */
[----:B------:R0:W1:Y:S06]  /*4f60*/  POPC R15, R45 ;  /* 0x0000002d000f7309 */ /* 0x00006c0000000000 */
[----:B01----:R-:W-:Y:S05]  /*4f70*/  WARPSYNC.COLLECTIVE R10, `(.L_x_835) ;  /* 0x000000000a087348 */ /* 0x003fea0003c00000 */
[----:B-1----:R1:W2:Y:S02]  /*4f80*/  SHFL.DOWN P2, R16, R13, R14, R15 ;  /* 0x0800000e0d107389 */ /* 0x0022a4000004000f */
[----:B012---:R-:W-:Y:S05]  /*4f90*/  ENDCOLLECTIVE ;  /* 0x000000000000791b */ /* 0x007fea0003800000 */
.L_x_835:
[----:B------:R-:W-:Y:S01]  /*4fa0*/  ISETP.GE.AND P0, PT, R38, R15, PT ;  /* 0x0000000f2600720c */ /* 0x000fe20003f06270 */
[----:B------:R-:W-:-:S03]  /*4fb0*/  IMAD.MOV.U32 R14, RZ, RZ, 0x2 ;  /* 0x00000002ff0e7424 */ /* 0x000fc600078e00ff */
[----:B------:R-:W-:-:S05]  /*4fc0*/  SEL R16, R16, RZ, !P0 ;  /* 0x000000ff10107207 */ /* 0x000fca0004000000 */
[----:B------:R-:W-:Y:S02]  /*4fd0*/  IMAD.IADD R44, R16, 0x1, R9 ;  /* 0x00000001102c7824 */ /* 0x000fe400078e0209 */
[----:B------:R-:W-:Y:S02]  /*4fe0*/  VIADD R16, R38, 0x2 ;  /* 0x0000000226107836 */ /* 0x000fe40000000000 */
[----:B------:R-:W-:-:S03]  /*4ff0*/  IMAD.MOV.U32 R13, RZ, RZ, R44 ;  /* 0x000000ffff0d7224 */ /* 0x000fc600078e002c */
[----:B------:R-:W-:-:S13]  /*5000*/  ISETP.GT.AND P0, PT, R16, R15, PT ;  /* 0x0000000f1000720c */ /* 0x000fda0003f04270 */
[----:B------:R-:W-:Y:S05]  /*5010*/  WARPSYNC.COLLECTIVE R10, `(.L_x_836) ;  /* 0x000000000a087348 */ /* 0x000fea0003c00000 */
[----:B------:R0:W1:Y:S02]  /*5020*/  SHFL.DOWN P2, R16, R13, R14, R15 ;  /* 0x0800000e0d107389 */ /* 0x000064000004000f */
[----:B01----:R-:W-:Y:S05]  /*5030*/  ENDCOLLECTIVE ;  /* 0x000000000000791b */ /* 0x003fea0003800000 */
.L_x_836:
[----:B------:R-:W-:Y:S01]  /*5040*/  IMAD.MOV.U32 R14, RZ, RZ, 0x4 ;  /* 0x00000004ff0e7424 */ /* 0x000fe200078e00ff */
        /* <DEDUP_REMOVED lines=8> */
.L_x_837:
[----:B------:R-:W-:Y:S01]  /*50d0*/  IMAD.MOV.U32 R14, RZ, RZ, 0x8 ;  /* 0x00000008ff0e7424 */ /* 0x000fe200078e00ff */
        /* <DEDUP_REMOVED lines=8> */
.L_x_838:
        /* <DEDUP_REMOVED lines=9> */
.L_x_839:
[----:B------:R-:W-:Y:S02]  /*51f0*/  SEL R9, R16, RZ, !P0 ;  /* 0x000000ff10097207 */ /* 0x000fe40004000000 */
[----:B------:R-:W-:Y:S02]  /*5200*/  ISETP.NE.AND P0, PT, R8, 0x65, PT ;  /* 0x000000650800780c */ /* 0x000fe40003f05270 */
[----:B------:R-:W-:-:S11]  /*5210*/  IADD3 R12, PT, PT, R44, R9, R12 ;  /* 0x000000092c0c7210 */ /* 0x000fd60007ffe00c */
[----:B------:R-:W-:Y:S05]  /*5220*/  WARPSYNC.COLLECTIVE R10, `(.L_x_840) ;  /* 0x000000000a087348 */ /* 0x000fea0003c00000 */
[----:B------:R-:W-:Y:S01]  /*5230*/  VOTE.ALL P0, P0 ;  /* 0x0000000000ff7806 */ /* 0x000fe20000000000 */
[----:B------:R-:W-:-:S12]  /*5240*/  ENDCOLLECTIVE ;  /* 0x000000000000791b */ /* 0x000fd80003800000 */
.L_x_840:
[----:B------:R-:W-:Y:S05]  /*5250*/  BRA `(.L_x_841) ;  /* 0xffffffe000c07947 */ /* 0x000fea000383ffff */
.L_x_842:
        /* <DEDUP_REMOVED lines=10> */
.L_x_1187:


//--------------------- .text._ZN3cub18CUB_300001_SM_10006detail4scan16DeviceScanKernelINS2_10policy_hubIiiijN4cuda3std3__44plusIvEEE10Policy1000EN6thrust24THRUST_300001_SM_1000_NS6detail15normal_iteratorINSD_10device_ptrIiEEEESI_NS0_13ScanTileStateIiLb1EEES9_NS1_10InputValueIiPiEEjiLb0EiEEvT0_T1_T2_iT3_T4_T5_ --------------------------
	.section	.text._ZN3cub18CUB_300001_SM_10006detail4scan16DeviceScanKernelINS2_10policy_hubIiiijN4cuda3std3__44plusIvEEE10Policy1000EN6thrust24THRUST_300001_SM_1000_NS6detail15normal_iteratorINSD_10device_ptrIiEEEESI_NS0_13ScanTileStateIiLb1EEES9_NS1_10InputValueIiPiEEjiLb0EiEEvT0_T1_T2_iT3_T4_T5_,"ax",@progbits
	.align	128
        .global         _ZN3cub18CUB_300001_SM_10006detail4scan16DeviceScanKernelINS2_10policy_hubIiiijN4cuda3std3__44plusIvEEE10Policy1000EN6thrust24THRUST_300001_SM_1000_NS6detail15normal_iteratorINSD_10device_ptrIiEEEESI_NS0_13ScanTileStateIiLb1EEES9_NS1_10InputValueIiPiEEjiLb0EiEEvT0_T1_T2_iT3_T4_T5_
        .type           _ZN3cub18CUB_300001_SM_10006detail4scan16DeviceScanKernelINS2_10policy_hubIiiijN4cuda3std3__44plusIvEEE10Policy1000EN6thrust24THRUST_300001_SM_1000_NS6detail15normal_iteratorINSD_10device_ptrIiEEEESI_NS0_13ScanTileStateIiLb1EEES9_NS1_10InputValueIiPiEEjiLb0EiEEvT0_T1_T2_iT3_T4_T5_,@function
        .size           _ZN3cub18CUB_300001_SM_10006detail4scan16DeviceScanKernelINS2_10policy_hubIiiijN4cuda3std3__44plusIvEEE10Policy1000EN6thrust24THRUST_300001_SM_1000_NS6detail15normal_iteratorINSD_10device_ptrIiEEEESI_NS0_13ScanTileStateIiLb1EEES9_NS1_10InputValueIiPiEEjiLb0EiEEvT0_T1_T2_iT3_T4_T5_,(.L_x_1188 - _ZN3cub18CUB_300001_SM_10006detail4scan16DeviceScanKernelINS2_10policy_hubIiiijN4cuda3std3__44plusIvEEE10Policy1000EN6thrust24THRUST_300001_SM_1000_NS6detail15normal_iteratorINSD_10device_ptrIiEEEESI_NS0_13ScanTileStateIiLb1EEES9_NS1_10InputValueIiPiEEjiLb0EiEEvT0_T1_T2_iT3_T4_T5_)
        .other          _ZN3cub18CUB_300001_SM_10006detail4scan16DeviceScanKernelINS2_10policy_hubIiiijN4cuda3std3__44plusIvEEE10Policy1000EN6thrust24THRUST_300001_SM_1000_NS6detail15normal_iteratorINSD_10device_ptrIiEEEESI_NS0_13ScanTileStateIiLb1EEES9_NS1_10InputValueIiPiEEjiLb0EiEEvT0_T1_T2_iT3_T4_T5_,@"STO_CUDA_ENTRY STV_DEFAULT"
_ZN3cub18CUB_300001_SM_10006detail4scan16DeviceScanKernelINS2_10policy_hubIiiijN4cuda3std3__44plusIvEEE10Policy1000EN6thrust24THRUST_300001_SM_1000_NS6detail15normal_iteratorINSD_10device_ptrIiEEEESI_NS0_13ScanTileStateIiLb1EEES9_NS1_10InputValueIiPiEEjiLb0EiEEvT0_T1_T2_iT3_T4_T5_:
.text._ZN3cub18CUB_300001_SM_10006detail4scan16DeviceScanKernelINS2_10policy_hubIiiijN4cuda3std3__44plusIvEEE10Policy1000EN6thrust24THRUST_300001_SM_1000_NS6detail15normal_iteratorINSD_10device_ptrIiEEEESI_NS0_13ScanTileStateIiLb1EEES9_NS1_10InputValueIiPiEEjiLb0EiEEvT0_T1_T2_iT3_T4_T5_:
[----:B------:R-:W-:Y:S01]  /*0000*/  LDC R1, c[0x0][0x37c] ;  /* 0x0000df00ff017b82 */ /* 0x000fe20000000800 */
[----:B------:R-:W0:Y:S07]  /*0010*/  LDCU UR4, c[0x0][0x3a0] ;  /* 0x00007400ff0477ac */ /* 0x000e2e0008000800 */
[----:B------:R-:W1:Y:S01]  /*0020*/  LDC R42, c[0x0][0x398] ;  /* 0x0000e600ff2a7b82 */ /* 0x000e620000000800 */
[----:B------:R-:W2:Y:S01]  /*0030*/  LDCU.64 UR8, c[0x0][0x358] ;  /* 0x00006b00ff0877ac */ /* 0x000ea20008000a00 */
[----:B------:R-:W3:Y:S01]  /*0040*/  LDCU UR5, c[0x0][0x3b0] ;  /* 0x00007600ff0577ac */ /* 0x000ee20008000800 */
[----:B0-----:R-:W-:-:S06]  /*0050*/  UPRMT UR4, UR4, 0x7770, URZ ;  /* 0x0000777004047896 */ /* 0x001fcc00080000ff */
[----:B------:R-:W-:-:S13]  /*0060*/  ISETP.NE.AND P0, PT, RZ, UR4, PT ;  /* 0x00000004ff007c0c */ /* 0x000fda000bf05270 */
[----:B------:R-:W2:Y:S02]  /*0070*/  @P0 LDC.64 R2, c[0x0][0x3a8] ;  /* 0x0000ea00ff020b82 */ /* 0x000ea40000000a00 */
[----:B--2---:R0:W5:Y:S06]  /*0080*/  @P0 LDG.E R44, desc[UR8][R2.64] ;  /* 0x00000008022c0981 */ /* 0x00416c000c1e1900 */
[----:B------:R-:W1:Y:S02]  /*0090*/  S2UR UR4, SR_CTAID.X ;  /* 0x00000000000479c3 */ /* 0x000e640000002500 */
[----:B-1----:R-:W-:-:S04]  /*00a0*/  VIADD R42, R42, UR4 ;  /* 0x000000042a2a7c36 */ /* 0x002fc80008000000 */
[----:B------:R-:W-:-:S05]  /*00b0*/  IMAD R7, R42, 0x2100, RZ ;  /* 0x000021002a077824 */ /* 0x000fca00078e02ff */
[----:B---3--:R-:W-:Y:S01]  /*00c0*/  IADD3 R0, PT, PT, -R7, UR5, RZ ;  /* 0x0000000507007c10 */ /* 0x008fe2000fffe1ff */
[----:B------:R-:W1:Y:S03]  /*00d0*/  @!P0 LDC R44, c[0x0][0x3a8] ;  /* 0x0000ea00ff2c8b82 */ /* 0x000e660000000800 */
[----:B------:R-:W-:-:S13]  /*00e0*/  ISETP.GE.U32.AND P0, PT, R0, 0x2101, PT ;  /* 0x000021010000780c */ /* 0x000fda0003f06070 */
[----:B0-----:R-:W-:Y:S05]  /*00f0*/  @!P0 BRA `(.L_x_843) ;  /* 0x0000001c00ac8947 */ /* 0x001fea0003800000 */
[----:B------:R-:W0:Y:S01]  /*0100*/  S2R R16, SR_TID.X ;  /* 0x0000000000107919 */ /* 0x000e220000002100 */
[----:B------:R-:W2:Y:S01]  /*0110*/  LDCU.64 UR4, c[0x0][0x380] ;  /* 0x00007000ff0477ac */ /* 0x000ea20008000a00 */
[C---:B0-----:R-:W-:Y:S02]  /*0120*/  LOP3.LUT R0, R16.reuse, 0x1f, RZ, 0xc0, !PT ;  /* 0x0000001f10007812 */ /* 0x041fe400078ec0ff */
[----:B------:R-:W-:-:S05]  /*0130*/  LOP3.LUT R3, R16, 0x3e0, RZ, 0xc0, !PT ;  /* 0x000003e010037812 */ /* 0x000fca00078ec0ff */
[----:B------:R-:W-:-:S05]  /*0140*/  IMAD R0, R3, 0x16, R0 ;  /* 0x0000001603007824 */ /* 0x000fca00078e0200 */
[----:B------:R-:W-:-:S05]  /*0150*/  IADD3 R0, P0, PT, R7, R0, RZ ;  /* 0x0000000007007210 */ /* 0x000fca0007f1e0ff */
[----:B------:R-:W-:Y:S02]  /*0160*/  IMAD.X R3, RZ, RZ, RZ, P0 ;  /* 0x000000ffff037224 */ /* 0x000fe400000e06ff */
        /* <DEDUP_REMOVED lines=30> */
[----:B------:R-:W-:Y:S01]  /*0350*/  ISETP.NE.AND P0, PT, R42, RZ, PT ;  /* 0x000000ff2a00720c */ /* 0x000fe20003f05270 */
        /* <DEDUP_REMOVED lines=28> */
[----:B------:R0:W1:Y:S04]  /*0520*/  LDS.64 R36, [R27] ;  /* 0x000000001b247984 */ /* 0x0000680000000a00 */
[----:B------:R0:W2:Y:S04]  /*0530*/  LDS.64 R34, [R27+0x8] ;  /* 0x000008001b227984 */ /* 0x0000a80000000a00 */
[----:B------:R0:W3:Y:S04]  /*0540*/  LDS.64 R32, [R27+0x10] ;  /* 0x000010001b207984 */ /* 0x0000e80000000a00 */
[----:B------:R0:W4:Y:S04]  /*0550*/  LDS.64 R18, [R27+0x18] ;  /* 0x000018001b127984 */ /* 0x0001280000000a00 */
[----:B------:R0:W0:Y:S04]  /*0560*/  LDS.64 R14, [R27+0x20] ;  /* 0x000020001b0e7984 */ /* 0x0000280000000a00 */
[----:B------:R0:W0:Y:S04]  /*0570*/  LDS.64 R12, [R27+0x28] ;  /* 0x000028001b0c7984 */ /* 0x0000280000000a00 */
[----:B------:R0:W0:Y:S04]  /*0580*/  LDS.64 R10, [R27+0x30] ;  /* 0x000030001b0a7984 */ /* 0x0000280000000a00 */
[----:B------:R0:W0:Y:S04]  /*0590*/  LDS.64 R8, [R27+0x38] ;  /* 0x000038001b087984 */ /* 0x0000280000000a00 */
[----:B------:R0:W0:Y:S04]  /*05a0*/  LDS.64 R6, [R27+0x40] ;  /* 0x000040001b067984 */ /* 0x0000280000000a00 */
[----:B------:R0:W0:Y:S04]  /*05b0*/  LDS.64 R4, [R27+0x48] ;  /* 0x000048001b047984 */ /* 0x0000280000000a00 */
[----:B------:R0:W0:Y:S01]  /*05c0*/  LDS.64 R2, [R27+0x50] ;  /* 0x000050001b027984 */ /* 0x0000220000000a00 */
[----:B------:R-:W-:Y:S06]  /*05d0*/  BAR.SYNC.DEFER_BLOCKING 0x0 ;  /* 0x0000000000007b1d */ /* 0x000fec0000010000 */
[----:B-1----:R-:W-:Y:S05]  /*05e0*/  @P0 BRA `(.L_x_845) ;  /* 0x00000004001c0947 */ /* 0x002fea0003800000 */
[----:B0-2---:R-:W-:Y:S02]  /*05f0*/  IADD3 R17, PT, PT, R34, R37, R36 ;  /* 0x0000002522117210 */ /* 0x005fe40007ffe024 */
[C---:B------:R-:W-:Y:S02]  /*0600*/  ISETP.NE.AND P1, PT, R39.reuse, 0x1f, PT ;  /* 0x0000001f2700780c */ /* 0x040fe40003f25270 */
[----:B---3--:R-:W-:Y:S02]  /*0610*/  IADD3 R17, PT, PT, R32, R35, R17 ;  /* 0x0000002320117210 */ /* 0x008fe40007ffe011 */
[----:B------:R-:W-:Y:S02]  /*0620*/  ISETP.NE.AND P2, PT, R39, RZ, PT ;  /* 0x000000ff2700720c */ /* 0x000fe40003f45270 */
[----:B----4-:R-:W-:-:S04]  /*0630*/  IADD3 R17, PT, PT, R18, R33, R17 ;  /* 0x0000002112117210 */ /* 0x010fc80007ffe011 */
[----:B------:R-:W-:-:S03]  /*0640*/  IADD3 R17, PT, PT, R14, R19, R17 ;  /* 0x000000130e117210 */ /* 0x000fc60007ffe011 */
[----:B------:R-:W-:Y:S02]  /*0650*/  @!P1 LEA R43, R40, UR4, 0x2 ;  /* 0x00000004282b9c11 */ /* 0x000fe4000f8e10ff */
[----:B------:R-:W-:-:S04]  /*0660*/  IADD3 R17, PT, PT, R12, R15, R17 ;  /* 0x0000000f0c117210 */ /* 0x000fc80007ffe011 */
[----:B------:R-:W-:-:S04]  /*0670*/  IADD3 R17, PT, PT, R10, R13, R17 ;  /* 0x0000000d0a117210 */ /* 0x000fc80007ffe011 */
[----:B------:R-:W-:-:S04]  /*0680*/  IADD3 R17, PT, PT, R8, R11, R17 ;  /* 0x0000000b08117210 */ /* 0x000fc80007ffe011 */
[----:B------:R-:W-:-:S04]  /*0690*/  IADD3 R17, PT, PT, R6, R9, R17 ;  /* 0x0000000906117210 */ /* 0x000fc80007ffe011 */
[----:B------:R-:W-:-:S04]  /*06a0*/  IADD3 R17, PT, PT, R4, R7, R17 ;  /* 0x0000000704117210 */ /* 0x000fc80007ffe011 */
[----:B------:R-:W-:-:S05]  /*06b0*/  IADD3 R20, PT, PT, R2, R5, R17 ;  /* 0x0000000502147210 */ /* 0x000fca0007ffe011 */
[----:B------:R-:W-:-:S05]  /*06c0*/  IMAD.IADD R3, R3, 0x1, R20 ;  /* 0x0000000103037824 */ /* 0x000fca00078e0214 */
        /* <DEDUP_REMOVED lines=37> */
[----:B------:R-:W-:Y:S02]  /*0920*/  SEL R20, R26, R20, !P0 ;  /* 0x000000141a147207 */ /* 0x000fe40004000000 */
[----:B------:R-:W-:-:S04]  /*0930*/  ISETP.NE.AND P0, PT, R40, 0x8, PT ;  /* 0x000000082800780c */ /* 0x000fc80003f05270 */
[----:B------:R-:W-:Y:S02]  /*0940*/  SEL R20, R27, R20, !P0 ;  /* 0x000000141b147207 */ /* 0x000fe40004000000 */
[----:B------:R-:W-:Y:S02]  /*0950*/  ISETP.NE.AND P0, PT, R40, 0xa, PT ;  /* 0x0000000a2800780c */ /* 0x000fe40003f05270 */
[----:B------:R-:W-:Y:S02]  /*0960*/  SEL R20, R28, R20, !P1 ;  /* 0x000000141c147207 */ /* 0x000fe40004800000 */
[----:B------:R-:W-:Y:S02]  /*0970*/  ISETP.NE.AND P1, PT, R40, 0xb, PT ;  /* 0x0000000b2800780c */ /* 0x000fe40003f25270 */
[----:B------:R-:W-:Y:S01]  /*0980*/  SEL R20, R29, R20, !P0 ;  /* 0x000000141d147207 */ /* 0x000fe20004000000 */
[----:B------:R-:W-:Y:S01]  /*0990*/  IMAD.IADD R29, R30, 0x1, R29 ;  /* 0x000000011e1d7824 */ /* 0x000fe200078e021d */
[----:B------:R-:W-:-:S04]  /*09a0*/  ISETP.GE.U32.AND P0, PT, R16, 0x20, PT ;  /* 0x000000201000780c */ /* 0x000fc80003f06070 */
[----:B------:R-:W-:Y:S02]  /*09b0*/  SEL R20, R29, R20, !P1 ;  /* 0x000000141d147207 */ /* 0x000fe40004800000 */
[----:B------:R-:W-:Y:S02]  /*09c0*/  ISETP.NE.AND P1, PT, R16, RZ, PT ;  /* 0x000000ff1000720c */ /* 0x000fe40003f25270 */
[----:B------:R-:W-:Y:S02]  /*09d0*/  SEL R16, R3, RZ, P2 ;  /* 0x000000ff03107207 */ /* 0x000fe40001000000 */
[----:B------:R-:W-:Y:S02]  /*09e0*/  SEL R3, R20, RZ, P0 ;  /* 0x000000ff14037207 */ /* 0x000fe40000000000 */
[--C-:B-----5:R-:W-:Y:S02]  /*09f0*/  IADD3 R31, PT, PT, R29, R31, R44.reuse ;  /* 0x0000001f1d1f7210 */ /* 0x120fe40007ffe02c */
[----:B------:R-:W-:-:S05]  /*0a00*/  IADD3 R44, PT, PT, R3, R16, R44 ;  /* 0x00000010032c7210 */ /* 0x000fca0007ffe02c */
[----:B------:R-:W-:Y:S05]  /*0a10*/  @P1 BRA `(.L_x_846) ;  /* 0x0000000c00f41947 */ /* 0x000fea0003800000 */
[----:B------:R-:W0:Y:S01]  /*0a20*/  LDC.64 R16, c[0x0][0x390] ;  /* 0x0000e400ff107b82 */ /* 0x000e220000000a00 */
[----:B------:R-:W-:-:S05]  /*0a30*/  IMAD.MOV.U32 R30, RZ, RZ, 0x65 ;  /* 0x00000065ff1e7424 */ /* 0x000fca00078e00ff */
[----:B0-----:R0:W-:Y:S01]  /*0a40*/  ST.E.64.STRONG.GPU desc[UR8][R16.64+0x100], R30 ;  /* 0x0001001e10007985 */ /* 0x0011e2000c10fb08 */
[----:B------:R-:W-:Y:S05]  /*0a50*/  BRA `(.L_x_846) ;  /* 0x0000000c00e47947 */ /* 0x000fea0003800000 */
.L_x_845:
        /* <DEDUP_REMOVED lines=57> */
[----:B------:R-:W-:Y:S02]  /*0df0*/  ISETP.NE.AND P0, PT, R40, 0xa, PT ;  /* 0x0000000a2800780c */ /* 0x000fe40003f05270 */
[----:B------:R-:W-:Y:S02]  /*0e00*/  SEL R20, R28, R20, !P1 ;  /* 0x000000141c147207 */ /* 0x000fe40004800000 */
[----:B------:R-:W-:Y:S02]  /*0e10*/  ISETP.NE.AND P1, PT, R40, 0xb, PT ;  /* 0x0000000b2800780c */ /* 0x000fe40003f25270 */
[----:B------:R-:W-:Y:S02]  /*0e20*/  SEL R20, R29, R20, !P0 ;  /* 0x000000141d147207 */ /* 0x000fe40004000000 */
[----:B------:R-:W-:-:S02]  /*0e30*/  ISETP.GT.U32.AND P0, PT, R16, 0x1f, PT ;  /* 0x0000001f1000780c */ /* 0x000fc40003f04070 */
[----:B------:R-:W-:Y:S02]  /*0e40*/  SEL R20, R30, R20, !P1 ;  /* 0x000000141e147207 */ /* 0x000fe40004800000 */
[----:B------:R-:W-:-:S03]  /*0e50*/  ISETP.GE.U32.AND P1, PT, R16, 0x20, PT ;  /* 0x000000201000780c */ /* 0x000fc60003f26070 */
[----:B------:R-:W-:-:S05]  /*0e60*/  IMAD.IADD R20, R20, 0x1, R17 ;  /* 0x0000000114147824 */ /* 0x000fca00078e0211 */
[----:B------:R-:W-:Y:S01]  /*0e70*/  SEL R23, R3, R20, !P1 ;  /* 0x0000001403177207 */ /* 0x000fe20004800000 */
[----:B------:R-:W-:Y:S06]  /*0e80*/  @P0 BRA `(.L_x_847) ;  /* 0x0000000800b00947 */ /* 0x000fec0003800000 */
[----:B------:R-:W0:Y:S01]  /*0e90*/  LDC.64 R20, c[0x0][0x390] ;  /* 0x0000e400ff147b82 */ /* 0x000e220000000a00 */
[----:B------:R-:W-:Y:S02]  /*0ea0*/  ISETP.NE.AND P1, PT, R16, RZ, PT ;  /* 0x000000ff1000720c */ /* 0x000fe40003f25270 */
[----:B------:R-:W-:-:S05]  /*0eb0*/  LOP3.LUT R3, RZ, R16, RZ, 0x33, !PT ;  /* 0x00000010ff037212 */ /* 0x000fca00078e33ff */
[----:B------:R-:W-:-:S06]  /*0ec0*/  IMAD.IADD R40, R42, 0x1, R3 ;  /* 0x000000012a287824 */ /* 0x000fcc00078e0203 */
        /* <DEDUP_REMOVED lines=11> */
.L_x_877:
[----:B------:R-:W-:Y:S05]  /*0f80*/  @!P0 BRA `(.L_x_849) ;  /* 0x0000000000748947 */ /* 0x000fea0003800000 */
[----:B------:R-:W-:-:S07]  /*0f90*/  IMAD.MOV.U32 R3, RZ, RZ, 0x3b8 ;  /* 0x000003b8ff037424 */ /* 0x000fce00078e00ff */
.L_x_851:
[----:B------:R-:W-:Y:S02]  /*0fa0*/  VIADD R27, R3, 0x1 ;  /* 0x00000001031b7836 */ /* 0x000fe40000000000 */
[----:B------:R-:W-:Y:S02]  /*0fb0*/  IMAD R42, R42, 0x41a7, RZ ;  /* 0x000041a72a2a7824 */ /* 0x000fe400078e02ff */
[----:B------:R-:W0:Y:S01]  /*0fc0*/  I2F.U32.RP R22, R27 ;  /* 0x0000001b00167306 */ /* 0x000e220000209000 */
[----:B------:R-:W-:Y:S01]  /*0fd0*/  IMAD.MOV R29, RZ, RZ, -R27 ;  /* 0x000000ffff1d7224 */ /* 0x000fe200078e0a1b */
[----:B------:R-:W-:Y:S02]  /*0fe0*/  ISETP.NE.U32.AND P2, PT, R27, RZ, PT ;  /* 0x000000ff1b00720c */ /* 0x000fe40003f45070 */
[----:B------:R-:W-:-:S04]  /*0ff0*/  LOP3.LUT R42, R42, 0x7fffffff, RZ, 0xc0, !PT ;  /* 0x7fffffff2a2a7812 */ /* 0x000fc800078ec0ff */
[----:B0-----:R-:W0:Y:S02]  /*1000*/  MUFU.RCP R22, R22 ;  /* 0x0000001600167308 */ /* 0x001e240000001000 */
[----:B0-----:R-:W-:-:S06]  /*1010*/  VIADD R20, R22, 0xffffffe ;  /* 0x0ffffffe16147836 */ /* 0x001fcc0000000000 */
[----:B------:R0:W1:Y:S02]  /*1020*/  F2I.FTZ.U32.TRUNC.NTZ R21, R20 ;  /* 0x0000001400157305 */ /* 0x000064000021f000 */
[----:B0-----:R-:W-:Y:S02]  /*1030*/  IMAD.MOV.U32 R20, RZ, RZ, RZ ;  /* 0x000000ffff147224 */ /* 0x001fe400078e00ff */
[----:B-1----:R-:W-:-:S04]  /*1040*/  IMAD R29, R29, R21, RZ ;  /* 0x000000151d1d7224 */ /* 0x002fc800078e02ff */
[----:B------:R-:W-:-:S06]  /*1050*/  IMAD.HI.U32 R21, R21, R29, R20 ;  /* 0x0000001d15157227 */ /* 0x000fcc00078e0014 */
[----:B------:R-:W-:-:S04]  /*1060*/  IMAD.HI.U32 R21, R21, R42, RZ ;  /* 0x0000002a15157227 */ /* 0x000fc800078e00ff */
[----:B------:R-:W-:-:S04]  /*1070*/  IMAD.MOV R21, RZ, RZ, -R21 ;  /* 0x000000ffff157224 */ /* 0x000fc800078e0a15 */
[----:B------:R-:W-:-:S05]  /*1080*/  IMAD R22, R27, R21, R42 ;  /* 0x000000151b167224 */ /* 0x000fca00078e022a */
[----:B------:R-:W-:-:S13]  /*1090*/  ISETP.GE.U32.AND P0, PT, R22, R27, PT ;  /* 0x0000001b1600720c */ /* 0x000fda0003f06070 */
[----:B------:R-:W-:-:S05]  /*10a0*/  @P0 IMAD.IADD R22, R22, 0x1, -R27 ;  /* 0x0000000116160824 */ /* 0x000fca00078e0a1b */
[----:B------:R-:W-:-:S13]  /*10b0*/  ISETP.GE.U32.AND P0, PT, R22, R27, PT ;  /* 0x0000001b1600720c */ /* 0x000fda0003f06070 */
[----:B------:R-:W-:Y:S01]  /*10c0*/  @P0 IMAD.IADD R22, R22, 0x1, -R27 ;  /* 0x0000000116160824 */ /* 0x000fe200078e0a1b */
[----:B------:R-:W-:-:S04]  /*10d0*/  @!P2 LOP3.LUT R22, RZ, R27, RZ, 0x33, !PT ;  /* 0x0000001bff16a212 */ /* 0x000fc800078e33ff */
[----:B------:R-:W-:Y:S05]  /*10e0*/  NANOSLEEP R22 ;  /* 0x000000160000735d */ /* 0x000fea0003800000 */
[----:B------:R-:W2:Y:S01]  /*10f0*/  LD.E.64.STRONG.GPU R26, desc[UR8][R16.64+0x100] ;  /* 0x00010008101a7980 */ /* 0x000ea2000c10fb00 */
[----:B------:R-:W-:Y:S01]  /*1100*/  UMOV UR5, 0xffffffff ;  /* 0xffffffff00057882 */ /* 0x000fe20000000000 */
[----:B------:R-:W-:Y:S02]  /*1110*/  SHF.R.U32.HI R3, RZ, 0x1, R3 ;  /* 0x00000001ff037819 */ /* 0x000fe40000011603 */
[----:B--2---:R-:W-:Y:S01]  /*1120*/  ISETP.NE.AND P0, PT, R26, 0x63, PT ;  /* 0x000000631a00780c */ /* 0x004fe20003f05270 */
[----:B------:R-:W-:-:S12]  /*1130*/  BRA.DIV UR5, `(.L_x_850) ;  /* 0x0000003605187947 */ /* 0x000fd8000b800000 */
[----:B------:R-:W-:-:S13]  /*1140*/  VOTE.ANY P0, !P0 ;  /* 0x0000000000ff7806 */ /* 0x000fda0004000100 */
.L_x_880:
[----:B------:R-:W-:Y:S05]  /*1150*/  @P0 BRA `(.L_x_851) ;  /* 0xfffffffc00900947 */ /* 0x000fea000383ffff */
.L_x_849:
[----:B------:R-:W-:Y:S01]  /*1160*/  UMOV UR5, 0xffffffff ;  /* 0xffffffff00057882 */ /* 0x000fe20000000000 */
[----:B------:R-:W-:Y:S02]  /*1170*/  ISETP.NE.AND P0, PT, R26, 0x65, PT ;  /* 0x000000651a00780c */ /* 0x000fe40003f05270 */
[----:B------:R-:W-:Y:S11]  /*1180*/  BRA.DIV UR5, `(.L_x_852) ;  /* 0x0000003605247947 */ /* 0x000ff6000b800000 */
[----:B------:R-:W0:Y:S01]  /*1190*/  S2R R30, SR_GEMASK ;  /* 0x00000000001e7919 */ /* 0x000e220000003c00 */
[----:B------:R-:W-:Y:S01]  /*11a0*/  VOTE.ANY R21, PT, !P0 ;  /* 0x0000000000157806 */ /* 0x000fe200040e0100 */
[C---:B------:R-:W-:Y:S02]  /*11b0*/  VIADD R41, R39.reuse, 0x2 ;  /* 0x0000000227297836 */ /* 0x040fe40000000000 */
[C---:B------:R-:W-:Y:S02]  /*11c0*/  VIADD R43, R39.reuse, 0x4 ;  /* 0x00000004272b7836 */ /* 0x040fe40000000000 */
[C---:B------:R-:W-:Y:S02]  /*11d0*/  VIADD R44, R39.reuse, 0x8 ;  /* 0x00000008272c7836 */ /* 0x040fe40000000000 */
[----:B------:R-:W-:Y:S01]  /*11e0*/  VIADD R45, R39, 0x10 ;  /* 0x00000010272d7836 */ /* 0x000fe20000000000 */
[----:B0-----:R-:W-:-:S05]  /*11f0*/  LOP3.LUT R21, R21, 0x80000000, R30, 0xec, !PT ;  /* 0x8000000015157812 */ /* 0x001fca00078eec1e */
[----:B------:R-:W-:-:S05]  /*1200*/  VIADD R16, R21, 0xffffffff ;  /* 0xffffffff15107836 */ /* 0x000fca0000000000 */
[----:B------:R-:W-:-:S04]  /*1210*/  LOP3.LUT R16, R21, R16, RZ, 0xc, !PT ;  /* 0x0000001015107212 */ /* 0x000fc800078e0cff */
[----:B------:R0:W1:Y:S02]  /*1220*/  POPC R20, R16 ;  /* 0x0000001000147309 */ /* 0x0000640000000000 */
[----:B0-----:R-:W0:Y:S01]  /*1230*/  LDC.64 R16, c[0x0][0x390] ;  /* 0x0000e400ff107b82 */ /* 0x001e220000000a00 */
[----:B-1----:R-:W1:Y:S01]  /*1240*/  SHFL.DOWN PT, R22, R27, 0x1, R20 ;  /* 0x082000001b167989 */ /* 0x002e6200000e0014 */
[-C--:B------:R-:W-:Y:S02]  /*1250*/  ISETP.GE.AND P0, PT, R39, R20.reuse, PT ;  /* 0x000000142700720c */ /* 0x080fe40003f06270 */
[----:B------:R-:W-:Y:S02]  /*1260*/  ISETP.GT.AND P2, PT, R45, R20, PT ;  /* 0x000000142d00720c */ /* 0x000fe40003f44270 */
[----:B0-----:R-:W-:Y:S02]  /*1270*/  IADD3 R28, P3, PT, R16, 0x100, RZ ;  /* 0x00000100101c7810 */ /* 0x001fe40007f7e0ff */
[----:B-1----:R-:W-:-:S02]  /*1280*/  SEL R22, R22, RZ, !P0 ;  /* 0x000000ff16167207 */ /* 0x002fc40004000000 */
[----:B------:R-:W-:-:S03]  /*1290*/  ISETP.GT.AND P0, PT, R41, R20, PT ;  /* 0x000000142900720c */ /* 0x000fc60003f04270 */
[----:B------:R-:W-:-:S05]  /*12a0*/  IMAD.IADD R3, R22, 0x1, R27 ;  /* 0x0000000116037824 */ /* 0x000fca00078e021b */
[----:B------:R-:W0:Y:S02]  /*12b0*/  SHFL.DOWN PT, R22, R3, 0x2, R20 ;  /* 0x0840000003167989 */ /* 0x000e2400000e0014 */
[----:B0-----:R-:W-:Y:S02]  /*12c0*/  SEL R22, R22, RZ, !P0 ;  /* 0x000000ff16167207 */ /* 0x001fe40004000000 */
[----:B------:R-:W-:-:S03]  /*12d0*/  ISETP.GT.AND P0, PT, R43, R20, PT ;  /* 0x000000142b00720c */ /* 0x000fc60003f04270 */
[----:B------:R-:W-:Y:S02]  /*12e0*/  IMAD.IADD R29, R3, 0x1, R22 ;  /* 0x00000001031d7824 */ /* 0x000fe400078e0216 */
[----:B------:R-:W-:-:S03]  /*12f0*/  IMAD.X R3, RZ, RZ, R17, P3 ;  /* 0x000000ffff037224 */ /* 0x000fc600018e0611 */
        /* <DEDUP_REMOVED lines=10> */
[----:B0-----:R-:W-:-:S05]  /*13a0*/  SEL R22, R22, RZ, !P2 ;  /* 0x000000ff16167207 */ /* 0x001fca0005000000 */
[----:B------:R-:W-:-:S07]  /*13b0*/  IMAD.IADD R46, R47, 0x1, R22 ;  /* 0x000000012f2e7824 */ /* 0x000fce00078e0216 */
.L_x_889:
[----:B------:R-:W-:Y:S05]  /*13c0*/  @!P0 BRA `(.L_x_853) ;  /* 0x0000000400248947 */ /* 0x000fea0003800000 */
[----:B------:R-:W-:-:S07]  /*13d0*/  IMAD.MOV.U32 R29, RZ, RZ, 0x3b8 ;  /* 0x000003b8ff1d7424 */ /* 0x000fce00078e00ff */
.L_x_859:
[----:B------:R-:W-:Y:S02]  /*13e0*/  IMAD.MOV.U32 R16, RZ, RZ, R28 ;  /* 0x000000ffff107224 */ /* 0x000fe400078e001c */
[----:B------:R-:W-:Y:S02]  /*13f0*/  IMAD.MOV.U32 R17, RZ, RZ, R3 ;  /* 0x000000ffff117224 */ /* 0x000fe400078e0003 */
        /* <DEDUP_REMOVED lines=8> */
.L_x_892:
[----:B------:R-:W-:Y:S05]  /*1480*/  @!P0 BRA `(.L_x_855) ;  /* 0x0000000000748947 */ /* 0x000fea0003800000 */
[----:B------:R-:W-:-:S07]  /*1490*/  IMAD.MOV.U32 R22, RZ, RZ, R29 ;  /* 0x000000ffff167224 */ /* 0x000fce00078e001d */
.L_x_857:
        /* <DEDUP_REMOVED lines=27> */
.L_x_895:
[----:B------:R-:W-:Y:S05]  /*1650*/  @P0 BRA `(.L_x_857) ;  /* 0xfffffffc00900947 */ /* 0x000fea000383ffff */
.L_x_855:
[----:B------:R-:W-:Y:S01]  /*1660*/  UMOV UR5, 0xffffffff ;  /* 0xffffffff00057882 */ /* 0x000fe20000000000 */
[----:B------:R-:W-:Y:S02]  /*1670*/  ISETP.NE.AND P0, PT, R26, 0x65, PT ;  /* 0x000000651a00780c */ /* 0x000fe40003f05270 */
[----:B------:R-:W-:Y:S11]  /*1680*/  BRA.DIV UR5, `(.L_x_858) ;  /* 0x0000003605287947 */ /* 0x000ff6000b800000 */
[----:B------:R-:W-:Y:S01]  /*1690*/  VOTE.ANY R21, PT, !P0 ;  /* 0x0000000000157806 */ /* 0x000fe200040e0100 */
[----:B------:R-:W-:-:S03]  /*16a0*/  VIADD R40, R40, 0xffffffe0 ;  /* 0xffffffe028287836 */ /* 0x000fc60000000000 */
[----:B------:R-:W-:-:S05]  /*16b0*/  LOP3.LUT R21, R21, 0x80000000, R30, 0xec, !PT ;  /* 0x8000000015157812 */ /* 0x000fca00078eec1e */
        /* <DEDUP_REMOVED lines=25> */
.L_x_904:
[----:B------:R-:W-:Y:S05]  /*1850*/  @P0 BRA `(.L_x_859) ;  /* 0xfffffff800e00947 */ /* 0x000fea000383ffff */
.L_x_853:
        /* <DEDUP_REMOVED lines=8> */
[----:B0-----:R-:W-:-:S05]  /*18e0*/  @!P1 LEA R3, R16, R3, 0x18 ;  /* 0x0000000310039211 */ /* 0x001fca00078ec0ff */
[----:B------:R1:W-:Y:S04]  /*18f0*/  @!P1 STS [R3+0x8], R31 ;  /* 0x0000081f03009388 */ /* 0x0003e80000000800 */
[----:B------:R1:W-:Y:S01]  /*1900*/  @!P1 STS [R3+0x4], R46 ;  /* 0x0000042e03009388 */ /* 0x0003e20000000800 */
[----:B--2---:R-:W-:Y:S01]  /*1910*/  @!P0 LEA R17, R20, R17, 0x18 ;  /* 0x0000001114118211 */ /* 0x004fe200078ec0ff */
[----:B------:R-:W-:Y:S02]  /*1920*/  IMAD.MOV.U32 R20, RZ, RZ, R23 ;  /* 0x000000ffff147224 */ /* 0x000fe400078e0017 */
[----:B------:R-:W-:Y:S02]  /*1930*/  @!P0 IMAD.MOV.U32 R20, RZ, RZ, R46 ;  /* 0x000000ffff148224 */ /* 0x000fe400078e002e */
[----:B------:R1:W-:Y:S05]  /*1940*/  @!P0 STS [R17+0x4c], R46 ;  /* 0x00004c2e11008388 */ /* 0x0003ea0000000800 */
.L_x_847:
[----:B------:R-:W-:Y:S05]  /*1950*/  WARPSYNC.ALL ;  /* 0x0000000000007948 */ /* 0x000fea0003800000 */
[----:B------:R-:W0:Y:S08]  /*1960*/  S2UR UR6, SR_CgaCtaId ;  /* 0x00000000000679c3 */ /* 0x000e300000008800 */
[----:B------:R-:W-:Y:S06]  /*1970*/  BAR.SYNC.DEFER_BLOCKING 0x0 ;  /* 0x0000000000007b1d */ /* 0x000fec0000010000 */
[----:B------:R-:W-:Y:S01]  /*1980*/  UMOV UR5, 0x400 ;  /* 0x0000040000057882 */ /* 0x000fe20000000000 */
[----:B------:R-:W2:Y:S01]  /*1990*/  S2R R16, SR_TID.X ;  /* 0x0000000000107919 */ /* 0x000ea20000002100 */
[----:B0-----:R-:W-:-:S09]  /*19a0*/  ULEA UR5, UR6, UR5, 0x18 ;  /* 0x0000000506057291 */ /* 0x001fd2000f8ec0ff */
[----:B-1----:R-:W0:Y:S01]  /*19b0*/  LDS R3, [UR5+0x4c] ;  /* 0x00004c05ff037984 */ /* 0x002e220008000800 */
[----:B--2---:R-:W-:-:S04]  /*19c0*/  ISETP.NE.AND P0, PT, R16, RZ, PT ;  /* 0x000000ff1000720c */ /* 0x004fc80003f05270 */
[----:B0-----:R-:W-:-:S05]  /*19d0*/  SEL R3, R3, RZ, P0 ;  /* 0x000000ff03037207 */ /* 0x001fca0000000000 */
[----:B------:R-:W-:-:S07]  /*19e0*/  IMAD.IADD R44, R3, 0x1, R20 ;  /* 0x00000001032c7824 */ /* 0x000fce00078e0214 */
.L_x_846:
[----:B------:R-:W-:Y:S05]  /*19f0*/  BSYNC.RECONVERGENT B0 ;  /* 0x0000000000007941 */ /* 0x000fea0003800200 */
.L_x_844:
[----:B------:R-:W-:Y:S01]  /*1a00*/  IMAD.IADD R45, R36, 0x1, R44 ;  /* 0x00000001242d7824 */ /* 0x000fe200078e022c */
[----:B------:R-:W1:Y:S01]  /*1a10*/  S2R R3, SR_TID.X ;  /* 0x0000000000037919 */ /* 0x000e620000002100 */
[----:B------:R-:W2:Y:S01]  /*1a20*/  S2UR UR6, SR_CgaCtaId ;  /* 0x00000000000679c3 */ /* 0x000ea20000008800 */
[----:B------:R-:W-:Y:S01]  /*1a30*/  UMOV UR5, 0x400 ;  /* 0x0000040000057882 */ /* 0x000fe20000000000 */
[----:B0-----:R-:W-:Y:S01]  /*1a40*/  IMAD.IADD R16, R37, 0x1, R45 ;  /* 0x0000000125107824 */ /* 0x001fe200078e022d */
[----:B------:R-:W0:Y:S03]  /*1a50*/  S2R R24, SR_LANEID ;  /* 0x0000000000187919 */ /* 0x000e260000000000 */
[----:B------:R-:W-:Y:S02]  /*1a60*/  IMAD.IADD R17, R34, 0x1, R16 ;  /* 0x0000000122117824 */ /* 0x000fe400078e0210 */
[----:B------:R-:W-:Y:S02]  /*1a70*/  BAR.SYNC.DEFER_BLOCKING 0x0 ;  /* 0x0000000000007b1d */ /* 0x000fe40000010000 */
[----:B------:R-:W-:-:S04]  /*1a80*/  IMAD.IADD R22, R35, 0x1, R17 ;  /* 0x0000000123167824 */ /* 0x000fc800078e0211 */
[----:B------:R-:W-:-:S04]  /*1a90*/  IMAD.IADD R23, R32, 0x1, R22 ;  /* 0x0000000120177824 */ /* 0x000fc800078e0216 */
[----:B------:R-:W-:-:S04]  /*1aa0*/  IMAD.IADD R20, R33, 0x1, R23 ;  /* 0x0000000121147824 */ /* 0x000fc800078e0217 */
[----:B------:R-:W-:Y:S01]  /*1ab0*/  IMAD.IADD R21, R18, 0x1, R20 ;  /* 0x0000000112157824 */ /* 0x000fe200078e0214 */
[----:B--2---:R-:W-:-:S03]  /*1ac0*/  ULEA UR5, UR6, UR5, 0x18 ;  /* 0x0000000506057291 */ /* 0x004fc6000f8ec0ff */
[----:B------:R-:W-:Y:S01]  /*1ad0*/  IMAD.IADD R18, R19, 0x1, R21 ;  /* 0x0000000113127824 */ /* 0x000fe200078e0215 */
[----:B------:R-:W2:Y:S03]  /*1ae0*/  LDCU.64 UR6, c[0x0][0x388] ;  /* 0x00007100ff0677ac */ /* 0x000ea60008000a00 */
[----:B------:R-:W-:Y:S01]  /*1af0*/  IMAD.IADD R19, R14, 0x1, R18 ;  /* 0x000000010e137824 */ /* 0x000fe200078e0212 */
[----:B-1----:R-:W-:-:S03]  /*1b00*/  SHF.R.U32.HI R3, RZ, 0x5, R3 ;  /* 0x00000005ff037819 */ /* 0x002fc60000011603 */
[----:B------:R-:W-:Y:S02]  /*1b10*/  IMAD.IADD R14, R15, 0x1, R19 ;  /* 0x000000010f0e7824 */ /* 0x000fe400078e0213 */
[----:B0-----:R-:W-:Y:S02]  /*1b20*/  IMAD R3, R3, 0x2c0, R24 ;  /* 0x000002c003037824 */ /* 0x001fe400078e0218 */
[----:B------:R-:W-:-:S03]  /*1b30*/  IMAD.IADD R15, R12, 0x1, R14 ;  /* 0x000000010c0f7824 */ /* 0x000fc600078e020e */
[----:B------:R-:W-:Y:S01]  /*1b40*/  LEA R49, R3, UR5, 0x2 ;  /* 0x0000000503317c11 */ /* 0x000fe2000f8e10ff */
[----:B------:R-:W-:Y:S01]  /*1b50*/  IMAD.IADD R12, R13, 0x1, R15 ;  /* 0x000000010d0c7824 */ /* 0x000fe200078e020f */
[----:B--2---:R-:W-:-:S03]  /*1b60*/  IADD3 R38, P0, PT, R38, UR6, RZ ;  /* 0x0000000626267c10 */ /* 0x004fc6000ff1e0ff */
[----:B------:R-:W-:Y:S02]  /*1b70*/  IMAD.IADD R13, R10, 0x1, R12 ;  /* 0x000000010a0d7824 */ /* 0x000fe400078e020c */
[----:B------:R-:W-:Y:S01]  /*1b80*/  IMAD R24, R24, 0x54, R49 ;  /* 0x0000005418187824 */ /* 0x000fe200078e0231 */
[----:B------:R-:W-:Y:S01]  /*1b90*/  IADD3.X R39, PT, PT, R0, UR7, RZ, P0, !PT ;  /* 0x0000000700277c10 */ /* 0x000fe200087fe4ff */
[----:B------:R-:W-:-:S03]  /*1ba0*/  IMAD.IADD R10, R11, 0x1, R13 ;  /* 0x000000010b0a7824 */ /* 0x000fc600078e020d */
[----:B------:R-:W-:Y:S01]  /*1bb0*/  STS.64 [R24], R44 ;  /* 0x0000002c18007388 */ /* 0x000fe20000000a00 */
[----:B------:R-:W-:-:S03]  /*1bc0*/  IMAD.IADD R11, R8, 0x1, R10 ;  /* 0x00000001080b7824 */ /* 0x000fc600078e020a */
[----:B------:R-:W-:Y:S01]  /*1bd0*/  STS.64 [R24+0x8], R16 ;  /* 0x0000081018007388 */ /* 0x000fe20000000a00 */
        /* <DEDUP_REMOVED lines=11> */
[----:B------:R-:W-:Y:S04]  /*1c90*/  STS.64 [R24+0x38], R10 ;  /* 0x0000380a18007388 */ /* 0x000fe80000000a00 */
[----:B------:R-:W-:Y:S04]  /*1ca0*/  STS.64 [R24+0x40], R8 ;  /* 0x0000400818007388 */ /* 0x000fe80000000a00 */
[----:B------:R-:W-:Y:S04]  /*1cb0*/  STS.64 [R24+0x48], R6 ;  /* 0x0000480618007388 */ /* 0x000fe80000000a00 */
[----:B------:R-:W-:Y:S01]  /*1cc0*/  STS.64 [R24+0x50], R4 ;  /* 0x0000500418007388 */ /* 0x000fe20000000a00 */
[----:B------:R-:W-:-:S03]  /*1cd0*/  NOP ;  /* 0x0000000000007918 */ /* 0x000fc60000000000 */
[----:B------:R-:W0:Y:S04]  /*1ce0*/  LDS R3, [R49] ;  /* 0x0000000031037984 */ /* 0x000e280000000800 */
[----:B------:R-:W1:Y:S04]  /*1cf0*/  LDS R17, [R49+0x80] ;  /* 0x0000800031117984 */ /* 0x000e680000000800 */
        /* <DEDUP_REMOVED lines=43> */
.L_x_843:
[----:B------:R-:W-:-:S13]  /*1fb0*/  ISETP.NE.AND P0, PT, R0, RZ, PT ;  /* 0x000000ff0000720c */ /* 0x000fda0003f05270 */
[----:B------:R-:W-:Y:S05]  /*1fc0*/  @!P0 EXIT ;  /* 0x000000000000894d */ /* 0x000fea0003800000 */
[----:B------:R-:W0:Y:S02]  /*1fd0*/  LDC.64 R4, c[0x0][0x380] ;  /* 0x0000e000ff047b82 */ /* 0x000e240000000a00 */
[----:B0-----:R-:W-:-:S05]  /*1fe0*/  IMAD.WIDE.U32 R4, R7, 0x4, R4 ;  /* 0x0000000407047825 */ /* 0x001fca00078e0004 */
[----:B------:R0:W2:Y:S01]  /*1ff0*/  LDG.E R6, desc[UR8][R4.64] ;  /* 0x0000000804067981 */ /* 0x0000a2000c1e1900 */
[----:B------:R-:W3:Y:S02]  /*2000*/  S2R R2, SR_TID.X ;  /* 0x0000000000027919 */ /* 0x000ee40000002100 */
[C---:B---3--:R-:W-:Y:S02]  /*2010*/  LOP3.LUT R3, R2.reuse, 0x1f, RZ, 0xc0, !PT ;  /* 0x0000001f02037812 */ /* 0x048fe400078ec0ff */
[----:B------:R-:W-:-:S05]  /*2020*/  LOP3.LUT R8, R2, 0x3e0, RZ, 0xc0, !PT ;  /* 0x000003e002087812 */ /* 0x000fca00078ec0ff */
[----:B------:R-:W-:-:S04]  /*2030*/  IMAD R3, R8, 0x16, R3 ;  /* 0x0000001608037824 */ /* 0x000fc800078e0203 */
[C---:B------:R-:W-:Y:S01]  /*2040*/  VIADD R7, R3.reuse, 0x20 ;  /* 0x0000002003077836 */ /* 0x040fe20000000000 */
[C---:B------:R-:W-:Y:S01]  /*2050*/  ISETP.GE.U32.AND P6, PT, R3.reuse, R0, PT ;  /* 0x000000000300720c */ /* 0x040fe20003fc6070 */
[C---:B------:R-:W-:Y:S01]  /*2060*/  VIADD R9, R3.reuse, 0x40 ;  /* 0x0000004003097836 */ /* 0x040fe20000000000 */
[C---:B0-----:R-:W-:Y:S01]  /*2070*/  LEA R4, P1, R3.reuse, R4, 0x2 ;  /* 0x0000000403047211 */ /* 0x041fe200078210ff */
[----:B------:R-:W-:Y:S01]  /*2080*/  VIADD R11, R3, 0x60 ;  /* 0x00000060030b7836 */ /* 0x000fe20000000000 */
[-C--:B------:R-:W-:Y:S01]  /*2090*/  ISETP.GE.U32.AND P5, PT, R7, R0.reuse, PT ;  /* 0x000000000700720c */ /* 0x080fe20003fa6070 */
[----:B------:R-:W-:Y:S01]  /*20a0*/  VIADD R7, R3, 0x80 ;  /* 0x0000008003077836 */ /* 0x000fe20000000000 */
[-C--:B------:R-:W-:Y:S01]  /*20b0*/  ISETP.GE.U32.AND P0, PT, R9, R0.reuse, PT ;  /* 0x000000000900720c */ /* 0x080fe20003f06070 */
[----:B------:R-:W-:Y:S01]  /*20c0*/  IMAD.X R5, RZ, RZ, R5, P1 ;  /* 0x000000ffff057224 */ /* 0x000fe200008e0605 */
[-C--:B------:R-:W-:Y:S01]  /*20d0*/  ISETP.GE.U32.AND P4, PT, R11, R0.reuse, PT ;  /* 0x000000000b00720c */ /* 0x080fe20003f86070 */
[----:B------:R-:W-:Y:S01]  /*20e0*/  VIADD R9, R3, 0xa0 ;  /* 0x000000a003097836 */ /* 0x000fe20000000000 */
[----:B------:R-:W-:Y:S01]  /*20f0*/  ISETP.GE.U32.AND P3, PT, R7, R0, PT ;  /* 0x000000000700720c */ /* 0x000fe20003f66070 */
[----:B------:R-:W-:-:S03]  /*2100*/  VIADD R7, R3, 0xc0 ;  /* 0x000000c003077836 */ /* 0x000fc60000000000 */
[-C--:B------:R-:W-:Y:S01]  /*2110*/  ISETP.GE.U32.AND P2, PT, R9, R0.reuse, PT ;  /* 0x000000000900720c */ /* 0x080fe20003f46070 */
[----:B------:R-:W-:Y:S01]  /*2120*/  VIADD R9, R3, 0x100 ;  /* 0x0000010003097836 */ /* 0x000fe20000000000 */
[-C--:B------:R-:W-:Y:S01]  /*2130*/  ISETP.GE.U32.AND P1, PT, R7, R0.reuse, PT ;  /* 0x000000000700720c */ /* 0x080fe20003f26070 */
[C---:B------:R-:W-:Y:S02]  /*2140*/  VIADD R7, R3.reuse, 0xe0 ;  /* 0x000000e003077836 */ /* 0x040fe40000000000 */
[----:B------:R-:W-:Y:S02]  /*2150*/  VIADD R39, R3, 0x2a0 ;  /* 0x000002a003277836 */ /* 0x000fe40000000000 */
[----:B--2---:R-:W-:Y:S02]  /*2160*/  IMAD.MOV.U32 R16, RZ, RZ, R6 ;  /* 0x000000ffff107224 */ /* 0x004fe400078e0006 */
[----:B------:R-:W2:Y:S01]  /*2170*/  @!P6 LDG.E R6, desc[UR8][R4.64] ;  /* 0x000000080406e981 */ /* 0x000ea2000c1e1900 */
[----:B------:R-:W-:Y:S01]  /*2180*/  ISETP.GE.U32.AND P6, PT, R7, R0, PT ;  /* 0x000000000700720c */ /* 0x000fe20003fc6070 */
[----:B------:R-:W-:-:S02]  /*2190*/  IMAD.MOV.U32 R10, RZ, RZ, R16 ;  /* 0x000000ffff0a7224 */ /* 0x000fc400078e0010 */
[----:B------:R-:W-:Y:S02]  /*21a0*/  VIADD R7, R3, 0x120 ;  /* 0x0000012003077836 */ /* 0x000fe40000000000 */
[--C-:B------:R-:W-:Y:S02]  /*21b0*/  IMAD.MOV.U32 R12, RZ, RZ, R16.reuse ;  /* 0x000000ffff0c7224 */ /* 0x100fe400078e0010 */
[----:B------:R-:W3:Y:S01]  /*21c0*/  @!P0 LDG.E R10, desc[UR8][R4.64+0x100] ;  /* 0x00010008040a8981 */ /* 0x000ee2000c1e1900 */
[-C--:B------:R-:W-:Y:S01]  /*21d0*/  ISETP.GE.U32.AND P0, PT, R7, R0.reuse, PT ;  /* 0x000000000700720c */ /* 0x080fe20003f06070 */
[----:B------:R-:W-:Y:S02]  /*21e0*/  VIADD R7, R3, 0x140 ;  /* 0x0000014003077836 */ /* 0x000fe40000000000 */
[--C-:B------:R-:W-:Y:S01]  /*21f0*/  IMAD.MOV.U32 R8, RZ, RZ, R16.reuse ;  /* 0x000000ffff087224 */ /* 0x100fe200078e0010 */
[----:B------:R-:W4:Y:S01]  /*2200*/  @!P4 LDG.E R12, desc[UR8][R4.64+0x180] ;  /* 0x00018008040cc981 */ /* 0x000f22000c1e1900 */
[----:B------:R-:W-:Y:S01]  /*2210*/  IMAD.MOV.U32 R18, RZ, RZ, R16 ;  /* 0x000000ffff127224 */ /* 0x000fe200078e0010 */
[----:B------:R-:W-:Y:S01]  /*2220*/  ISETP.GE.U32.AND P4, PT, R7, R0, PT ;  /* 0x000000000700720c */ /* 0x000fe20003f86070 */
[----:B------:R-:W-:-:S02]  /*2230*/  VIADD R7, R3, 0x180 ;  /* 0x0000018003077836 */ /* 0x000fc40000000000 */
[----:B------:R-:W4:Y:S01]  /*2240*/  @!P5 LDG.E R8, desc[UR8][R4.64+0x80] ;  /* 0x000080080408d981 */ /* 0x000f22000c1e1900 */
[-C--:B------:R-:W-:Y:S01]  /*2250*/  ISETP.GE.U32.AND P5, PT, R9, R0.reuse, PT ;  /* 0x000000000900720c */ /* 0x080fe20003fa6070 */
[--C-:B------:R-:W-:Y:S02]  /*2260*/  IMAD.MOV.U32 R20, RZ, RZ, R16.reuse ;  /* 0x000000ffff147224 */ /* 0x100fe400078e0010 */
[----:B------:R-:W4:Y:S01]  /*2270*/  @!P2 LDG.E R18, desc[UR8][R4.64+0x280] ;  /* 0x000280080412a981 */ /* 0x000f22000c1e1900 */
[-C--:B------:R-:W-:Y:S01]  /*2280*/  ISETP.GE.U32.AND P2, PT, R7, R0.reuse, PT ;  /* 0x000000000700720c */ /* 0x080fe20003f46070 */
[C---:B------:R-:W-:Y:S02]  /*2290*/  VIADD R7, R3.reuse, 0x1a0 ;  /* 0x000001a003077836 */ /* 0x040fe40000000000 */
[--C-:B------:R-:W-:Y:S01]  /*22a0*/  IMAD.MOV.U32 R14, RZ, RZ, R16.reuse ;  /* 0x000000ffff0e7224 */ /* 0x100fe200078e0010 */
[----:B------:R-:W4:Y:S01]  /*22b0*/  @!P1 LDG.E R20, desc[UR8][R4.64+0x300] ;  /* 0x0003000804149981 */ /* 0x000f22000c1e1900 */
[----:B------:R-:W-:Y:S01]  /*22c0*/  VIADD R9, R3, 0x160 ;  /* 0x0000016003097836 */ /* 0x000fe20000000000 */
[----:B------:R-:W-:Y:S01]  /*22d0*/  ISETP.GE.U32.AND P1, PT, R7, R0, PT ;  /* 0x000000000700720c */ /* 0x000fe20003f26070 */
[----:B------:R-:W-:-:S02]  /*22e0*/  IMAD.MOV.U32 R24, RZ, RZ, R16 ;  /* 0x000000ffff187224 */ /* 0x000fc400078e0010 */
[----:B------:R-:W-:Y:S01]  /*22f0*/  VIADD R7, R3, 0x1e0 ;  /* 0x000001e003077836 */ /* 0x000fe20000000000 */
[----:B------:R-:W4:Y:S01]  /*2300*/  @!P3 LDG.E R14, desc[UR8][R4.64+0x200] ;  /* 0x00020008040eb981 */ /* 0x000f22000c1e1900 */
[--C-:B------:R-:W-:Y:S01]  /*2310*/  IMAD.MOV.U32 R22, RZ, RZ, R16.reuse ;  /* 0x000000ffff167224 */ /* 0x100fe200078e0010 */
[-C--:B------:R-:W-:Y:S01]  /*2320*/  ISETP.GE.U32.AND P3, PT, R9, R0.reuse, PT ;  /* 0x000000000900720c */ /* 0x080fe20003f66070 */
[----:B------:R-:W-:Y:S01]  /*2330*/  VIADD R9, R3, 0x1c0 ;  /* 0x000001c003097836 */ /* 0x000fe20000000000 */
[----:B------:R-:W4:Y:S01]  /*2340*/  @!P5 LDG.E R24, desc[UR8][R4.64+0x400] ;  /* 0x000400080418d981 */ /* 0x000f22000c1e1900 */
[--C-:B------:R-:W-:Y:S01]  /*2350*/  IMAD.MOV.U32 R26, RZ, RZ, R16.reuse ;  /* 0x000000ffff1a7224 */ /* 0x100fe200078e0010 */
[-C--:B------:R-:W-:Y:S01]  /*2360*/  ISETP.GE.U32.AND P5, PT, R7, R0.reuse, PT ;  /* 0x000000000700720c */ /* 0x080fe20003fa6070 */
[----:B------:R-:W-:Y:S01]  /*2370*/  VIADD R7, R3, 0x200 ;  /* 0x0000020003077836 */ /* 0x000fe20000000000 */
[----:B------:R-:W4:Y:S01]  /*2380*/  @!P6 LDG.E R22, desc[UR8][R4.64+0x380] ;  /* 0x000380080416e981 */ /* 0x000f22000c1e1900 */
[----:B------:R-:W-:Y:S01]  /*2390*/  ISETP.GE.U32.AND P6, PT, R9, R0, PT ;  /* 0x000000000900720c */ /* 0x000fe20003fc6070 */
[----:B------:R-:W-:-:S02]  /*23a0*/  IMAD.MOV.U32 R28, RZ, RZ, R16 ;  /* 0x000000ffff1c7224 */ /* 0x000fc400078e0010 */
[--C-:B------:R-:W-:Y:S01]  /*23b0*/  IMAD.MOV.U32 R30, RZ, RZ, R16.reuse ;  /* 0x000000ffff1e7224 */ /* 0x100fe200078e0010 */
[----:B------:R-:W4:Y:S01]  /*23c0*/  @!P0 LDG.E R26, desc[UR8][R4.64+0x480] ;  /* 0x00048008041a8981 */ /* 0x000f22000c1e1900 */
[-C--:B------:R-:W-:Y:S01]  /*23d0*/  ISETP.GE.U32.AND P0, PT, R7, R0.reuse, PT ;  /* 0x000000000700720c */ /* 0x080fe20003f06070 */
[C---:B------:R-:W-:Y:S02]  /*23e0*/  VIADD R9, R3.reuse, 0x220 ;  /* 0x0000022003097836 */ /* 0x040fe40000000000 */
[----:B------:R-:W-:Y:S01]  /*23f0*/  VIADD R7, R3, 0x240 ;  /* 0x0000024003077836 */ /* 0x000fe20000000000 */
[----:B------:R-:W4:Y:S01]  /*2400*/  @!P4 LDG.E R28, desc[UR8][R4.64+0x500] ;  /* 0x00050008041cc981 */ /* 0x000f22000c1e1900 */
[--C-:B------:R-:W-:Y:S01]  /*2410*/  IMAD.MOV.U32 R32, RZ, RZ, R16.reuse ;  /* 0x000000ffff207224 */ /* 0x100fe200078e0010 */
[-C--:B------:R-:W-:Y:S01]  /*2420*/  ISETP.GE.U32.AND P4, PT, R9, R0.reuse, PT ;  /* 0x000000000900720c */ /* 0x080fe20003f86070 */
[--C-:B------:R-:W-:Y:S01]  /*2430*/  IMAD.MOV.U32 R34, RZ, RZ, R16.reuse ;  /* 0x000000ffff227224 */ /* 0x100fe200078e0010 */
[----:B------:R-:W4:Y:S01]  /*2440*/  @!P3 LDG.E R30, desc[UR8][R4.64+0x580] ;  /* 0x00058008041eb981 */ /* 0x000f22000c1e1900 */
[----:B------:R-:W-:Y:S01]  /*2450*/  IMAD.MOV.U32 R36, RZ, RZ, R16 ;  /* 0x000000ffff247224 */ /* 0x000fe200078e0010 */
[----:B------:R-:W-:Y:S01]  /*2460*/  ISETP.GE.U32.AND P3, PT, R7, R0, PT ;  /* 0x000000000700720c */ /* 0x000fe20003f66070 */
[C---:B------:R-:W-:Y:S01]  /*2470*/  VIADD R7, R3.reuse, 0x260 ;  /* 0x0000026003077836 */ /* 0x040fe20000000000 */
[----:B------:R-:W4:Y:S01]  /*2480*/  @!P2 LDG.E R32, desc[UR8][R4.64+0x600] ;  /* 0x000600080420a981 */ /* 0x000f22000c1e1900 */
[----:B------:R-:W-:-:S03]  /*2490*/  VIADD R9, R3, 0x280 ;  /* 0x0000028003097836 */ /* 0x000fc60000000000 */
[----:B------:R-:W4:Y:S01]  /*24a0*/  @!P1 LDG.E R34, desc[UR8][R4.64+0x680] ;  /* 0x0006800804229981 */ /* 0x000f22000c1e1900 */
[-C--:B------:R-:W-:Y:S02]  /*24b0*/  ISETP.GE.U32.AND P2, PT, R7, R0.reuse, PT ;  /* 0x000000000700720c */ /* 0x080fe40003f46070 */
[-C--:B------:R-:W-:Y:S01]  /*24c0*/  ISETP.GE.U32.AND P1, PT, R9, R0.reuse, PT ;  /* 0x000000000900720c */ /* 0x080fe20003f26070 */
[----:B------:R-:W4:Y:S01]  /*24d0*/  @!P6 LDG.E R36, desc[UR8][R4.64+0x700] ;  /* 0x000700080424e981 */ /* 0x000f22000c1e1900 */
[----:B------:R-:W-:Y:S01]  /*24e0*/  ISETP.GE.U32.AND P6, PT, R39, R0, PT ;  /* 0x000000002700720c */ /* 0x000fe20003fc6070 */
[--C-:B------:R-:W-:Y:S02]  /*24f0*/  IMAD.MOV.U32 R46, RZ, RZ, R16.reuse ;  /* 0x000000ffff2e7224 */ /* 0x100fe400078e0010 */
[--C-:B------:R-:W-:Y:S02]  /*2500*/  IMAD.MOV.U32 R48, RZ, RZ, R16.reuse ;  /* 0x000000ffff307224 */ /* 0x100fe400078e0010 */
[----:B------:R-:W-:-:S02]  /*2510*/  IMAD.MOV.U32 R50, RZ, RZ, R16 ;  /* 0x000000ffff327224 */ /* 0x000fc400078e0010 */
        /* <DEDUP_REMOVED lines=13> */
[----:B------:R-:W-:Y:S01]  /*25f0*/  UMOV UR4, 0x400 ;  /* 0x0000040000047882 */ /* 0x000fe20000000000 */
[----:B------:R-:W-:Y:S01]  /*2600*/  ISETP.NE.AND P0, PT, R42, RZ, PT ;  /* 0x000000ff2a00720c */ /* 0x000fe20003f05270 */
[----:B-1----:R-:W-:-:S02]  /*2610*/  ULEA UR4, UR5, UR4, 0x18 ;  /* 0x0000000405047291 */ /* 0x002fc4000f8ec0ff */
[----:B0-----:R-:W-:-:S05]  /*2620*/  IMAD R41, R43, 0x2c0, R38 ;  /* 0x000002c02b297824 */ /* 0x001fca00078e0226 */
        /* <DEDUP_REMOVED lines=39> */
[----:B------:R-:W-:Y:S02]  /*28a0*/  ISETP.NE.AND P1, PT, R38, 0x1f, PT ;  /* 0x0000001f2600780c */ /* 0x000fe40003f25270 */
[----:B---3--:R-:W-:Y:S02]  /*28b0*/  IADD3 R16, PT, PT, R8, R7, R16 ;  /* 0x0000000708107210 */ /* 0x008fe40007ffe010 */
[----:B------:R-:W-:Y:S02]  /*28c0*/  ISETP.NE.AND P2, PT, R43, 0xb, PT ;  /* 0x0000000b2b00780c */ /* 0x000fe40003f45270 */
        /* <DEDUP_REMOVED lines=52> */
[----:B------:R-:W-:Y:S02]  /*2c10*/  ISETP.NE.AND P1, PT, R38, RZ, PT ;  /* 0x000000ff2600720c */ /* 0x000fe40003f25270 */
[----:B------:R-:W-:Y:S01]  /*2c20*/  SEL R16, R25, R16, !P0 ;  /* 0x0000001019107207 */ /* 0x000fe20004000000 */
[----:B------:R-:W-:Y:S01]  /*2c30*/  @!P2 IMAD.IADD R16, R26, 0x1, R25 ;  /* 0x000000011a10a824 */ /* 0x000fe200078e0219 */
[----:B------:R-:W-:-:S02]  /*2c40*/  ISETP.GE.U32.AND P0, PT, R2, 0x20, PT ;  /* 0x000000200200780c */ /* 0x000fc40003f06070 */
[----:B------:R-:W-:Y:S02]  /*2c50*/  SEL R37, R37, RZ, P1 ;  /* 0x000000ff25257207 */ /* 0x000fe40000800000 */
[----:B------:R-:W-:-:S04]  /*2c60*/  SEL R17, R16, RZ, P0 ;  /* 0x000000ff10117207 */ /* 0x000fc80000000000 */
[----:B-----5:R-:W-:Y:S01]  /*2c70*/  IADD3 R44, PT, PT, R17, R37, R44 ;  /* 0x00000025112c7210 */ /* 0x020fe20007ffe02c */
[----:B------:R-:W-:Y:S06]  /*2c80*/  BRA `(.L_x_861) ;  /* 0x0000000c00e87947 */ /* 0x000fec0003800000 */
.L_x_860:
[----:B0-2---:R-:W-:Y:S02]  /*2c90*/  IADD3 R16, PT, PT, R6, R5, R4 ;  /* 0x0000000506107210 */ /* 0x005fe40007ffe004 */
[----:B------:R-:W-:Y:S02]  /*2ca0*/  ISETP.NE.AND P1, PT, R38, 0x1f, PT ;  /* 0x0000001f2600780c */ /* 0x000fe40003f25270 */
        /* <DEDUP_REMOVED lines=52> */
[----:B------:R-:W-:Y:S01]  /*2ff0*/  SEL R16, R23, R16, !P0 ;  /* 0x0000001017107207 */ /* 0x000fe20004000000 */
[----:B------:R-:W-:Y:S01]  /*3000*/  IMAD.IADD R23, R44, 0x1, -R37 ;  /* 0x000000012c177824 */ /* 0x000fe200078e0a25 */
[C---:B------:R-:W-:Y:S02]  /*3010*/  ISETP.NE.AND P0, PT, R43.reuse, 0xa, PT ;  /* 0x0000000a2b00780c */ /* 0x040fe40003f05270 */
[----:B------:R-:W-:Y:S02]  /*3020*/  SEL R16, R24, R16, !P1 ;  /* 0x0000001018107207 */ /* 0x000fe40004800000 */
[----:B------:R-:W-:Y:S02]  /*3030*/  ISETP.NE.AND P1, PT, R43, 0xb, PT ;  /* 0x0000000b2b00780c */ /* 0x000fe40003f25270 */
[----:B------:R-:W-:Y:S02]  /*3040*/  SEL R16, R25, R16, !P0 ;  /* 0x0000001019107207 */ /* 0x000fe40004000000 */
[----:B------:R-:W-:-:S02]  /*3050*/  ISETP.GT.U32.AND P0, PT, R2, 0x1f, PT ;  /* 0x0000001f0200780c */ /* 0x000fc40003f04070 */
[----:B------:R-:W-:Y:S02]  /*3060*/  SEL R17, R23, RZ, P2 ;  /* 0x000000ff17117207 */ /* 0x000fe40001000000 */
        /* <DEDUP_REMOVED lines=20> */
.L_x_907:
[----:B------:R-:W-:Y:S05]  /*31b0*/  @!P0 BRA `(.L_x_864) ;  /* 0x0000000000748947 */ /* 0x000fea0003800000 */
[----:B------:R-:W-:-:S07]  /*31c0*/  IMAD.MOV.U32 R20, RZ, RZ, 0x3b8 ;  /* 0x000003b8ff147424 */ /* 0x000fce00078e00ff */
.L_x_866:
        /* <DEDUP_REMOVED lines=27> */
.L_x_910:
[----:B------:R-:W-:Y:S05]  /*3380*/  @P0 BRA `(.L_x_866) ;  /* 0xfffffffc00900947 */ /* 0x000fea000383ffff */
.L_x_864:
[----:B------:R-:W-:Y:S01]  /*3390*/  UMOV UR5, 0xffffffff ;  /* 0xffffffff00057882 */ /* 0x000fe20000000000 */
[----:B------:R-:W-:Y:S02]  /*33a0*/  ISETP.NE.AND P0, PT, R18, 0x65, PT ;  /* 0x000000651200780c */ /* 0x000fe40003f05270 */
[----:B------:R-:W-:Y:S11]  /*33b0*/  BRA.DIV UR5, `(.L_x_867) ;  /* 0x0000001e05047947 */ /* 0x000ff6000b800000 */
[----:B------:R-:W0:Y:S01]  /*33c0*/  S2R R26, SR_GEMASK ;  /* 0x00000000001a7919 */ /* 0x000e220000003c00 */
[----:B------:R-:W-:Y:S01]  /*33d0*/  VOTE.ANY R21, PT, !P0 ;  /* 0x0000000000157806 */ /* 0x000fe200040e0100 */
[----:B------:R-:W-:-:S03]  /*33e0*/  VIADD R17, R38, 0x2 ;  /* 0x0000000226117836 */ /* 0x000fc60000000000 */
[----:B0-----:R-:W-:-:S05]  /*33f0*/  LOP3.LUT R21, R21, 0x80000000, R26, 0xec, !PT ;  /* 0x8000000015157812 */ /* 0x001fca00078eec1a */
[----:B------:R-:W-:-:S05]  /*3400*/  VIADD R16, R21, 0xffffffff ;  /* 0xffffffff15107836 */ /* 0x000fca0000000000 */
[----:B------:R-:W-:Y:S01]  /*3410*/  LOP3.LUT R16, R21, R16, RZ, 0xc, !PT ;  /* 0x0000001015107212 */ /* 0x000fe200078e0cff */
[----:B------:R-:W-:-:S03]  /*3420*/  VIADD R21, R38, 0x10 ;  /* 0x0000001026157836 */ /* 0x000fc60000000000 */
[----:B------:R-:W0:Y:S02]  /*3430*/  POPC R20, R16 ;  /* 0x0000001000147309 */ /* 0x000e240000000000 */
[----:B0-----:R-:W0:Y:S01]  /*3440*/  SHFL.DOWN PT, R22, R19, 0x1, R20 ;  /* 0x0820000013167989 */ /* 0x001e2200000e0014 */
[-C--:B------:R-:W-:Y:S02]  /*3450*/  ISETP.GE.AND P0, PT, R38, R20.reuse, PT ;  /* 0x000000142600720c */ /* 0x080fe40003f06270 */
[-C--:B------:R-:W-:Y:S02]  /*3460*/  ISETP.GT.AND P2, PT, R21, R20.reuse, PT ;  /* 0x000000141500720c */ /* 0x080fe40003f44270 */
[----:B0-----:R-:W-:Y:S02]  /*3470*/  SEL R22, R22, RZ, !P0 ;  /* 0x000000ff16167207 */ /* 0x001fe40004000000 */
[----:B------:R-:W-:Y:S01]  /*3480*/  ISETP.GT.AND P0, PT, R17, R20, PT ;  /* 0x000000141100720c */ /* 0x000fe20003f04270 */
[----:B------:R-:W-:-:S02]  /*3490*/  VIADD R17, R38, 0x4 ;  /* 0x0000000426117836 */ /* 0x000fc40000000000 */
        /* <DEDUP_REMOVED lines=8> */
[----:B------:R-:W-:Y:S02]  /*3520*/  ISETP.GT.AND P0, PT, R17, R20, PT ;  /* 0x000000141100720c */ /* 0x000fe40003f04270 */
[----:B------:R-:W0:Y:S01]  /*3530*/  LDC.64 R16, c[0x0][0x390] ;  /* 0x0000e400ff107b82 */ /* 0x000e220000000a00 */
[----:B------:R-:W-:-:S05]  /*3540*/  IMAD.IADD R19, R45, 0x1, R22 ;  /* 0x000000012d137824 */ /* 0x000fca00078e0216 */
[----:B------:R-:W1:Y:S01]  /*3550*/  SHFL.DOWN PT, R22, R19, 0x8, R20 ;  /* 0x0900000013167989 */ /* 0x000e6200000e0014 */
[----:B0-----:R-:W-:-:S05]  /*3560*/  IADD3 R44, P3, PT, R16, 0x100, RZ ;  /* 0x00000100102c7810 */ /* 0x001fca0007f7e0ff */
[----:B------:R-:W-:Y:S01]  /*3570*/  IMAD.X R45, RZ, RZ, R17, P3 ;  /* 0x000000ffff2d7224 */ /* 0x000fe200018e0611 */
[----:B-1----:R-:W-:Y:S02]  /*3580*/  SEL R22, R22, RZ, !P0 ;  /* 0x000000ff16167207 */ /* 0x002fe40004000000 */
[----:B------:R-:W-:-:S03]  /*3590*/  ISETP.NE.AND P0, PT, R18, 0x65, PT ;  /* 0x000000651200780c */ /* 0x000fc60003f05270 */
[----:B------:R-:W-:-:S05]  /*35a0*/  IMAD.IADD R43, R19, 0x1, R22 ;  /* 0x00000001132b7824 */ /* 0x000fca00078e0216 */
[----:B------:R-:W0:Y:S05]  /*35b0*/  SHFL.DOWN PT, R22, R43, 0x10, R20 ;  /* 0x0a0000002b167989 */ /* 0x000e2a00000e0014 */
[----:B------:R-:W-:Y:S02]  /*35c0*/  VOTE.ALL P0, P0 ;  /* 0x0000000000ff7806 */ /* 0x000fe40000000000 */
[----:B0-----:R-:W-:-:S05]  /*35d0*/  SEL R22, R22, RZ, !P2 ;  /* 0x000000ff16167207 */ /* 0x001fca0005000000 */
[----:B------:R-:W-:-:S07]  /*35e0*/  IMAD.IADD R46, R43, 0x1, R22 ;  /* 0x000000012b2e7824 */ /* 0x000fce00078e0216 */
.L_x_919:
[----:B------:R-:W-:Y:S05]  /*35f0*/  @!P0 BRA `(.L_x_868) ;  /* 0x00000004002c8947 */ /* 0x000fea0003800000 */
[----:B------:R-:W-:-:S07]  /*3600*/  IMAD.MOV.U32 R43, RZ, RZ, 0x3b8 ;  /* 0x000003b8ff2b7424 */ /* 0x000fce00078e00ff */
.L_x_874:
        /* <DEDUP_REMOVED lines=8> */
.L_x_922:
[----:B------:R-:W-:Y:S05]  /*3690*/  @!P0 BRA `(.L_x_870) ;  /* 0x0000000000748947 */ /* 0x000fea0003800000 */
[----:B------:R-:W-:-:S07]  /*36a0*/  IMAD.MOV.U32 R20, RZ, RZ, R43 ;  /* 0x000000ffff147224 */ /* 0x000fce00078e002b */
.L_x_872:
        /* <DEDUP_REMOVED lines=27> */
.L_x_925:
[----:B------:R-:W-:Y:S05]  /*3860*/  @P0 BRA `(.L_x_872) ;  /* 0xfffffffc00900947 */ /* 0x000fea000383ffff */
.L_x_870:
[----:B------:R-:W-:Y:S01]  /*3870*/  UMOV UR5, 0xffffffff ;  /* 0xffffffff00057882 */ /* 0x000fe20000000000 */
[----:B------:R-:W-:Y:S02]  /*3880*/  ISETP.NE.AND P0, PT, R18, 0x65, PT ;  /* 0x000000651200780c */ /* 0x000fe40003f05270 */
[----:B------:R-:W-:Y:S11]  /*3890*/  BRA.DIV UR5, `(.L_x_873) ;  /* 0x0000001e05107947 */ /* 0x000ff6000b800000 */
[----:B------:R-:W-:Y:S01]  /*38a0*/  VOTE.ANY R21, PT, !P0 ;  /* 0x0000000000157806 */ /* 0x000fe200040e0100 */
[----:B------:R-:W-:Y:S02]  /*38b0*/  VIADD R17, R38, 0x2 ;  /* 0x0000000226117836 */ /* 0x000fe40000000000 */
[----:B------:R-:W-:Y:S01]  /*38c0*/  VIADD R37, R37, 0xffffffe0 ;  /* 0xffffffe025257836 */ /* 0x000fe20000000000 */
[----:B------:R-:W-:-:S05]  /*38d0*/  LOP3.LUT R21, R21, 0x80000000, R26, 0xec, !PT ;  /* 0x8000000015157812 */ /* 0x000fca00078eec1a */
[----:B------:R-:W-:-:S05]  /*38e0*/  VIADD R16, R21, 0xffffffff ;  /* 0xffffffff15107836 */ /* 0x000fca0000000000 */
[----:B------:R-:W-:-:S04]  /*38f0*/  LOP3.LUT R16, R21, R16, RZ, 0xc, !PT ;  /* 0x0000001015107212 */ /* 0x000fc800078e0cff */
        /* <DEDUP_REMOVED lines=16> */
[----:B------:R-:W-:-:S03]  /*3a00*/  IMAD.IADD R19, R49, 0x1, R22 ;  /* 0x0000000131137824 */ /* 0x000fc600078e0216 */
[----:B------:R-:W-:Y:S02]  /*3a10*/  ISETP.GT.AND P2, PT, R17, R20, PT ;  /* 0x000000141100720c */ /* 0x000fe40003f44270 */
        /* <DEDUP_REMOVED lines=8> */
.L_x_934:
[----:B------:R-:W-:Y:S05]  /*3aa0*/  @P0 BRA `(.L_x_874) ;  /* 0xfffffff800d80947 */ /* 0x000fea000383ffff */
.L_x_868:
        /* <DEDUP_REMOVED lines=15> */
.L_x_862:
        /* <DEDUP_REMOVED lines=9> */
.L_x_861:
[----:B------:R-:W-:Y:S01]  /*3c30*/  IMAD.IADD R45, R4, 0x1, R44 ;  /* 0x00000001042d7824 */ /* 0x000fe200078e022c */
[----:B------:R-:W-:Y:S01]  /*3c40*/  BAR.SYNC.DEFER_BLOCKING 0x0 ;  /* 0x0000000000007b1d */ /* 0x000fe20000010000 */
[----:B------:R-:W-:Y:S02]  /*3c50*/  ISETP.NE.AND P0, PT, R2, RZ, PT ;  /* 0x000000ff0200720c */ /* 0x000fe40003f05270 */
[----:B------:R-:W-:-:S05]  /*3c60*/  IMAD.IADD R4, R5, 0x1, R45 ;  /* 0x0000000105047824 */ /* 0x000fca00078e022d */
[----:B------:R-:W0:Y:S01]  /*3c70*/  S2UR UR5, SR_CTAID.X ;  /* 0x00000000000579c3 */ /* 0x000e220000002500 */
[----:B------:R-:W-:Y:S01]  /*3c80*/  IMAD.IADD R5, R6, 0x1, R4 ;  /* 0x0000000106057824 */ /* 0x000fe200078e0204 */
[----:B------:R-:W1:Y:S03]  /*3c90*/  LDCU.64 UR6, c[0x0][0x388] ;  /* 0x00007100ff0677ac */ /* 0x000e660008000a00 */
[----:B------:R-:W-:-:S04]  /*3ca0*/  IMAD.IADD R6, R7, 0x1, R5 ;  /* 0x0000000107067824 */ /* 0x000fc800078e0205 */
[----:B------:R-:W-:-:S04]  /*3cb0*/  IMAD.IADD R7, R8, 0x1, R6 ;  /* 0x0000000108077824 */ /* 0x000fc800078e0206 */
[----:B------:R-:W-:-:S04]  /*3cc0*/  IMAD.IADD R8, R9, 0x1, R7 ;  /* 0x0000000109087824 */ /* 0x000fc800078e0207 */
[----:B------:R-:W-:Y:S01]  /*3cd0*/  IMAD.IADD R9, R10, 0x1, R8 ;  /* 0x000000010a097824 */ /* 0x000fe200078e0208 */
[----:B------:R-:W-:Y:S03]  /*3ce0*/  STS.64 [R40], R44 ;  /* 0x0000002c28007388 */ /* 0x000fe60000000a00 */
[----:B------:R-:W-:Y:S01]  /*3cf0*/  IMAD.IADD R10, R11, 0x1, R9 ;  /* 0x000000010b0a7824 */ /* 0x000fe200078e0209 */
[----:B------:R2:W-:Y:S03]  /*3d00*/  STS.64 [R40+0x8], R4 ;  /* 0x0000080428007388 */ /* 0x0005e60000000a00 */
[----:B------:R-:W-:Y:S01]  /*3d10*/  IMAD.IADD R11, R12, 0x1, R10 ;  /* 0x000000010c0b7824 */ /* 0x000fe200078e020a */
[----:B------:R3:W-:Y:S03]  /*3d20*/  STS.64 [R40+0x10], R6 ;  /* 0x0000100628007388 */ /* 0x0007e60000000a00 */
[----:B------:R-:W-:Y:S01]  /*3d30*/  IMAD.IADD R12, R13, 0x1, R11 ;  /* 0x000000010d0c7824 */ /* 0x000fe200078e020b */
[----:B------:R-:W-:Y:S03]  /*3d40*/  STS.64 [R40+0x18], R8 ;  /* 0x0000180828007388 */ /* 0x000fe60000000a00 */
[----:B------:R-:W-:Y:S01]  /*3d50*/  IMAD.IADD R13, R14, 0x1, R12 ;  /* 0x000000010e0d7824 */ /* 0x000fe200078e020c */
[----:B------:R-:W-:Y:S01]  /*3d60*/  STS.64 [R40+0x20], R10 ;  /* 0x0000200a28007388 */ /* 0x000fe20000000a00 */
[----:B--2---:R-:W0:Y:S02]  /*3d70*/  LDC R4, c[0x0][0x398] ;  /* 0x0000e600ff047b82 */ /* 0x004e240000000800 */
[----:B------:R-:W-:Y:S01]  /*3d80*/  IMAD.IADD R14, R15, 0x1, R13 ;  /* 0x000000010f0e7824 */ /* 0x000fe200078e020d */
[----:B------:R2:W-:Y:S03]  /*3d90*/  STS.64 [R40+0x28], R12 ;  /* 0x0000280c28007388 */ /* 0x0005e60000000a00 */
[----:B------:R-:W-:Y:S01]  /*3da0*/  IMAD.IADD R15, R28, 0x1, R14 ;  /* 0x000000011c0f7824 */ /* 0x000fe200078e020e */
[----:B------:R-:W4:Y:S03]  /*3db0*/  S2R R5, SR_TID.X ;  /* 0x0000000000057919 */ /* 0x000f260000002100 */
[----:B------:R-:W-:Y:S01]  /*3dc0*/  IMAD.IADD R16, R29, 0x1, R15 ;  /* 0x000000011d107824 */ /* 0x000fe200078e020f */
[----:B------:R-:W-:Y:S03]  /*3dd0*/  STS.64 [R40+0x30], R14 ;  /* 0x0000300e28007388 */ /* 0x000fe60000000a00 */
[----:B------:R-:W-:Y:S01]  /*3de0*/  IMAD.IADD R17, R30, 0x1, R16 ;  /* 0x000000011e117824 */ /* 0x000fe200078e0210 */
[----:B---3--:R-:W3:Y:S03]  /*3df0*/  S2R R6, SR_TID.X ;  /* 0x0000000000067919 */ /* 0x008ee60000002100 */
[----:B------:R-:W-:Y:S01]  /*3e00*/  IMAD.IADD R18, R31, 0x1, R17 ;  /* 0x000000011f127824 */ /* 0x000fe200078e0211 */
[----:B------:R-:W-:Y:S03]  /*3e10*/  STS.64 [R40+0x38], R16 ;  /* 0x0000381028007388 */ /* 0x000fe60000000a00 */
[----:B------:R-:W-:-:S02]  /*3e20*/  IMAD.IADD R19, R32, 0x1, R18 ;  /* 0x0000000120137824 */ /* 0x000fc400078e0212 */
[----:B0-----:R-:W-:Y:S02]  /*3e30*/  VIADD R4, R4, UR5 ;  /* 0x0000000504047c36 */ /* 0x001fe40008000000 */
[----:B------:R-:W-:Y:S01]  /*3e40*/  IMAD.IADD R20, R33, 0x1, R19 ;  /* 0x0000000121147824 */ /* 0x000fe200078e0213 */
[----:B------:R-:W-:Y:S01]  /*3e50*/  STS.64 [R40+0x40], R18 ;  /* 0x0000401228007388 */ /* 0x000fe20000000a00 */
[----:B--2---:R-:W-:Y:S02]  /*3e60*/  IMAD R12, R4, 0x2100, RZ ;  /* 0x00002100040c7824 */ /* 0x004fe400078e02ff */
[----:B------:R-:W-:-:S04]  /*3e70*/  IMAD.IADD R21, R34, 0x1, R20 ;  /* 0x0000000122157824 */ /* 0x000fc800078e0214 */
[----:B------:R-:W-:Y:S01]  /*3e80*/  IMAD.IADD R22, R35, 0x1, R21 ;  /* 0x0000000123167824 */ /* 0x000fe200078e0215 */
[----:B------:R-:W-:Y:S03]  /*3e90*/  STS.64 [R40+0x48], R20 ;  /* 0x0000481428007388 */ /* 0x000fe60000000a00 */
[----:B------:R-:W-:Y:S01]  /*3ea0*/  IMAD.IADD R23, R36, 0x1, R22 ;  /* 0x0000000124177824 */ /* 0x000fe200078e0216 */
[C---:B----4-:R-:W-:Y:S02]  /*3eb0*/  LOP3.LUT R4, R5.reuse, 0x1f, RZ, 0xc0, !PT ;  /* 0x0000001f05047812 */ /* 0x050fe400078ec0ff */
[----:B------:R-:W-:Y:S02]  /*3ec0*/  LOP3.LUT R10, R5, 0x3e0, RZ, 0xc0, !PT ;  /* 0x000003e0050a7812 */ /* 0x000fe400078ec0ff */
[----:B------:R-:W-:Y:S01]  /*3ed0*/  STS.64 [R40+0x50], R22 ;  /* 0x0000501628007388 */ /* 0x000fe20000000a00 */
[----:B------:R-:W-:-:S03]  /*3ee0*/  NOP ;  /* 0x0000000000007918 */ /* 0x000fc60000000000 */
[----:B------:R-:W-:Y:S01]  /*3ef0*/  LDS R45, [R41] ;  /* 0x00000000292d7984 */ /* 0x000fe20000000800 */
[----:B---3--:R-:W-:Y:S01]  /*3f00*/  LOP3.LUT R8, R6, 0x3e0, RZ, 0xc0, !PT ;  /* 0x000003e006087812 */ /* 0x008fe200078ec0ff */
[----:B------:R-:W-:Y:S02]  /*3f10*/  IMAD R10, R10, 0x16, R4 ;  /* 0x000000160a0a7824 */ /* 0x000fe400078e0204 */
        /* <DEDUP_REMOVED lines=20> */
[----:B------:R0:W-:Y:S04]  /*4060*/  LDS R25, [R41+0xa80] ;  /* 0x000a800029197984 */ /* 0x0001e80000000800 */
[----:B------:R2:W-:Y:S01]  /*4070*/  @!P0 STS [UR4+0x8400], R0 ;  /* 0x00840000ff008988 */ /* 0x0005e20008000804 */
[----:B------:R-:W-:Y:S01]  /*4080*/  BAR.SYNC.DEFER_BLOCKING 0x0 ;  /* 0x0000000000007b1d */ /* 0x000fe20000010000 */
[----:B0-----:R-:W-:Y:S01]  /*4090*/  LOP3.LUT R41, R6, 0x1f, RZ, 0xc0, !PT ;  /* 0x0000001f06297812 */ /* 0x001fe200078ec0ff */
[----:B------:R-:W-:Y:S01]  /*40a0*/  VIADD R6, R10, 0x60 ;  /* 0x000000600a067836 */ /* 0x000fe20000000000 */
[----:B------:R-:W-:-:S03]  /*40b0*/  IADD3 R5, P0, PT, R12, R3, RZ ;  /* 0x000000030c057210 */ /* 0x000fc60007f1e0ff */
[----:B------:R-:W-:Y:S02]  /*40c0*/  IMAD R8, R8, 0x16, R41 ;  /* 0x0000001608087824 */ /* 0x000fe400078e0229 */
[----:B--2---:R-:W-:Y:S01]  /*40d0*/  IMAD.X R0, RZ, RZ, RZ, P0 ;  /* 0x000000ffff007224 */ /* 0x004fe200000e06ff */
[----:B-1----:R-:W-:Y:S01]  /*40e0*/  LEA R4, P0, R5, UR6, 0x2 ;  /* 0x0000000605047c11 */ /* 0x002fe2000f8010ff */
[----:B------:R-:W-:-:S03]  /*40f0*/  VIADD R41, R10, 0x20 ;  /* 0x000000200a297836 */ /* 0x000fc60000000000 */
[----:B------:R-:W-:Y:S01]  /*4100*/  LEA.HI.X R5, R5, UR7, R0, 0x2, P0 ;  /* 0x0000000705057c11 */ /* 0x000fe200080f1400 */
[C---:B------:R-:W-:Y:S01]  /*4110*/  VIADD R0, R8.reuse, 0xc0 ;  /* 0x000000c008007836 */ /* 0x040fe20000000000 */
[----:B------:R-:W0:Y:S02]  /*4120*/  LDS R2, [UR4+0x8400] ;  /* 0x00840004ff027984 */ /* 0x000e240008000800 */
[-C--:B0-----:R-:W-:Y:S01]  /*4130*/  ISETP.GE.AND P6, PT, R3, R2.reuse, PT ;  /* 0x000000020300720c */ /* 0x081fe20003fc6270 */
[C---:B------:R-:W-:Y:S01]  /*4140*/  VIADD R3, R8.reuse, 0x80 ;  /* 0x0000008008037836 */ /* 0x040fe20000000000 */
[-C--:B------:R-:W-:Y:S01]  /*4150*/  ISETP.GE.AND P5, PT, R41, R2.reuse, PT ;  /* 0x000000022900720c */ /* 0x080fe20003fa6270 */
[----:B------:R-:W-:Y:S01]  /*4160*/  VIADD R41, R8, 0xa0 ;  /* 0x000000a008297836 */ /* 0x000fe20000000000 */
[-C--:B------:R-:W-:Y:S01]  /*4170*/  ISETP.GE.AND P0, PT, R6, R2.reuse, PT ;  /* 0x000000020600720c */ /* 0x080fe20003f06270 */
[C---:B------:R-:W-:Y:S01]  /*4180*/  VIADD R6, R8.reuse, 0xe0 ;  /* 0x000000e008067836 */ /* 0x040fe20000000000 */
[-C--:B------:R-:W-:Y:S01]  /*4190*/  ISETP.GE.AND P3, PT, R3, R2.reuse, PT ;  /* 0x000000020300720c */ /* 0x080fe20003f66270 */
[----:B------:R-:W-:Y:S01]  /*41a0*/  VIADD R3, R8, 0x100 ;  /* 0x0000010008037836 */ /* 0x000fe20000000000 */
[-C--:B------:R-:W-:Y:S01]  /*41b0*/  ISETP.GE.AND P2, PT, R0, R2.reuse, PT ;  /* 0x000000020000720c */ /* 0x080fe20003f46270 */
[----:B------:R-:W-:Y:S01]  /*41c0*/  VIADD R0, R10, 0x40 ;  /* 0x000000400a007836 */ /* 0x000fe20000000000 */
[-C--:B------:R-:W-:Y:S01]  /*41d0*/  ISETP.GE.AND P4, PT, R41, R2.reuse, PT ;  /* 0x000000022900720c */ /* 0x080fe20003f86270 */
[----:B------:R-:W-:Y:S01]  /*41e0*/  VIADD R41, R8, 0x120 ;  /* 0x0000012008297836 */ /* 0x000fe20000000000 */
[-C--:B------:R-:W-:Y:S01]  /*41f0*/  ISETP.GE.AND P1, PT, R6, R2.reuse, PT ;  /* 0x000000020600720c */ /* 0x080fe20003f26270 */
[----:B------:R-:W-:Y:S01]  /*4200*/  @!P6 STG.E desc[UR8][R4.64], R45 ;  /* 0x0000002d0400e986 */ /* 0x000fe2000c101908 */
[----:B------:R-:W-:Y:S01]  /*4210*/  ISETP.GE.AND P6, PT, R3, R2, PT ;  /* 0x000000020300720c */ /* 0x000fe20003fc6270 */
[----:B------:R-:W-:-:S02]  /*4220*/  VIADD R3, R10, 0x140 ;  /* 0x000001400a037836 */ /* 0x000fc40000000000 */
[----:B------:R-:W-:Y:S01]  /*4230*/  @!P5 STG.E desc[UR8][R4.64+0x80], R47 ;  /* 0x0000802f0400d986 */ /* 0x000fe2000c101908 */
[-C--:B------:R-:W-:Y:S01]  /*4240*/  ISETP.GE.AND P5, PT, R41, R2.reuse, PT ;  /* 0x000000022900720c */ /* 0x080fe20003fa6270 */
[C---:B------:R-:W-:Y:S02]  /*4250*/  VIADD R41, R10.reuse, 0x160 ;  /* 0x000001600a297836 */ /* 0x040fe40000000000 */
[----:B------:R-:W-:Y:S01]  /*4260*/  @!P0 STG.E desc[UR8][R4.64+0x180], R49 ;  /* 0x0001803104008986 */ /* 0x000fe2000c101908 */
[-C--:B------:R-:W-:Y:S01]  /*4270*/  ISETP.GE.AND P0, PT, R3, R2.reuse, PT ;  /* 0x000000020300720c */ /* 0x080fe20003f06270 */
[C---:B------:R-:W-:Y:S02]  /*4280*/  VIADD R3, R10.reuse, 0x180 ;  /* 0x000001800a037836 */ /* 0x040fe40000000000 */
[----:B------:R-:W-:Y:S01]  /*4290*/  @!P3 STG.E desc[UR8][R4.64+0x200], R51 ;  /* 0x000200330400b986 */ /* 0x000fe2000c101908 */
[----:B------:R-:W-:Y:S01]  /*42a0*/  ISETP.GE.AND P3, PT, R41, R2, PT ;  /* 0x000000022900720c */ /* 0x000fe20003f66270 */
[----:B------:R-:W-:-:S02]  /*42b0*/  VIADD R41, R10, 0x1a0 ;  /* 0x000001a00a297836 */ /* 0x000fc40000000000 */
[----:B------:R-:W-:Y:S01]  /*42c0*/  @!P2 STG.E desc[UR8][R4.64+0x300], R43 ;  /* 0x0003002b0400a986 */ /* 0x000fe2000c101908 */
[-C--:B------:R-:W-:Y:S01]  /*42d0*/  ISETP.GE.AND P2, PT, R3, R2.reuse, PT ;  /* 0x000000020300720c */ /* 0x080fe20003f46270 */
[----:B------:R-:W-:Y:S02]  /*42e0*/  VIADD R3, R8, 0x1c0 ;  /* 0x000001c008037836 */ /* 0x000fe40000000000 */
[----:B------:R-:W-:Y:S01]  /*42f0*/  @!P4 STG.E desc[UR8][R4.64+0x280], R53 ;  /* 0x000280350400c986 */ /* 0x000fe2000c101908 */
[----:B------:R-:W-:-:S03]  /*4300*/  ISETP.GE.AND P4, PT, R0, R2, PT ;  /* 0x000000020000720c */ /* 0x000fc60003f86270 */
[----:B------:R0:W-:Y:S01]  /*4310*/  @!P1 STG.E desc[UR8][R4.64+0x380], R37 ;  /* 0x0003802504009986 */ /* 0x0001e2000c101908 */
[-C--:B------:R-:W-:Y:S01]  /*4320*/  ISETP.GE.AND P1, PT, R41, R2.reuse, PT ;  /* 0x000000022900720c */ /* 0x080fe20003f26270 */
[C---:B------:R-:W-:Y:S02]  /*4330*/  VIADD R41, R8.reuse, 0x1e0 ;  /* 0x000001e008297836 */ /* 0x040fe40000000000 */
[----:B------:R-:W-:Y:S01]  /*4340*/  @!P6 STG.E desc[UR8][R4.64+0x400], R35 ;  /* 0x000400230400e986 */ /* 0x000fe2000c101908 */
[-C--:B------:R-:W-:Y:S01]  /*4350*/  ISETP.GE.AND P6, PT, R3, R2.reuse, PT ;  /* 0x000000020300720c */ /* 0x080fe20003fc6270 */
[----:B------:R-:W-:Y:S02]  /*4360*/  VIADD R3, R8, 0x200 ;  /* 0x0000020008037836 */ /* 0x000fe40000000000 */
[----:B------:R1:W-:Y:S01]  /*4370*/  @!P5 STG.E desc[UR8][R4.64+0x480], R33 ;  /* 0x000480210400d986 */ /* 0x0003e2000c101908 */
[----:B------:R-:W-:Y:S01]  /*4380*/  ISETP.GE.AND P5, PT, R41, R2, PT ;  /* 0x000000022900720c */ /* 0x000fe20003fa6270 */
[----:B------:R-:W-:-:S02]  /*4390*/  VIADD R41, R10, 0x220 ;  /* 0x000002200a297836 */ /* 0x000fc40000000000 */
[----:B------:R2:W-:Y:S01]  /*43a0*/  @!P0 STG.E desc[UR8][R4.64+0x500], R31 ;  /* 0x0005001f04008986 */ /* 0x0005e2000c101908 */
[-C--:B------:R-:W-:Y:S01]  /*43b0*/  ISETP.GE.AND P0, PT, R3, R2.reuse, PT ;  /* 0x000000020300720c */ /* 0x080fe20003f06270 */
[----:B0-----:R-:W-:Y:S02]  /*43c0*/  VIADD R37, R10, 0x240 ;  /* 0x000002400a257836 */ /* 0x001fe40000000000 */
[C---:B------:R-:W-:Y:S01]  /*43d0*/  VIADD R3, R8.reuse, 0x260 ;  /* 0x0000026008037836 */ /* 0x040fe20000000000 */
[----:B------:R2:W-:Y:S01]  /*43e0*/  @!P4 STG.E desc[UR8][R4.64+0x100], R29 ;  /* 0x0001001d0400c986 */ /* 0x0005e2000c101908 */
[-C--:B------:R-:W-:Y:S01]  /*43f0*/  ISETP.GE.AND P4, PT, R41, R2.reuse, PT ;  /* 0x000000022900720c */ /* 0x080fe20003f86270 */
[----:B-1----:R-:W-:Y:S02]  /*4400*/  VIADD R33, R8, 0x280 ;  /* 0x0000028008217836 */ /* 0x002fe40000000000 */
        /* <DEDUP_REMOVED lines=17> */
.L_x_848:
[----:B------:R-:W-:Y:S01]  /*4520*/  BSSY B1, `(.L_x_875) ;  /* 0x0000006000017945 */ /* 0x000fe20003800000 */
[----:B------:R-:W-:Y:S01]  /*4530*/  PLOP3.LUT P0, PT, P0, PT, PT, 0x8, 0x80 ;  /* 0x000000000080781c */ /* 0x000fe2000070e170 */
[----:B------:R-:W-:-:S12]  /*4540*/  IMAD.MOV.U32 R21, RZ, RZ, -0x1 ;  /* 0xffffffffff157424 */ /* 0x000fd800078e00ff */
[----:B------:R-:W-:Y:S05]  /*4550*/  WARPSYNC.COLLECTIVE R21, `(.L_x_876) ;  /* 0x0000000015087348 */ /* 0x000fea0003c00000 */
[----:B------:R-:W-:Y:S01]  /*4560*/  VOTE.ANY P0, P0 ;  /* 0x0000000000ff7806 */ /* 0x000fe20000000100 */
[----:B------:R-:W-:-:S12]  /*4570*/  ENDCOLLECTIVE ;  /* 0x000000000000791b */ /* 0x000fd80003800000 */
.L_x_876:
[----:B------:R-:W-:Y:S05]  /*4580*/  BSYNC B1 ;  /* 0x0000000000017941 */ /* 0x000fea0003800000 */
.L_x_875:
[----:B------:R-:W-:Y:S05]  /*4590*/  BRA `(.L_x_877) ;  /* 0xffffffc800787947 */ /* 0x000fea000383ffff */
.L_x_850:
[----:B------:R-:W-:Y:S01]  /*45a0*/  BSSY B1, `(.L_x_878) ;  /* 0x0000006000017945 */ /* 0x000fe20003800000 */
[----:B------:R-:W-:Y:S01]  /*45b0*/  PLOP3.LUT P0, PT, P0, PT, PT, 0x8, 0x80 ;  /* 0x000000000080781c */ /* 0x000fe2000070e170 */
[----:B------:R-:W-:-:S12]  /*45c0*/  IMAD.MOV.U32 R21, RZ, RZ, -0x1 ;  /* 0xffffffffff157424 */ /* 0x000fd800078e00ff */
[----:B------:R-:W-:Y:S05]  /*45d0*/  WARPSYNC.COLLECTIVE R21, `(.L_x_879) ;  /* 0x0000000015087348 */ /* 0x000fea0003c00000 */
[----:B------:R-:W-:Y:S01]  /*45e0*/  VOTE.ANY P0, P0 ;  /* 0x0000000000ff7806 */ /* 0x000fe20000000100 */
[----:B------:R-:W-:-:S12]  /*45f0*/  ENDCOLLECTIVE ;  /* 0x000000000000791b */ /* 0x000fd80003800000 */
.L_x_879:
[----:B------:R-:W-:Y:S05]  /*4600*/  BSYNC B1 ;  /* 0x0000000000017941 */ /* 0x000fea0003800000 */
.L_x_878:
[----:B------:R-:W-:Y:S05]  /*4610*/  BRA `(.L_x_880) ;  /* 0xffffffc800cc7947 */ /* 0x000fea000383ffff */
.L_x_852:
[----:B------:R-:W0:Y:S01]  /*4620*/  S2R R30, SR_GEMASK ;  /* 0x00000000001e7919 */ /* 0x000e220000003c00 */
[----:B------:R-:W-:Y:S01]  /*4630*/  BSSY B1, `(.L_x_881) ;  /* 0x0000006000017945 */ /* 0x000fe20003800000 */
[----:B------:R-:W-:Y:S01]  /*4640*/  PLOP3.LUT P0, PT, P0, PT, PT, 0x8, 0x80 ;  /* 0x000000000080781c */ /* 0x000fe2000070e170 */
[----:B------:R-:W-:-:S12]  /*4650*/  IMAD.MOV.U32 R21, RZ, RZ, -0x1 ;  /* 0xffffffffff157424 */ /* 0x000fd800078e00ff */
[----:B0-----:R-:W-:Y:S05]  /*4660*/  WARPSYNC.COLLECTIVE R21, `(.L_x_882) ;  /* 0x0000000015087348 */ /* 0x001fea0003c00000 */
[----:B------:R-:W-:Y:S01]  /*4670*/  VOTE.ANY R21, PT, P0 ;  /* 0x0000000000157806 */ /* 0x000fe200000e0100 */
[----:B0-----:R-:W-:Y:S06]  /*4680*/  ENDCOLLECTIVE ;  /* 0x000000000000791b */ /* 0x001fec0003800000 */
.L_x_882:
[----:B------:R-:W-:Y:S05]  /*4690*/  BSYNC B1 ;  /* 0x0000000000017941 */ /* 0x000fea0003800000 */
.L_x_881:
[----:B------:R-:W-:Y:S01]  /*46a0*/  LOP3.LUT R21, R21, 0x80000000, R30, 0xec, !PT ;  /* 0x8000000015157812 */ /* 0x000fe200078eec1e */
[----:B------:R-:W-:Y:S02]  /*46b0*/  IMAD.MOV.U32 R17, RZ, RZ, 0x1 ;  /* 0x00000001ff117424 */ /* 0x000fe400078e00ff */
[----:B------:R-:W-:Y:S02]  /*46c0*/  VIADD R41, R39, 0x2 ;  /* 0x0000000227297836 */ /* 0x000fe40000000000 */
[----:B------:R-:W-:Y:S02]  /*46d0*/  VIADD R16, R21, 0xffffffff ;  /* 0xffffffff15107836 */ /* 0x000fe40000000000 */
[C---:B------:R-:W-:Y:S02]  /*46e0*/  VIADD R43, R39.reuse, 0x4 ;  /* 0x00000004272b7836 */ /* 0x040fe40000000000 */
[----:B------:R-:W-:Y:S01]  /*46f0*/  VIADD R44, R39, 0x8 ;  /* 0x00000008272c7836 */ /* 0x000fe20000000000 */
[----:B------:R-:W-:Y:S01]  /*4700*/  LOP3.LUT R28, R21, R16, RZ, 0xc, !PT ;  /* 0x00000010151c7212 */ /* 0x000fe200078e0cff */
[----:B------:R-:W-:-:S02]  /*4710*/  IMAD.MOV.U32 R16, RZ, RZ, R27 ;  /* 0x000000ffff107224 */ /* 0x000fc400078e001b */
[----:B------:R-:W-:Y:S01]  /*4720*/  IMAD.MOV.U32 R21, RZ, RZ, -0x1 ;  /* 0xffffffffff157424 */ /* 0x000fe200078e00ff */
[----:B------:R0:W1:Y:S01]  /*4730*/  POPC R20, R28 ;  /* 0x0000001c00147309 */ /* 0x0000620000000000 */
[----:B------:R-:W-:-:S07]  /*4740*/  VIADD R45, R39, 0x10 ;  /* 0x00000010272d7836 */ /* 0x000fce0000000000 */
[----:B01----:R-:W-:Y:S05]  /*4750*/  WARPSYNC.COLLECTIVE R21, `(.L_x_883) ;  /* 0x0000000015087348 */ /* 0x003fea0003c00000 */
[----:B-1----:R1:W2:Y:S02]  /*4760*/  SHFL.DOWN P3, R22, R16, R17, R20 ;  /* 0x0800001110167389 */ /* 0x0022a40000060014 */
[----:B012---:R-:W-:Y:S05]  /*4770*/  ENDCOLLECTIVE ;  /* 0x000000000000791b */ /* 0x007fea0003800000 */
.L_x_883:
[-C--:B------:R-:W-:Y:S02]  /*4780*/  ISETP.GE.AND P0, PT, R39, R20.reuse, PT ;  /* 0x000000142700720c */ /* 0x080fe40003f06270 */
[-C--:B------:R-:W-:Y:S01]  /*4790*/  ISETP.GT.AND P2, PT, R45, R20.reuse, PT ;  /* 0x000000142d00720c */ /* 0x080fe20003f44270 */
        /* <DEDUP_REMOVED lines=8> */
.L_x_884:
        /* <DEDUP_REMOVED lines=8> */
.L_x_885:
[----:B------:R-:W-:Y:S01]  /*48a0*/  IMAD.MOV.U32 R17, RZ, RZ, 0x8 ;  /* 0x00000008ff117424 */ /* 0x000fe200078e00ff */
[----:B------:R-:W-:Y:S02]  /*48b0*/  SEL R22, R22, RZ, !P0 ;  /* 0x000000ff16167207 */ /* 0x000fe40004000000 */
[----:B------:R-:W-:-:S03]  /*48c0*/  ISETP.GT.AND P0, PT, R44, R20, PT ;  /* 0x000000142c00720c */ /* 0x000fc60003f04270 */
[----:B------:R-:W-:Y:S02]  /*48d0*/  IMAD.IADD R27, R29, 0x1, R22 ;  /* 0x000000011d1b7824 */ /* 0x000fe400078e0216 */
[----:B------:R-:W0:Y:S02]  /*48e0*/  LDC.64 R28, c[0x0][0x390] ;  /* 0x0000e400ff1c7b82 */ /* 0x000e240000000a00 */
[----:B------:R-:W-:-:S07]  /*48f0*/  IMAD.MOV.U32 R16, RZ, RZ, R27 ;  /* 0x000000ffff107224 */ /* 0x000fce00078e001b */
[----:B0-----:R-:W-:Y:S05]  /*4900*/  WARPSYNC.COLLECTIVE R21, `(.L_x_886) ;  /* 0x0000000015087348 */ /* 0x001fea0003c00000 */
[----:B------:R1:W2:Y:S02]  /*4910*/  SHFL.DOWN P3, R22, R16, R17, R20 ;  /* 0x0800001110167389 */ /* 0x0002a40000060014 */
[----:B012---:R-:W-:Y:S05]  /*4920*/  ENDCOLLECTIVE ;  /* 0x000000000000791b */ /* 0x007fea0003800000 */
.L_x_886:
[----:B------:R-:W-:Y:S01]  /*4930*/  IMAD.MOV.U32 R17, RZ, RZ, 0x10 ;  /* 0x00000010ff117424 */ /* 0x000fe200078e00ff */
[----:B------:R-:W-:Y:S02]  /*4940*/  SEL R22, R22, RZ, !P0 ;  /* 0x000000ff16167207 */ /* 0x000fe40004000000 */
[----:B------:R-:W-:-:S03]  /*4950*/  ISETP.NE.AND P0, PT, R26, 0x65, PT ;  /* 0x000000651a00780c */ /* 0x000fc60003f05270 */
[----:B------:R-:W-:-:S04]  /*4960*/  IMAD.IADD R47, R27, 0x1, R22 ;  /* 0x000000011b2f7824 */ /* 0x000fc800078e0216 */
[----:B------:R-:W-:-:S07]  /*4970*/  IMAD.MOV.U32 R16, RZ, RZ, R47 ;  /* 0x000000ffff107224 */ /* 0x000fce00078e002f */
[----:B------:R-:W-:Y:S05]  /*4980*/  WARPSYNC.COLLECTIVE R21, `(.L_x_887) ;  /* 0x0000000015087348 */ /* 0x000fea0003c00000 */
[----:B------:R0:W1:Y:S02]  /*4990*/  SHFL.DOWN P3, R22, R16, R17, R20 ;  /* 0x0800001110167389 */ /* 0x0000640000060014 */
[----:B01----:R-:W-:Y:S05]  /*49a0*/  ENDCOLLECTIVE ;  /* 0x000000000000791b */ /* 0x003fea0003800000 */
.L_x_887:
[----:B------:R-:W-:Y:S05]  /*49b0*/  WARPSYNC.COLLECTIVE R21, `(.L_x_888) ;  /* 0x0000000015087348 */ /* 0x000fea0003c00000 */
[----:B------:R-:W-:Y:S01]  /*49c0*/  VOTE.ALL P0, P0 ;  /* 0x0000000000ff7806 */ /* 0x000fe20000000000 */
[----:B------:R-:W-:-:S12]  /*49d0*/  ENDCOLLECTIVE ;  /* 0x000000000000791b */ /* 0x000fd80003800000 */
.L_x_888:
[----:B------:R-:W-:Y:S02]  /*49e0*/  IADD3 R28, P3, PT, R28, 0x100, RZ ;  /* 0x000001001c1c7810 */ /* 0x000fe40007f7e0ff */
[----:B------:R-:W-:-:S03]  /*49f0*/  SEL R22, R22, RZ, !P2 ;  /* 0x000000ff16167207 */ /* 0x000fc60005000000 */
[----:B------:R-:W-:Y:S02]  /*4a00*/  IMAD.X R3, RZ, RZ, R29, P3 ;  /* 0x000000ffff037224 */ /* 0x000fe400018e061d */
[----:B------:R-:W-:Y:S01]  /*4a10*/  IMAD.IADD R46, R47, 0x1, R22 ;  /* 0x000000012f2e7824 */ /* 0x000fe200078e0216 */
[----:B------:R-:W-:Y:S06]  /*4a20*/  BRA `(.L_x_889) ;  /* 0xffffffc800647947 */ /* 0x000fec000383ffff */
.L_x_854:
[----:B------:R-:W-:Y:S01]  /*4a30*/  BSSY B1, `(.L_x_890) ;  /* 0x0000006000017945 */ /* 0x000fe20003800000 */
[----:B------:R-:W-:Y:S01]  /*4a40*/  PLOP3.LUT P0, PT, P0, PT, PT, 0x8, 0x80 ;  /* 0x000000000080781c */ /* 0x000fe2000070e170 */
[----:B------:R-:W-:-:S12]  /*4a50*/  IMAD.MOV.U32 R21, RZ, RZ, -0x1 ;  /* 0xffffffffff157424 */ /* 0x000fd800078e00ff */
[----:B------:R-:W-:Y:S05]  /*4a60*/  WARPSYNC.COLLECTIVE R21, `(.L_x_891) ;  /* 0x0000000015087348 */ /* 0x000fea0003c00000 */
[----:B------:R-:W-:Y:S01]  /*4a70*/  VOTE.ANY P0, P0 ;  /* 0x0000000000ff7806 */ /* 0x000fe20000000100 */
[----:B------:R-:W-:-:S12]  /*4a80*/  ENDCOLLECTIVE ;  /* 0x000000000000791b */ /* 0x000fd80003800000 */
.L_x_891:
[----:B------:R-:W-:Y:S05]  /*4a90*/  BSYNC B1 ;  /* 0x0000000000017941 */ /* 0x000fea0003800000 */
.L_x_890:
[----:B------:R-:W-:Y:S05]  /*4aa0*/  BRA `(.L_x_892) ;  /* 0xffffffc800747947 */ /* 0x000fea000383ffff */
.L_x_856:
[----:B------:R-:W-:Y:S01]  /*4ab0*/  BSSY B1, `(.L_x_893) ;  /* 0x0000006000017945 */ /* 0x000fe20003800000 */
[----:B------:R-:W-:Y:S01]  /*4ac0*/  PLOP3.LUT P0, PT, P0, PT, PT, 0x8, 0x80 ;  /* 0x000000000080781c */ /* 0x000fe2000070e170 */
[----:B------:R-:W-:-:S12]  /*4ad0*/  IMAD.MOV.U32 R21, RZ, RZ, -0x1 ;  /* 0xffffffffff157424 */ /* 0x000fd800078e00ff */
[----:B------:R-:W-:Y:S05]  /*4ae0*/  WARPSYNC.COLLECTIVE R21, `(.L_x_894) ;  /* 0x0000000015087348 */ /* 0x000fea0003c00000 */
[----:B------:R-:W-:Y:S01]  /*4af0*/  VOTE.ANY P0, P0 ;  /* 0x0000000000ff7806 */ /* 0x000fe20000000100 */
[----:B------:R-:W-:-:S12]  /*4b00*/  ENDCOLLECTIVE ;  /* 0x000000000000791b */ /* 0x000fd80003800000 */
.L_x_894:
[----:B------:R-:W-:Y:S05]  /*4b10*/  BSYNC B1 ;  /* 0x0000000000017941 */ /* 0x000fea0003800000 */
.L_x_893:
[----:B------:R-:W-:Y:S05]  /*4b20*/  BRA `(.L_x_895) ;  /* 0xffffffc800c87947 */ /* 0x000fea000383ffff */
.L_x_858:
[----:B------:R-:W-:Y:S01]  /*4b30*/  BSSY B1, `(.L_x_896) ;  /* 0x0000006000017945 */ /* 0x000fe20003800000 */
[----:B------:R-:W-:Y:S01]  /*4b40*/  PLOP3.LUT P0, PT, P0, PT, PT, 0x8, 0x80 ;  /* 0x000000000080781c */ /* 0x000fe2000070e170 */
[----:B------:R-:W-:-:S12]  /*4b50*/  IMAD.MOV.U32 R21, RZ, RZ, -0x1 ;  /* 0xffffffffff157424 */ /* 0x000fd800078e00ff */
[----:B------:R-:W-:Y:S05]  /*4b60*/  WARPSYNC.COLLECTIVE R21, `(.L_x_897) ;  /* 0x0000000015087348 */ /* 0x000fea0003c00000 */
[----:B------:R-:W-:Y:S01]  /*4b70*/  VOTE.ANY R21, PT, P0 ;  /* 0x0000000000157806 */ /* 0x000fe200000e0100 */
[----:B------:R-:W-:Y:S06]  /*4b80*/  ENDCOLLECTIVE ;  /* 0x000000000000791b */ /* 0x000fec0003800000 */
.L_x_897:
[----:B------:R-:W-:Y:S05]  /*4b90*/  BSYNC B1 ;  /* 0x0000000000017941 */ /* 0x000fea0003800000 */
.L_x_896:
        /* <DEDUP_REMOVED lines=11> */
.L_x_898:
        /* <DEDUP_REMOVED lines=9> */
.L_x_899:
        /* <DEDUP_REMOVED lines=8> */
.L_x_900:
        /* <DEDUP_REMOVED lines=8> */
.L_x_901:
        /* <DEDUP_REMOVED lines=8> */
.L_x_902:
[----:B------:R-:W-:Y:S02]  /*4e60*/  SEL R22, R22, RZ, !P0 ;  /* 0x000000ff16167207 */ /* 0x000fe40004000000 */
[----:B------:R-:W-:Y:S02]  /*4e70*/  ISETP.NE.AND P0, PT, R26, 0x65, PT ;  /* 0x000000651a00780c */ /* 0x000fe40003f05270 */
[----:B------:R-:W-:-:S11]  /*4e80*/  IADD3 R46, PT, PT, R47, R22, R46 ;  /* 0x000000162f2e7210 */ /* 0x000fd60007ffe02e */
[----:B------:R-:W-:Y:S05]  /*4e90*/  WARPSYNC.COLLECTIVE R21, `(.L_x_903) ;  /* 0x0000000015087348 */ /* 0x000fea0003c00000 */
[----:B------:R-:W-:Y:S01]  /*4ea0*/  VOTE.ALL P0, P0 ;  /* 0x0000000000ff7806 */ /* 0x000fe20000000000 */
[----:B------:R-:W-:-:S12]  /*4eb0*/  ENDCOLLECTIVE ;  /* 0x000000000000791b */ /* 0x000fd80003800000 */
.L_x_903:
[----:B------:R-:W-:Y:S05]  /*4ec0*/  BRA `(.L_x_904) ;  /* 0xffffffc800607947 */ /* 0x000fea000383ffff */
.L_x_863:
[----:B------:R-:W-:Y:S01]  /*4ed0*/  BSSY B0, `(.L_x_905) ;  /* 0x0000006000007945 */ /* 0x000fe20003800000 */
[----:B------:R-:W-:Y:S01]  /*4ee0*/  PLOP3.LUT P0, PT, P0, PT, PT, 0x8, 0x80 ;  /* 0x000000000080781c */ /* 0x000fe2000070e170 */
[----:B------:R-:W-:-:S12]  /*4ef0*/  IMAD.MOV.U32 R21, RZ, RZ, -0x1 ;  /* 0xffffffffff157424 */ /* 0x000fd800078e00ff */
[----:B------:R-:W-:Y:S05]  /*4f00*/  WARPSYNC.COLLECTIVE R21, `(.L_x_906) ;  /* 0x0000000015087348 */ /* 0x000fea0003c00000 */
[----:B------:R-:W-:Y:S01]  /*4f10*/  VOTE.ANY P0, P0 ;  /* 0x0000000000ff7806 */ /* 0x000fe20000000100 */
[----:B------:R-:W-:-:S12]  /*4f20*/  ENDCOLLECTIVE ;  /* 0x000000000000791b */ /* 0x000fd80003800000 */
.L_x_906:
[----:B------:R-:W-:Y:S05]  /*4f30*/  BSYNC B0 ;  /* 0x0000000000007941 */ /* 0x000fea0003800000 */
.L_x_905:
[----:B------:R-:W-:Y:S05]  /*4f40*/  BRA `(.L_x_907) ;  /* 0xffffffe000987947 */ /* 0x000fea000383ffff */
.L_x_865:
[----:B------:R-:W-:Y:S01]  /*4f50*/  BSSY B0, `(.L_x_908) ;  /* 0x0000006000007945 */ /* 0x000fe20003800000 */
[----:B------:R-:W-:Y:S01]  /*4f60*/  PLOP3.LUT P0, PT, P0, PT, PT, 0x8, 0x80 ;  /* 0x000000000080781c */ /* 0x000fe2000070e170 */
[----:B------:R-:W-:-:S12]  /*4f70*/  IMAD.MOV.U32 R21, RZ, RZ, -0x1 ;  /* 0xffffffffff157424 */ /* 0x000fd800078e00ff */
[----:B------:R-:W-:Y:S05]  /*4f80*/  WARPSYNC.COLLECTIVE R21, `(.L_x_909) ;  /* 0x0000000015087348 */ /* 0x000fea0003c00000 */
[----:B------:R-:W-:Y:S01]  /*4f90*/  VOTE.ANY P0, P0 ;  /* 0x0000000000ff7806 */ /* 0x000fe20000000100 */
[----:B------:R-:W-:-:S12]  /*4fa0*/  ENDCOLLECTIVE ;  /* 0x000000000000791b */ /* 0x000fd80003800000 */
.L_x_909:
[----:B------:R-:W-:Y:S05]  /*4fb0*/  BSYNC B0 ;  /* 0x0000000000007941 */ /* 0x000fea0003800000 */
.L_x_908:
[----:B------:R-:W-:Y:S05]  /*4fc0*/  BRA `(.L_x_910) ;  /* 0xffffffe000ec7947 */ /* 0x000fea000383ffff */
.L_x_867:
[----:B------:R-:W0:Y:S01]  /*4fd0*/  S2R R26, SR_GEMASK ;  /* 0x00000000001a7919 */ /* 0x000e220000003c00 */
[----:B------:R-:W-:Y:S01]  /*4fe0*/  BSSY B0, `(.L_x_911) ;  /* 0x0000006000007945 */ /* 0x000fe20003800000 */
[----:B------:R-:W-:Y:S01]  /*4ff0*/  PLOP3.LUT P0, PT, P0, PT, PT, 0x8, 0x80 ;  /* 0x000000000080781c */ /* 0x000fe2000070e170 */
[----:B------:R-:W-:-:S12]  /*5000*/  IMAD.MOV.U32 R21, RZ, RZ, -0x1 ;  /* 0xffffffffff157424 */ /* 0x000fd800078e00ff */
[----:B0-----:R-:W-:Y:S05]  /*5010*/  WARPSYNC.COLLECTIVE R21, `(.L_x_912) ;  /* 0x0000000015087348 */ /* 0x001fea0003c00000 */
[----:B------:R-:W-:Y:S01]  /*5020*/  VOTE.ANY R21, PT, P0 ;  /* 0x0000000000157806 */ /* 0x000fe200000e0100 */
[----:B0-----:R-:W-:Y:S06]  /*5030*/  ENDCOLLECTIVE ;  /* 0x000000000000791b */ /* 0x001fec0003800000 */
.L_x_912:
[----:B------:R-:W-:Y:S05]  /*5040*/  BSYNC B0 ;  /* 0x0000000000007941 */ /* 0x000fea0003800000 */
.L_x_911:
[----:B------:R-:W-:Y:S01]  /*5050*/  LOP3.LUT R21, R21, 0x80000000, R26, 0xec, !PT ;  /* 0x8000000015157812 */ /* 0x000fe200078eec1a */
[----:B------:R-:W-:-:S04]  /*5060*/  IMAD.MOV.U32 R17, RZ, RZ, 0x1 ;  /* 0x00000001ff117424 */ /* 0x000fc800078e00ff */
        /* <DEDUP_REMOVED lines=8> */
.L_x_913:
[----:B------:R-:W-:Y:S01]  /*50f0*/  ISETP.GE.AND P0, PT, R38, R20, PT ;  /* 0x000000142600720c */ /* 0x000fe20003f06270 */
[----:B------:R-:W-:-:S03]  /*5100*/  IMAD.MOV.U32 R17, RZ, RZ, 0x2 ;  /* 0x00000002ff117424 */ /* 0x000fc600078e00ff */
[----:B------:R-:W-:-:S05]  /*5110*/  SEL R22, R22, RZ, !P0 ;  /* 0x000000ff16167207 */ /* 0x000fca0004000000 */
[----:B------:R-:W-:Y:S02]  /*5120*/  IMAD.IADD R43, R22, 0x1, R19 ;  /* 0x00000001162b7824 */ /* 0x000fe400078e0213 */
[----:B------:R-:W-:Y:S02]  /*5130*/  VIADD R19, R38, 0x2 ;  /* 0x0000000226137836 */ /* 0x000fe40000000000 */
[----:B------:R-:W-:-:S03]  /*5140*/  IMAD.MOV.U32 R16, RZ, RZ, R43 ;  /* 0x000000ffff107224 */ /* 0x000fc600078e002b */
[----:B------:R-:W-:Y:S01]  /*5150*/  ISETP.GT.AND P0, PT, R19, R20, PT ;  /* 0x000000141300720c */ /* 0x000fe20003f04270 */
[----:B------:R-:W-:-:S12]  /*5160*/  VIADD R19, R38, 0x4 ;  /* 0x0000000426137836 */ /* 0x000fd80000000000 */
[----:B------:R-:W-:Y:S05]  /*5170*/  WARPSYNC.COLLECTIVE R21, `(.L_x_914) ;  /* 0x0000000015087348 */ /* 0x000fea0003c00000 */
[----:B------:R0:W1:Y:S02]  /*5180*/  SHFL.DOWN P3, R22, R16, R17, R20 ;  /* 0x0800001110167389 */ /* 0x0000640000060014 */
[----:B01----:R-:W-:Y:S05]  /*5190*/  ENDCOLLECTIVE ;  /* 0x000000000000791b */ /* 0x003fea0003800000 */
.L_x_914:
[----:B------:R-:W-:Y:S01]  /*51a0*/  IMAD.MOV.U32 R17, RZ, RZ, 0x4 ;  /* 0x00000004ff117424 */ /* 0x000fe200078e00ff */
[----:B------:R-:W-:Y:S02]  /*51b0*/  SEL R22, R22, RZ, !P0 ;  /* 0x000000ff16167207 */ /* 0x000fe40004000000 */
[----:B------:R-:W-:-:S03]  /*51c0*/  ISETP.GT.AND P0, PT, R19, R20, PT ;  /* 0x000000141300720c */ /* 0x000fc60003f04270 */
[----:B------:R-:W-:Y:S02]  /*51d0*/  IMAD.IADD R45, R43, 0x1, R22 ;  /* 0x000000012b2d7824 */ /* 0x000fe400078e0216 */
[----:B------:R-:W-:Y:S02]  /*51e0*/  VIADD R43, R38, 0x8 ;  /* 0x00000008262b7836 */ /* 0x000fe40000000000 */
[----:B------:R-:W-:-:S07]  /*51f0*/  IMAD.MOV.U32 R16, RZ, RZ, R45 ;  /* 0x000000ffff107224 */ /* 0x000fce00078e002d */
[----:B------:R-:W-:Y:S05]  /*5200*/  WARPSYNC.COLLECTIVE R21, `(.L_x_915) ;  /* 0x0000000015087348 */ /* 0x000fea0003c00000 */
[----:B------:R0:W1:Y:S02]  /*5210*/  SHFL.DOWN P3, R22, R16, R17, R20 ;  /* 0x0800001110167389 */ /* 0x0000640000060014 */
[----:B01----:R-:W-:Y:S05]  /*5220*/  ENDCOLLECTIVE ;  /* 0x000000000000791b */ /* 0x003fea0003800000 */
.L_x_915:
        /* <DEDUP_REMOVED lines=9> */
.L_x_916:
[----:B------:R-:W-:Y:S01]  /*52c0*/  IMAD.MOV.U32 R17, RZ, RZ, 0x10 ;  /* 0x00000010ff117424 */ /* 0x000fe200078e00ff */
[----:B------:R-:W-:Y:S02]  /*52d0*/  SEL R22, R22, RZ, !P0 ;  /* 0x000000ff16167207 */ /* 0x000fe40004000000 */
[----:B------:R-:W-:-:S03]  /*52e0*/  ISETP.NE.AND P0, PT, R18, 0x65, PT ;  /* 0x000000651200780c */ /* 0x000fc60003f05270 */
[----:B------:R-:W-:Y:S02]  /*52f0*/  IMAD.IADD R43, R19, 0x1, R22 ;  /* 0x00000001132b7824 */ /* 0x000fe400078e0216 */
[----:B------:R-:W-:Y:S02]  /*5300*/  VIADD R19, R38, 0x10 ;  /* 0x0000001026137836 */ /* 0x000fe40000000000 */
[----:B------:R-:W-:-:S03]  /*5310*/  IMAD.MOV.U32 R16, RZ, RZ, R43 ;  /* 0x000000ffff107224 */ /* 0x000fc600078e002b */
[----:B------:R-:W-:-:S13]  /*5320*/  ISETP.GT.AND P2, PT, R19, R20, PT ;  /* 0x000000141300720c */ /* 0x000fda0003f44270 */
[----:B------:R-:W-:Y:S05]  /*5330*/  WARPSYNC.COLLECTIVE R21, `(.L_x_917) ;  /* 0x0000000015087348 */ /* 0x000fea0003c00000 */
[----:B------:R0:W1:Y:S02]  /*5340*/  SHFL.DOWN P3, R22, R16, R17, R20 ;  /* 0x0800001110167389 */ /* 0x0000640000060014 */
[----:B01----:R-:W-:Y:S05]  /*5350*/  ENDCOLLECTIVE ;  /* 0x000000000000791b */ /* 0x003fea0003800000 */
.L_x_917:
[----:B------:R-:W-:Y:S05]  /*5360*/  WARPSYNC.COLLECTIVE R21, `(.L_x_918) ;  /* 0x0000000015087348 */ /* 0x000fea0003c00000 */
[----:B------:R-:W-:Y:S01]  /*5370*/  VOTE.ALL P0, P0 ;  /* 0x0000000000ff7806 */ /* 0x000fe20000000000 */
[----:B------:R-:W-:-:S12]  /*5380*/  ENDCOLLECTIVE ;  /* 0x000000000000791b */ /* 0x000fd80003800000 */
.L_x_918:
[----:B------:R-:W-:Y:S02]  /*5390*/  IADD3 R44, P3, PT, R44, 0x100, RZ ;  /* 0x000001002c2c7810 */ /* 0x000fe40007f7e0ff */
[----:B------:R-:W-:-:S03]  /*53a0*/  SEL R22, R22, RZ, !P2 ;  /* 0x000000ff16167207 */ /* 0x000fc60005000000 */
[----:B------:R-:W-:Y:S02]  /*53b0*/  IMAD.X R45, RZ, RZ, R45, P3 ;  /* 0x000000ffff2d7224 */ /* 0x000fe400018e062d */
[----:B------:R-:W-:Y:S01]  /*53c0*/  IMAD.IADD R46, R43, 0x1, R22 ;  /* 0x000000012b2e7824 */ /* 0x000fe200078e0216 */
[----:B------:R-:W-:Y:S06]  /*53d0*/  BRA `(.L_x_919) ;  /* 0xffffffe000847947 */ /* 0x000fec000383ffff */
.L_x_869:
[----:B------:R-:W-:Y:S01]  /*53e0*/  BSSY B0, `(.L_x_920) ;  /* 0x0000006000007945 */ /* 0x000fe20003800000 */
[----:B------:R-:W-:Y:S01]  /*53f0*/  PLOP3.LUT P0, PT, P0, PT, PT, 0x8, 0x80 ;  /* 0x000000000080781c */ /* 0x000fe2000070e170 */
[----:B------:R-:W-:-:S12]  /*5400*/  IMAD.MOV.U32 R21, RZ, RZ, -0x1 ;  /* 0xffffffffff157424 */ /* 0x000fd800078e00ff */
[----:B------:R-:W-:Y:S05]  /*5410*/  WARPSYNC.COLLECTIVE R21, `(.L_x_921) ;  /* 0x0000000015087348 */ /* 0x000fea0003c00000 */
[----:B------:R-:W-:Y:S01]  /*5420*/  VOTE.ANY P0, P0 ;  /* 0x0000000000ff7806 */ /* 0x000fe20000000100 */
[----:B------:R-:W-:-:S12]  /*5430*/  ENDCOLLECTIVE ;  /* 0x000000000000791b */ /* 0x000fd80003800000 */
.L_x_921:
[----:B------:R-:W-:Y:S05]  /*5440*/  BSYNC B0 ;  /* 0x0000000000007941 */ /* 0x000fea0003800000 */
.L_x_920:
[----:B------:R-:W-:Y:S05]  /*5450*/  BRA `(.L_x_922) ;  /* 0xffffffe0008c7947 */ /* 0x000fea000383ffff */
.L_x_871:
[----:B------:R-:W-:Y:S01]  /*5460*/  BSSY B0, `(.L_x_923) ;  /* 0x0000006000007945 */ /* 0x000fe20003800000 */
[----:B------:R-:W-:Y:S01]  /*5470*/  PLOP3.LUT P0, PT, P0, PT, PT, 0x8, 0x80 ;  /* 0x000000000080781c */ /* 0x000fe2000070e170 */
[----:B------:R-:W-:-:S12]  /*5480*/  IMAD.MOV.U32 R21, RZ, RZ, -0x1 ;  /* 0xffffffffff157424 */ /* 0x000fd800078e00ff */
[----:B------:R-:W-:Y:S05]  /*5490*/  WARPSYNC.COLLECTIVE R21, `(.L_x_924) ;  /* 0x0000000015087348 */ /* 0x000fea0003c00000 */
[----:B------:R-:W-:Y:S01]  /*54a0*/  VOTE.ANY P0, P0 ;  /* 0x0000000000ff7806 */ /* 0x000fe20000000100 */
[----:B------:R-:W-:-:S12]  /*54b0*/  ENDCOLLECTIVE ;  /* 0x000000000000791b */ /* 0x000fd80003800000 */
.L_x_924:
[----:B------:R-:W-:Y:S05]  /*54c0*/  BSYNC B0 ;  /* 0x0000000000007941 */ /* 0x000fea0003800000 */
.L_x_923:
[----:B------:R-:W-:Y:S05]  /*54d0*/  BRA `(.L_x_925) ;  /* 0xffffffe000e07947 */ /* 0x000fea000383ffff */
.L_x_873:
[----:B------:R-:W-:Y:S01]  /*54e0*/  BSSY B0, `(.L_x_926) ;  /* 0x0000006000007945 */ /* 0x000fe20003800000 */
[----:B------:R-:W-:Y:S01]  /*54f0*/  PLOP3.LUT P0, PT, P0, PT, PT, 0x8, 0x80 ;  /* 0x000000000080781c */ /* 0x000fe2000070e170 */
[----:B------:R-:W-:-:S12]  /*5500*/  IMAD.MOV.U32 R21, RZ, RZ, -0x1 ;  /* 0xffffffffff157424 */ /* 0x000fd800078e00ff */
[----:B------:R-:W-:Y:S05]  /*5510*/  WARPSYNC.COLLECTIVE R21, `(.L_x_927) ;  /* 0x0000000015087348 */ /* 0x000fea0003c00000 */
[----:B------:R-:W-:Y:S01]  /*5520*/  VOTE.ANY R21, PT, P0 ;  /* 0x0000000000157806 */ /* 0x000fe200000e0100 */
[----:B------:R-:W-:Y:S06]  /*5530*/  ENDCOLLECTIVE ;  /* 0x000000000000791b */ /* 0x000fec0003800000 */
.L_x_927:
[----:B------:R-:W-:Y:S05]  /*5540*/  BSYNC B0 ;  /* 0x0000000000007941 */ /* 0x000fea0003800000 */
.L_x_926:
        /* <DEDUP_REMOVED lines=11> */
.L_x_928:
        /* <DEDUP_REMOVED lines=11> */
.L_x_929:
        /* <DEDUP_REMOVED lines=9> */
.L_x_930:
        /* <DEDUP_REMOVED lines=8> */
.L_x_931:
        /* <DEDUP_REMOVED lines=9> */
.L_x_932:
[----:B------:R-:W-:Y:S02]  /*5850*/  SEL R22, R22, RZ, !P0 ;  /* 0x000000ff16167207 */ /* 0x000fe40004000000 */
[----:B------:R-:W-:Y:S02]  /*5860*/  ISETP.NE.AND P0, PT, R18, 0x65, PT ;  /* 0x000000651200780c */ /* 0x000fe40003f05270 */
[----:B------:R-:W-:-:S11]  /*5870*/  IADD3 R46, PT, PT, R47, R22, R46 ;  /* 0x000000162f2e7210 */ /* 0x000fd60007ffe02e */
[----:B------:R-:W-:Y:S05]  /*5880*/  WARPSYNC.COLLECTIVE R21, `(.L_x_933) ;  /* 0x0000000015087348 */ /* 0x000fea0003c00000 */
[----:B------:R-:W-:Y:S01]  /*5890*/  VOTE.ALL P0, P0 ;  /* 0x0000000000ff7806 */ /* 0x000fe20000000000 */
[----:B------:R-:W-:-:S12]  /*58a0*/  ENDCOLLECTIVE ;  /* 0x000000000000791b */ /* 0x000fd80003800000 */
.L_x_933:
[----:B------:R-:W-:Y:S05]  /*58b0*/  BRA `(.L_x_934) ;  /* 0xffffffe000787947 */ /* 0x000fea000383ffff */
.L_x_935:
        /* <DEDUP_REMOVED lines=12> */
.L_x_1188:


//--------------------- .text._ZN3cub18CUB_300001_SM_10006detail4scan20DeviceScanInitKernelINS0_13ScanTileStateIiLb1EEEEEvT_i --------------------------
	.section	.text._ZN3cub18CUB_300001_SM_10006detail4scan20DeviceScanInitKernelINS0_13ScanTileStateIiLb1EEEEEvT_i,"ax",@progbits
	.align	128
        .global         _ZN3cub18CUB_300001_SM_10006detail4scan20DeviceScanInitKernelINS0_13ScanTileStateIiLb1EEEEEvT_i
        .type           _ZN3cub18CUB_300001_SM_10006detail4scan20DeviceScanInitKernelINS0_13ScanTileStateIiLb1EEEEEvT_i,@function
        .size           _ZN3cub18CUB_300001_SM_10006detail4scan20DeviceScanInitKernelINS0_13ScanTileStateIiLb1EEEEEvT_i,(.L_x_1189 - _ZN3cub18CUB_300001_SM_10006detail4scan20DeviceScanInitKernelINS0_13ScanTileStateIiLb1EEEEEvT_i)
        .other          _ZN3cub18CUB_300001_SM_10006detail4scan20DeviceScanInitKernelINS0_13ScanTileStateIiLb1EEEEEvT_i,@"STO_CUDA_ENTRY STV_DEFAULT"
_ZN3cub18CUB_300001_SM_10006detail4scan20DeviceScanInitKernelINS0_13ScanTileStateIiLb1EEEEEvT_i:
.text._ZN3cub18CUB_300001_SM_10006detail4scan20DeviceScanInitKernelINS0_13ScanTileStateIiLb1EEEEEvT_i:
[----:B------:R-:W-:Y:S01]  /*0000*/  LDC R1, c[0x0][0x37c] ;  /* 0x0000df00ff017b82 */ /* 0x000fe20000000800 */
[----:B------:R-:W0:Y:S07]  /*0010*/  S2R R0, SR_TID.X ;  /* 0x0000000000007919 */ /* 0x000e2e0000002100 */
[----:B------:R-:W1:Y:S01]  /*0020*/  S2UR UR6, SR_CTAID.X ;  /* 0x00000000000679c3 */ /* 0x000e620000002500 */
[----:B------:R-:W2:Y:S07]  /*0030*/  LDCU UR4, c[0x0][0x388] ;  /* 0x00007100ff0477ac */ /* 0x000eae0008000800 */
[----:B------:R-:W1:Y:S01]  /*0040*/  LDC R5, c[0x0][0x360] ;  /* 0x0000d800ff057b82 */ /* 0x000e620000000800 */
[----:B0-----:R-:W-:Y:S01]  /*0050*/  ISETP.GT.U32.AND P0, PT, R0, 0x1f, PT ;  /* 0x0000001f0000780c */ /* 0x001fe20003f04070 */
[----:B-1----:R-:W-:-:S03]  /*0060*/  IMAD R5, R5, UR6, R0 ;  /* 0x0000000605057c24 */ /* 0x002fc6000f8e0200 */
[----:B------:R-:W-:Y:S02]  /*0070*/  ISETP.NE.OR P0, PT, RZ, UR6, P0 ;  /* 0x00000006ff007c0c */ /* 0x000fe40008705670 */
[----:B--2---:R-:W-:Y:S01]  /*0080*/  ISETP.GE.AND P1, PT, R5, UR4, PT ;  /* 0x0000000405007c0c */ /* 0x004fe2000bf26270 */
[----:B------:R-:W0:-:S12]  /*0090*/  LDCU.64 UR4, c[0x0][0x358] ;  /* 0x00006b00ff0477ac */ /* 0x000e180008000a00 */
[----:B------:R-:W1:Y:S01]  /*00a0*/  @!P1 LDC.64 R2, c[0x0][0x380] ;  /* 0x0000e000ff029b82 */ /* 0x000e620000000a00 */
[----:B------:R-:W-:Y:S01]  /*00b0*/  @!P1 MOV R4, 0x63 ;  /* 0x0000006300049802 */ /* 0x000fe20000000f00 */
[----:B-1----:R-:W-:-:S04]  /*00c0*/  @!P1 IMAD.WIDE R2, R5, 0x8, R2 ;  /* 0x0000000805029825 */ /* 0x002fc800078e0202 */
[----:B------:R-:W-:-:S05]  /*00d0*/  HFMA2 R5, -RZ, RZ, 0, 0 ;  /* 0x00000000ff057431 */ /* 0x000fca00000001ff */
[----:B0-----:R0:W-:Y:S01]  /*00e0*/  @!P1 STG.E.64 desc[UR4][R2.64+0x100], R4 ;  /* 0x0001000402009986 */ /* 0x0011e2000c101b04 */
[----:B------:R-:W-:Y:S05]  /*00f0*/  @P0 EXIT ;  /* 0x000000000000094d */ /* 0x000fea0003800000 */
[----:B0-----:R-:W0:Y:S02]  /*0100*/  LDC.64 R2, c[0x0][0x380] ;  /* 0x0000e000ff027b82 */ /* 0x001e240000000a00 */
[----:B0-----:R-:W-:-:S05]  /*0110*/  IMAD.WIDE.U32 R2, R0, 0x8, R2 ;  /* 0x0000000800027825 */ /* 0x001fca00078e0002 */
[----:B------:R-:W-:Y:S01]  /*0120*/  STG.E.64 desc[UR4][R2.64], RZ ;  /* 0x000000ff02007986 */ /* 0x000fe2000c101b04 */
[----:B------:R-:W-:Y:S05]  /*0130*/  EXIT ;  /* 0x000000000000794d */ /* 0x000fea0003800000 */
.L_x_936:
        /* <DEDUP_REMOVED lines=12> */
.L_x_1189:


//--------------------- .text._ZN3cub18CUB_300001_SM_10006detail6reduce28DeviceReduceSingleTileKernelINS2_10policy_hubIiyN4cuda3std3__44plusIiEEE10Policy1000EPiSC_iS9_iiNS7_10__identityEEEvT0_T1_T2_T3_T4_T6_ --------------------------
	.section	.text._ZN3cub18CUB_300001_SM_10006detail6reduce28DeviceReduceSingleTileKernelINS2_10policy_hubIiyN4cuda3std3__44plusIiEEE10Policy1000EPiSC_iS9_iiNS7_10__identityEEEvT0_T1_T2_T3_T4_T6_,"ax",@progbits
	.align	128
        .global         _ZN3cub18CUB_300001_SM_10006detail6reduce28DeviceReduceSingleTileKernelINS2_10policy_hubIiyN4cuda3std3__44plusIiEEE10Policy1000EPiSC_iS9_iiNS7_10__identityEEEvT0_T1_T2_T3_T4_T6_
        .type           _ZN3cub18CUB_300001_SM_10006detail6reduce28DeviceReduceSingleTileKernelINS2_10policy_hubIiyN4cuda3std3__44plusIiEEE10Policy1000EPiSC_iS9_iiNS7_10__identityEEEvT0_T1_T2_T3_T4_T6_,@function
        .size           _ZN3cub18CUB_300001_SM_10006detail6reduce28DeviceReduceSingleTileKernelINS2_10policy_hubIiyN4cuda3std3__44plusIiEEE10Policy1000EPiSC_iS9_iiNS7_10__identityEEEvT0_T1_T2_T3_T4_T6_,(.L_x_1190 - _ZN3cub18CUB_300001_SM_10006detail6reduce28DeviceReduceSingleTileKernelINS2_10policy_hubIiyN4cuda3std3__44plusIiEEE10Policy1000EPiSC_iS9_iiNS7_10__identityEEEvT0_T1_T2_T3_T4_T6_)
        .other          _ZN3cub18CUB_300001_SM_10006detail6reduce28DeviceReduceSingleTileKernelINS2_10policy_hubIiyN4cuda3std3__44plusIiEEE10Policy1000EPiSC_iS9_iiNS7_10__identityEEEvT0_T1_T2_T3_T4_T6_,@"STO_CUDA_ENTRY STV_DEFAULT"
_ZN3cub18CUB_300001_SM_10006detail6reduce28DeviceReduceSingleTileKernelINS2_10policy_hubIiyN4cuda3std3__44plusIiEEE10Policy1000EPiSC_iS9_iiNS7_10__identityEEEvT0_T1_T2_T3_T4_T6_:
.text._ZN3cub18CUB_300001_SM_10006detail6reduce28DeviceReduceSingleTileKernelINS2_10policy_hubIiyN4cuda3std3__44plusIiEEE10Policy1000EPiSC_iS9_iiNS7_10__identityEEEvT0_T1_T2_T3_T4_T6_:
[----:B------:R-:W-:Y:S01]  /*0000*/  LDC R1, c[0x0][0x37c] ;  /* 0x0000df00ff017b82 */ /* 0x000fe20000000800 */
[----:B------:R-:W0:Y:S01]  /*0010*/  LDCU UR4, c[0x0][0x390] ;  /* 0x00007200ff0477ac */ /* 0x000e220008000800 */
[----:B------:R-:W1:Y:S01]  /*0020*/  LDCU.64 UR6, c[0x0][0x358] ;  /* 0x00006b00ff0677ac */ /* 0x000e620008000a00 */
[----:B0-----:R-:W-:-:S05]  /*0030*/  IMAD.U32 R20, RZ, RZ, UR4 ;  /* 0x00000004ff147e24 */ /* 0x001fca000f8e00ff */
[----:B------:R-:W-:-:S13]  /*0040*/  ISETP.NE.AND P0, PT, R20, RZ, PT ;  /* 0x000000ff1400720c */ /* 0x000fda0003f05270 */
[----:B-1----:R-:W-:Y:S05]  /*0050*/  @P0 BRA `(.L_x_937) ;  /* 0x00000000001c0947 */ /* 0x002fea0003800000 */
[----:B------:R-:W0:Y:S02]  /*0060*/  S2R R0, SR_TID.X ;  /* 0x0000000000007919 */ /* 0x000e240000002100 */
[----:B0-----:R-:W-:-:S13]  /*0070*/  ISETP.NE.AND P0, PT, R0, RZ, PT ;  /* 0x000000ff0000720c */ /* 0x001fda0003f05270 */
[----:B------:R-:W-:Y:S05]  /*0080*/  @P0 EXIT ;  /* 0x000000000000094d */ /* 0x000fea0003800000 */
[----:B------:R-:W0:Y:S08]  /*0090*/  LDC R5, c[0x0][0x398] ;  /* 0x0000e600ff057b82 */ /* 0x000e300000000800 */
[----:B------:R-:W0:Y:S02]  /*00a0*/  LDC.64 R2, c[0x0][0x388] ;  /* 0x0000e200ff027b82 */ /* 0x000e240000000a00 */
[----:B0-----:R-:W-:Y:S01]  /*00b0*/  STG.E desc[UR6][R2.64], R5 ;  /* 0x0000000502007986 */ /* 0x001fe2000c101906 */
[----:B------:R-:W-:Y:S05]  /*00c0*/  EXIT ;  /* 0x000000000000794d */ /* 0x000fea0003800000 */
.L_x_937:
[----:B------:R-:W0:Y:S01]  /*00d0*/  LDCU UR4, c[0x0][0x380] ;  /* 0x00007000ff0477ac */ /* 0x000e220008000800 */
[----:B------:R-:W-:Y:S01]  /*00e0*/  BSSY.RECONVERGENT B0, `(.L_x_938) ;  /* 0x0000385000007945 */ /* 0x000fe20003800200 */
[----:B0-----:R-:W-:-:S09]  /*00f0*/  ULOP3.LUT UP0, URZ, UR4, 0xf, URZ, 0xc0, !UPT ;  /* 0x0000000f04ff7892 */ /* 0x001fd2000f80c0ff */
[----:B------:R-:W-:Y:S05]  /*0100*/  BRA.U UP0, `(.L_x_939) ;  /* 0x0000001900d87547 */ /* 0x000fea000b800000 */
[----:B------:R-:W-:-:S13]  /*0110*/  ISETP.GT.AND P0, PT, R20, 0xfff, PT ;  /* 0x00000fff1400780c */ /* 0x000fda0003f04270 */
[----:B------:R-:W-:Y:S05]  /*0120*/  @P0 BRA `(.L_x_940) ;  /* 0x0000000c008c0947 */ /* 0x000fea0003800000 */
[----:B------:R-:W0:Y:S01]  /*0130*/  S2R R9, SR_TID.X ;  /* 0x0000000000097919 */ /* 0x000e220000002100 */
[----:B------:R-:W-:Y:S01]  /*0140*/  BSSY.RECONVERGENT B1, `(.L_x_941) ;  /* 0x0000009000017945 */ /* 0x000fe20003800200 */
[----:B------:R-:W-:Y:S01]  /*0150*/  IMAD.MOV.U32 R0, RZ, RZ, RZ ;  /* 0x000000ffff007224 */ /* 0x000fe200078e00ff */
[----:B0-----:R-:W-:Y:S01]  /*0160*/  ISETP.GE.AND P0, PT, R9, R20, PT ;  /* 0x000000140900720c */ /* 0x001fe20003f06270 */
[----:B------:R-:W-:-:S12]  /*0170*/  IMAD.MOV.U32 R11, RZ, RZ, R9 ;  /* 0x000000ffff0b7224 */ /* 0x000fd800078e0009 */
[----:B------:R-:W-:Y:S05]  /*0180*/  @P0 BRA `(.L_x_942) ;  /* 0x0000000000100947 */ /* 0x000fea0003800000 */
[----:B------:R-:W0:Y:S02]  /*0190*/  LDC.64 R2, c[0x0][0x380] ;  /* 0x0000e000ff027b82 */ /* 0x000e240000000a00 */
[----:B0-----:R-:W-:-:S05]  /*01a0*/  IMAD.WIDE.U32 R2, R9, 0x4, R2 ;  /* 0x0000000409027825 */ /* 0x001fca00078e0002 */
[----:B------:R0:W5:Y:S01]  /*01b0*/  LDG.E.CONSTANT R0, desc[UR6][R2.64] ;  /* 0x0000000602007981 */ /* 0x000162000c1e9900 */
[----:B------:R-:W-:-:S07]  /*01c0*/  VIADD R11, R9, 0x100 ;  /* 0x00000100090b7836 */ /* 0x000fce0000000000 */
.L_x_942:
[----:B------:R-:W-:Y:S05]  /*01d0*/  BSYNC.RECONVERGENT B1 ;  /* 0x0000000000017941 */ /* 0x000fea0003800200 */
.L_x_941:
[----:B------:R-:W-:Y:S01]  /*01e0*/  ISETP.GE.AND P0, PT, R11, R20, PT ;  /* 0x000000140b00720c */ /* 0x000fe20003f06270 */
[----:B------:R-:W-:-:S12]  /*01f0*/  BSSY.RECONVERGENT B1, `(.L_x_943) ;  /* 0x0000066000017945 */ /* 0x000fd80003800200 */
[----:B------:R-:W-:Y:S05]  /*0200*/  @P0 BRA `(.L_x_944) ;  /* 0x0000000400900947 */ /* 0x000fea0003800000 */
[----:B0-----:R-:W-:Y:S01]  /*0210*/  LOP3.LUT R3, RZ, R11, RZ, 0x33, !PT ;  /* 0x0000000bff037212 */ /* 0x001fe200078e33ff */
[----:B------:R-:W-:Y:S04]  /*0220*/  BSSY.RECONVERGENT B2, `(.L_x_945) ;  /* 0x0000015000027945 */ /* 0x000fe80003800200 */
[----:B------:R-:W-:-:S05]  /*0230*/  IMAD.IADD R4, R3, 0x1, R20 ;  /* 0x0000000103047824 */ /* 0x000fca00078e0214 */
[C---:B------:R-:W-:Y:S02]  /*0240*/  LOP3.LUT R2, R4.reuse, 0x300, RZ, 0xc0, !PT ;  /* 0x0000030004027812 */ /* 0x040fe400078ec0ff */
[----:B------:R-:W-:Y:S02]  /*0250*/  ISETP.GE.U32.AND P1, PT, R4, 0x300, PT ;  /* 0x000003000400780c */ /* 0x000fe40003f26070 */
[----:B------:R-:W-:-:S13]  /*0260*/  ISETP.NE.AND P0, PT, R2, 0x300, PT ;  /* 0x000003000200780c */ /* 0x000fda0003f05270 */
[----:B------:R-:W-:Y:S05]  /*0270*/  @!P0 BRA `(.L_x_946) ;  /* 0x00000000003c8947 */ /* 0x000fea0003800000 */
[----:B------:R-:W0:Y:S01]  /*0280*/  LDC.64 R2, c[0x0][0x380] ;  /* 0x0000e000ff027b82 */ /* 0x000e220000000a00 */
[----:B------:R-:W-:-:S04]  /*0290*/  LEA.HI R4, R4, 0x1, RZ, 0x18 ;  /* 0x0000000104047811 */ /* 0x000fc800078fc0ff */
[----:B------:R-:W-:-:S05]  /*02a0*/  LOP3.LUT R4, R4, 0x3, RZ, 0xc0, !PT ;  /* 0x0000000304047812 */ /* 0x000fca00078ec0ff */
[----:B------:R-:W-:Y:S02]  /*02b0*/  IMAD.MOV R4, RZ, RZ, -R4 ;  /* 0x000000ffff047224 */ /* 0x000fe400078e0a04 */
[----:B0-----:R-:W-:-:S04]  /*02c0*/  IMAD.WIDE.U32 R2, R11, 0x4, R2 ;  /* 0x000000040b027825 */ /* 0x001fc800078e0002 */
[----:B------:R-:W-:-:S07]  /*02d0*/  IMAD.MOV.U32 R5, RZ, RZ, R3 ;  /* 0x000000ffff057224 */ /* 0x000fce00078e0003 */
.L_x_947:
[----:B------:R-:W-:-:S06]  /*02e0*/  IMAD.MOV.U32 R3, RZ, RZ, R5 ;  /* 0x000000ffff037224 */ /* 0x000fcc00078e0005 */
[----:B------:R0:W2:Y:S01]  /*02f0*/  LDG.E.CONSTANT R3, desc[UR6][R2.64] ;  /* 0x0000000602037981 */ /* 0x0000a2000c1e9900 */
[----:B------:R-:W-:Y:S02]  /*0300*/  VIADD R4, R4, 0x1 ;  /* 0x0000000104047836 */ /* 0x000fe40000000000 */
[----:B------:R-:W-:-:S03]  /*0310*/  VIADD R11, R11, 0x100 ;  /* 0x000001000b0b7836 */ /* 0x000fc60000000000 */
[----:B------:R-:W-:Y:S02]  /*0320*/  ISETP.NE.AND P0, PT, R4, RZ, PT ;  /* 0x000000ff0400720c */ /* 0x000fe40003f05270 */
[----:B0-----:R-:W-:-:S05]  /*0330*/  IADD3 R2, P2, PT, R2, 0x400, RZ ;  /* 0x0000040002027810 */ /* 0x001fca0007f5e0ff */
[----:B------:R-:W-:Y:S02]  /*0340*/  IMAD.X R5, RZ, RZ, R5, P2 ;  /* 0x000000ffff057224 */ /* 0x000fe400010e0605 */
[----:B--2--5:R-:W-:-:S04]  /*0350*/  IMAD.IADD R0, R3, 0x1, R0 ;  /* 0x0000000103007824 */ /* 0x024fc800078e0200 */
[----:B------:R-:W-:Y:S05]  /*0360*/  @P0 BRA `(.L_x_947) ;  /* 0xfffffffc00dc0947 */ /* 0x000fea000383ffff */
.L_x_946:
[----:B------:R-:W-:Y:S05]  /*0370*/  BSYNC.RECONVERGENT B2 ;  /* 0x0000000000027941 */ /* 0x000fea0003800200 */
.L_x_945:
[----:B------:R-:W-:Y:S05]  /*0380*/  @!P1 BRA `(.L_x_944) ;  /* 0x0000000400309947 */ /* 0x000fea0003800000 */
[----:B------:R-:W-:Y:S01]  /*0390*/  IMAD.IADD R2, R20, 0x1, -R11 ;  /* 0x0000000114027824 */ /* 0x000fe200078e0a0b */
[----:B------:R-:W-:Y:S01]  /*03a0*/  BSSY.RECONVERGENT B2, `(.L_x_948) ;  /* 0x0000029000027945 */ /* 0x000fe20003800200 */
[----:B------:R-:W-:-:S03]  /*03b0*/  PLOP3.LUT P0, PT, PT, PT, PT, 0x80, 0x8 ;  /* 0x000000000008781c */ /* 0x000fc60003f0f070 */
[----:B------:R-:W-:-:S13]  /*03c0*/  ISETP.GT.AND P1, PT, R2, 0xc00, PT ;  /* 0x00000c000200780c */ /* 0x000fda0003f24270 */
[----:B------:R-:W-:Y:S05]  /*03d0*/  @!P1 BRA `(.L_x_949) ;  /* 0x0000000000949947 */ /* 0x000fea0003800000 */
[----:B------:R-:W-:Y:S01]  /*03e0*/  PLOP3.LUT P0, PT, PT, PT, PT, 0x8, 0x80 ;  /* 0x000000000080781c */ /* 0x000fe20003f0e170 */
[----:B------:R-:W-:-:S12]  /*03f0*/  VIADD R8, R20, 0xfffff400 ;  /* 0xfffff40014087836 */ /* 0x000fd80000000000 */
.L_x_950:
[----:B------:R-:W0:Y:S01]  /*0400*/  LDC.64 R4, c[0x0][0x380] ;  /* 0x0000e000ff047b82 */ /* 0x000e220000000a00 */
[C---:B------:R-:W-:Y:S02]  /*0410*/  VIADD R7, R11.reuse, 0x400 ;  /* 0x000004000b077836 */ /* 0x040fe40000000000 */
[C---:B------:R-:W-:Y:S02]  /*0420*/  VIADD R3, R11.reuse, 0x800 ;  /* 0x000008000b037836 */ /* 0x040fe40000000000 */
[----:B0-----:R-:W-:-:S05]  /*0430*/  IMAD.WIDE R22, R11, 0x4, R4 ;  /* 0x000000040b167825 */ /* 0x001fca00078e0204 */
[----:B------:R-:W2:Y:S01]  /*0440*/  LDG.E.CONSTANT R13, desc[UR6][R22.64] ;  /* 0x00000006160d7981 */ /* 0x000ea2000c1e9900 */
[----:B------:R-:W-:-:S03]  /*0450*/  IMAD.WIDE R6, R7, 0x4, R4 ;  /* 0x0000000407067825 */ /* 0x000fc600078e0204 */
[----:B------:R-:W2:Y:S04]  /*0460*/  LDG.E.CONSTANT R10, desc[UR6][R22.64+0x400] ;  /* 0x00040006160a7981 */ /* 0x000ea8000c1e9900 */
[----:B------:R-:W3:Y:S04]  /*0470*/  LDG.E.CONSTANT R12, desc[UR6][R22.64+0x800] ;  /* 0x00080006160c7981 */ /* 0x000ee8000c1e9900 */
[----:B------:R-:W3:Y:S01]  /*0480*/  LDG.E.CONSTANT R19, desc[UR6][R22.64+0xc00] ;  /* 0x000c000616137981 */ /* 0x000ee2000c1e9900 */
[----:B------:R-:W-:-:S03]  /*0490*/  IMAD.WIDE R2, R3, 0x4, R4 ;  /* 0x0000000403027825 */ /* 0x000fc600078e0204 */
[----:B------:R-:W4:Y:S04]  /*04a0*/  LDG.E.CONSTANT R16, desc[UR6][R6.64] ;  /* 0x0000000606107981 */ /* 0x000f28000c1e9900 */
[----:B------:R-:W4:Y:S01]  /*04b0*/  LDG.E.CONSTANT R15, desc[UR6][R6.64+0x400] ;  /* 0x00040006060f7981 */ /* 0x000f22000c1e9900 */
[----:B------:R-:W-:-:S03]  /*04c0*/  VIADD R25, R11, 0xc00 ;  /* 0x00000c000b197836 */ /* 0x000fc60000000000 */
[----:B------:R-:W4:Y:S04]  /*04d0*/  LDG.E.CONSTANT R14, desc[UR6][R6.64+0x800] ;  /* 0x00080006060e7981 */ /* 0x000f28000c1e9900 */
[----:B------:R-:W4:Y:S01]  /*04e0*/  LDG.E.CONSTANT R21, desc[UR6][R6.64+0xc00] ;  /* 0x000c000606157981 */ /* 0x000f22000c1e9900 */
[----:B------:R-:W-:-:S03]  /*04f0*/  IMAD.WIDE R4, R25, 0x4, R4 ;  /* 0x0000000419047825 */ /* 0x000fc600078e0204 */
[----:B------:R-:W4:Y:S04]  /*0500*/  LDG.E.CONSTANT R18, desc[UR6][R2.64] ;  /* 0x0000000602127981 */ /* 0x000f28000c1e9900 */
[----:B------:R-:W4:Y:S04]  /*0510*/  LDG.E.CONSTANT R17, desc[UR6][R2.64+0x400] ;  /* 0x0004000602117981 */ /* 0x000f28000c1e9900 */
[----:B------:R-:W4:Y:S04]  /*0520*/  LDG.E.CONSTANT R23, desc[UR6][R2.64+0x800] ;  /* 0x0008000602177981 */ /* 0x000f28000c1e9900 */
[----:B------:R-:W4:Y:S04]  /*0530*/  LDG.E.CONSTANT R24, desc[UR6][R2.64+0xc00] ;  /* 0x000c000602187981 */ /* 0x000f28000c1e9900 */
[----:B------:R-:W4:Y:S04]  /*0540*/  LDG.E.CONSTANT R25, desc[UR6][R4.64] ;  /* 0x0000000604197981 */ /* 0x000f28000c1e9900 */
[----:B------:R-:W4:Y:S04]  /*0550*/  LDG.E.CONSTANT R26, desc[UR6][R4.64+0x400] ;  /* 0x00040006041a7981 */ /* 0x000f28000c1e9900 */
[----:B------:R-:W4:Y:S04]  /*0560*/  LDG.E.CONSTANT R22, desc[UR6][R4.64+0x800] ;  /* 0x0008000604167981 */ /* 0x000f28000c1e9900 */
[----:B------:R-:W4:Y:S01]  /*0570*/  LDG.E.CONSTANT R27, desc[UR6][R4.64+0xc00] ;  /* 0x000c0006041b7981 */ /* 0x000f22000c1e9900 */
[----:B------:R-:W-:-:S05]  /*0580*/  VIADD R11, R11, 0x1000 ;  /* 0x000010000b0b7836 */ /* 0x000fca0000000000 */
[----:B------:R-:W-:Y:S02]  /*0590*/  ISETP.GE.AND P1, PT, R11, R8, PT ;  /* 0x000000080b00720c */ /* 0x000fe40003f26270 */
[----:B--2--5:R-:W-:-:S04]  /*05a0*/  IADD3 R10, PT, PT, R10, R13, R0 ;  /* 0x0000000d0a0a7210 */ /* 0x024fc80007ffe000 */
[----:B---3--:R-:W-:-:S04]  /*05b0*/  IADD3 R10, PT, PT, R19, R12, R10 ;  /* 0x0000000c130a7210 */ /* 0x008fc80007ffe00a */
[----:B----4-:R-:W-:-:S04]  /*05c0*/  IADD3 R10, PT, PT, R15, R16, R10 ;  /* 0x000000100f0a7210 */ /* 0x010fc80007ffe00a */
[----:B------:R-:W-:-:S04]  /*05d0*/  IADD3 R10, PT, PT, R21, R14, R10 ;  /* 0x0000000e150a7210 */ /* 0x000fc80007ffe00a */
[----:B------:R-:W-:-:S04]  /*05e0*/  IADD3 R10, PT, PT, R17, R18, R10 ;  /* 0x00000012110a7210 */ /* 0x000fc80007ffe00a */
[----:B------:R-:W-:-:S04]  /*05f0*/  IADD3 R10, PT, PT, R24, R23, R10 ;  /* 0x00000017180a7210 */ /* 0x000fc80007ffe00a */
[----:B------:R-:W-:-:S04]  /*0600*/  IADD3 R25, PT, PT, R26, R25, R10 ;  /* 0x000000191a197210 */ /* 0x000fc80007ffe00a */
[----:B------:R-:W-:Y:S01]  /*0610*/  IADD3 R0, PT, PT, R27, R22, R25 ;  /* 0x000000161b007210 */ /* 0x000fe20007ffe019 */
[----:B------:R-:W-:Y:S06]  /*0620*/  @!P1 BRA `(.L_x_950) ;  /* 0xfffffffc00749947 */ /* 0x000fec000383ffff */
.L_x_949:
[----:B------:R-:W-:Y:S05]  /*0630*/  BSYNC.RECONVERGENT B2 ;  /* 0x0000000000027941 */ /* 0x000fea0003800200 */
.L_x_948:
[----:B------:R-:W-:Y:S01]  /*0640*/  IMAD.IADD R2, R20, 0x1, -R11 ;  /* 0x0000000114027824 */ /* 0x000fe200078e0a0b */
[----:B------:R-:W-:Y:S04]  /*0650*/  BSSY.RECONVERGENT B2, `(.L_x_951) ;  /* 0x0000015000027945 */ /* 0x000fe80003800200 */
[----:B------:R-:W-:-:S13]  /*0660*/  ISETP.GT.AND P1, PT, R2, 0x400, PT ;  /* 0x000004000200780c */ /* 0x000fda0003f24270 */
[----:B------:R-:W-:Y:S05]  /*0670*/  @!P1 BRA `(.L_x_952) ;  /* 0x0000000000489947 */ /* 0x000fea0003800000 */
[----:B------:R-:W0:Y:S01]  /*0680*/  LDC.64 R4, c[0x0][0x380] ;  /* 0x0000e000ff047b82 */ /* 0x000e220000000a00 */
[C---:B------:R-:W-:Y:S02]  /*0690*/  VIADD R13, R11.reuse, 0x400 ;  /* 0x000004000b0d7836 */ /* 0x040fe40000000000 */
[----:B0-----:R-:W-:-:S05]  /*06a0*/  IMAD.WIDE R2, R11, 0x4, R4 ;  /* 0x000000040b027825 */ /* 0x001fca00078e0204 */
[----:B------:R-:W2:Y:S01]  /*06b0*/  LDG.E.CONSTANT R7, desc[UR6][R2.64] ;  /* 0x0000000602077981 */ /* 0x000ea2000c1e9900 */
[----:B------:R-:W-:-:S03]  /*06c0*/  IMAD.WIDE R4, R13, 0x4, R4 ;  /* 0x000000040d047825 */ /* 0x000fc600078e0204 */
[----:B------:R-:W2:Y:S04]  /*06d0*/  LDG.E.CONSTANT R6, desc[UR6][R2.64+0x400] ;  /* 0x0004000602067981 */ /* 0x000ea8000c1e9900 */
[----:B------:R-:W3:Y:S04]  /*06e0*/  LDG.E.CONSTANT R13, desc[UR6][R2.64+0x800] ;  /* 0x00080006020d7981 */ /* 0x000ee8000c1e9900 */
[----:B------:R-:W3:Y:S04]  /*06f0*/  LDG.E.CONSTANT R8, desc[UR6][R2.64+0xc00] ;  /* 0x000c000602087981 */ /* 0x000ee8000c1e9900 */
[----:B------:R-:W4:Y:S04]  /*0700*/  LDG.E.CONSTANT R15, desc[UR6][R4.64] ;  /* 0x00000006040f7981 */ /* 0x000f28000c1e9900 */
[----:B------:R-:W4:Y:S04]  /*0710*/  LDG.E.CONSTANT R10, desc[UR6][R4.64+0x400] ;  /* 0x00040006040a7981 */ /* 0x000f28000c1e9900 */
[----:B------:R-:W4:Y:S04]  /*0720*/  LDG.E.CONSTANT R17, desc[UR6][R4.64+0x800] ;  /* 0x0008000604117981 */ /* 0x000f28000c1e9900 */
[----:B------:R-:W4:Y:S01]  /*0730*/  LDG.E.CONSTANT R12, desc[UR6][R4.64+0xc00] ;  /* 0x000c0006040c7981 */ /* 0x000f22000c1e9900 */
[----:B------:R-:W-:Y:S01]  /*0740*/  PLOP3.LUT P0, PT, PT, PT, PT, 0x8, 0x80 ;  /* 0x000000000080781c */ /* 0x000fe20003f0e170 */
[----:B------:R-:W-:Y:S01]  /*0750*/  VIADD R11, R11, 0x800 ;  /* 0x000008000b0b7836 */ /* 0x000fe20000000000 */
[----:B--2--5:R-:W-:-:S04]  /*0760*/  IADD3 R6, PT, PT, R6, R7, R0 ;  /* 0x0000000706067210 */ /* 0x024fc80007ffe000 */
[----:B---3--:R-:W-:-:S04]  /*0770*/  IADD3 R6, PT, PT, R8, R13, R6 ;  /* 0x0000000d08067210 */ /* 0x008fc80007ffe006 */
[----:B----4-:R-:W-:-:S04]  /*0780*/  IADD3 R6, PT, PT, R10, R15, R6 ;  /* 0x0000000f0a067210 */ /* 0x010fc80007ffe006 */
[----:B------:R-:W-:-:S07]  /*0790*/  IADD3 R0, PT, PT, R12, R17, R6 ;  /* 0x000000110c007210 */ /* 0x000fce0007ffe006 */
.L_x_952:
[----:B------:R-:W-:Y:S05]  /*07a0*/  BSYNC.RECONVERGENT B2 ;  /* 0x0000000000027941 */ /* 0x000fea0003800200 */
.L_x_951:
[----:B------:R-:W-:-:S13]  /*07b0*/  ISETP.LT.OR P0, PT, R11, R20, P0 ;  /* 0x000000140b00720c */ /* 0x000fda0000701670 */
[----:B------:R-:W-:Y:S05]  /*07c0*/  @!P0 BRA `(.L_x_944) ;  /* 0x0000000000208947 */ /* 0x000fea0003800000 */
[----:B------:R-:W0:Y:S02]  /*07d0*/  LDC.64 R2, c[0x0][0x380] ;  /* 0x0000e000ff027b82 */ /* 0x000e240000000a00 */
[----:B0-----:R-:W-:-:S05]  /*07e0*/  IMAD.WIDE R2, R11, 0x4, R2 ;  /* 0x000000040b027825 */ /* 0x001fca00078e0202 */
[----:B------:R-:W2:Y:S04]  /*07f0*/  LDG.E.CONSTANT R5, desc[UR6][R2.64] ;  /* 0x0000000602057981 */ /* 0x000ea8000c1e9900 */
[----:B------:R-:W2:Y:S04]  /*0800*/  LDG.E.CONSTANT R4, desc[UR6][R2.64+0x400] ;  /* 0x0004000602047981 */ /* 0x000ea8000c1e9900 */
[----:B------:R-:W3:Y:S04]  /*0810*/  LDG.E.CONSTANT R7, desc[UR6][R2.64+0x800] ;  /* 0x0008000602077981 */ /* 0x000ee8000c1e9900 */
[----:B------:R-:W3:Y:S01]  /*0820*/  LDG.E.CONSTANT R6, desc[UR6][R2.64+0xc00] ;  /* 0x000c000602067981 */ /* 0x000ee2000c1e9900 */
[----:B--2--5:R-:W-:-:S04]  /*0830*/  IADD3 R0, PT, PT, R4, R5, R0 ;  /* 0x0000000504007210 */ /* 0x024fc80007ffe000 */
[----:B---3--:R-:W-:-:S07]  /*0840*/  IADD3 R0, PT, PT, R6, R7, R0 ;  /* 0x0000000706007210 */ /* 0x008fce0007ffe000 */
.L_x_944:
[----:B------:R-:W-:Y:S05]  /*0850*/  BSYNC.RECONVERGENT B1 ;  /* 0x0000000000017941 */ /* 0x000fea0003800200 */
.L_x_943:
[----:B------:R-:W-:-:S13]  /*0860*/  ISETP.GE.AND P0, PT, R20, 0x100, PT ;  /* 0x000001001400780c */ /* 0x000fda0003f06270 */
[----:B------:R-:W-:Y:S05]  /*0870*/  @!P0 BRA `(.L_x_953) ;  /* 0x0000000000ac8947 */ /* 0x000fea0003800000 */
[----:B------:R-:W1:Y:S01]  /*0880*/  S2R R6, SR_LANEID ;  /* 0x0000000000067919 */ /* 0x000e620000000000 */
[----:B0----5:R-:W0:Y:S01]  /*0890*/  SHFL.DOWN PT, R2, R0, 0x1, 0x1f ;  /* 0x08201f0000027f89 */ /* 0x021e2200000e0000 */
[C---:B-1----:R-:W-:Y:S02]  /*08a0*/  ISETP.GT.AND P0, PT, R6.reuse, 0x1e, PT ;  /* 0x0000001e0600780c */ /* 0x042fe40003f04270 */
[----:B------:R-:W-:Y:S02]  /*08b0*/  ISETP.NE.AND P1, PT, R6, RZ, PT ;  /* 0x000000ff0600720c */ /* 0x000fe40003f25270 */
[----:B0-----:R-:W-:Y:S02]  /*08c0*/  SEL R3, R2, RZ, !P0 ;  /* 0x000000ff02037207 */ /* 0x001fe40004000000 */
[----:B------:R-:W-:-:S03]  /*08d0*/  ISETP.GT.AND P0, PT, R6, 0x1d, PT ;  /* 0x0000001d0600780c */ /* 0x000fc60003f04270 */
[----:B------:R-:W-:-:S05]  /*08e0*/  IMAD.IADD R3, R3, 0x1, R0 ;  /* 0x0000000103037824 */ /* 0x000fca00078e0200 */
[----:B------:R-:W0:Y:S01]  /*08f0*/  SHFL.DOWN PT, R2, R3, 0x2, 0x1f ;  /* 0x08401f0003027f89 */ /* 0x000e2200000e0000 */
[----:B------:R-:W1:Y:S01]  /*0900*/  @!P1 S2R R7, SR_CgaCtaId ;  /* 0x0000000000079919 */ /* 0x000e620000008800 */
[----:B0-----:R-:W-:Y:S02]  /*0910*/  SEL R2, R2, RZ, !P0 ;  /* 0x000000ff02027207 */ /* 0x001fe40004000000 */
[----:B------:R-:W-:-:S03]  /*0920*/  ISETP.GT.AND P0, PT, R6, 0x1b, PT ;  /* 0x0000001b0600780c */ /* 0x000fc60003f04270 */
[----:B------:R-:W-:-:S05]  /*0930*/  IMAD.IADD R2, R3, 0x1, R2 ;  /* 0x0000000103027824 */ /* 0x000fca00078e0202 */
[----:B------:R-:W0:Y:S02]  /*0940*/  SHFL.DOWN PT, R4, R2, 0x4, 0x1f ;  /* 0x08801f0002047f89 */ /* 0x000e2400000e0000 */
[----:B0-----:R-:W-:Y:S02]  /*0950*/  SEL R5, R4, RZ, !P0 ;  /* 0x000000ff04057207 */ /* 0x001fe40004000000 */
[----:B------:R-:W-:Y:S02]  /*0960*/  ISETP.GT.AND P0, PT, R6, 0x17, PT ;  /* 0x000000170600780c */ /* 0x000fe40003f04270 */
[----:B------:R-:W-:Y:S01]  /*0970*/  @!P1 MOV R4, 0x400 ;  /* 0x0000040000049802 */ /* 0x000fe20000000f00 */
[----:B------:R-:W-:Y:S01]  /*0980*/  IMAD.IADD R5, R2, 0x1, R5 ;  /* 0x0000000102057824 */ /* 0x000fe200078e0205 */
[----:B------:R-:W-:Y:S02]  /*0990*/  @!P1 SHF.R.U32.HI R2, RZ, 0x3, R9 ;  /* 0x00000003ff029819 */ /* 0x000fe40000011609 */
[----:B-1----:R-:W-:-:S02]  /*09a0*/  @!P1 LEA R7, R7, R4, 0x18 ;  /* 0x0000000407079211 */ /* 0x002fc400078ec0ff */
[----:B------:R-:W0:Y:S01]  /*09b0*/  SHFL.DOWN PT, R0, R5, 0x8, 0x1f ;  /* 0x09001f0005007f89 */ /* 0x000e2200000e0000 */
[----:B------:R-:W-:-:S05]  /*09c0*/  @!P1 LOP3.LUT R2, R2, 0x7c, RZ, 0xc0, !PT ;  /* 0x0000007c02029812 */ /* 0x000fca00078ec0ff */
[----:B------:R-:W-:Y:S01]  /*09d0*/  @!P1 IMAD.IADD R2, R2, 0x1, R7 ;  /* 0x0000000102029824 */ /* 0x000fe200078e0207 */
[----:B0-----:R-:W-:Y:S02]  /*09e0*/  SEL R0, R0, RZ, !P0 ;  /* 0x000000ff00007207 */ /* 0x001fe40004000000 */
[----:B------:R-:W-:-:S03]  /*09f0*/  ISETP.GT.AND P0, PT, R6, 0xf, PT ;  /* 0x0000000f0600780c */ /* 0x000fc60003f04270 */
[----:B------:R-:W-:-:S05]  /*0a00*/  IMAD.IADD R0, R5, 0x1, R0 ;  /* 0x0000000105007824 */ /* 0x000fca00078e0200 */
[----:B------:R-:W0:Y:S02]  /*0a10*/  SHFL.DOWN PT, R3, R0, 0x10, 0x1f ;  /* 0x0a001f0000037f89 */ /* 0x000e2400000e0000 */
[----:B0-----:R-:W-:Y:S02]  /*0a20*/  SEL R3, R3, RZ, !P0 ;  /* 0x000000ff03037207 */ /* 0x001fe40004000000 */
[----:B------:R-:W-:-:S03]  /*0a30*/  ISETP.NE.AND P0, PT, R9, RZ, PT ;  /* 0x000000ff0900720c */ /* 0x000fc60003f05270 */
[----:B------:R-:W-:-:S05]  /*0a40*/  IMAD.IADD R3, R0, 0x1, R3 ;  /* 0x0000000100037824 */ /* 0x000fca00078e0203 */
[----:B------:R0:W-:Y:S01]  /*0a50*/  @!P1 STS [R2+0x8], R3 ;  /* 0x0000080302009388 */ /* 0x0001e20000000800 */
[----:B------:R-:W-:Y:S06]  /*0a60*/  BAR.SYNC.DEFER_BLOCKING 0x0 ;  /* 0x0000000000007b1d */ /* 0x000fec0000010000 */
[----:B------:R-:W-:Y:S05]  /*0a70*/  @P0 BRA `(.L_x_954) ;  /* 0x0000002c00ac0947 */ /* 0x000fea0003800000 */
[----:B------:R-:W1:Y:S01]  /*0a80*/  S2UR UR5, SR_CgaCtaId ;  /* 0x00000000000579c3 */ /* 0x000e620000008800 */
[----:B------:R-:W-:Y:S02]  /*0a90*/  UMOV UR4, 0x400 ;  /* 0x0000040000047882 */ /* 0x000fe40000000000 */
[----:B-1----:R-:W-:-:S09]  /*0aa0*/  ULEA UR4, UR5, UR4, 0x18 ;  /* 0x0000000405047291 */ /* 0x002fd2000f8ec0ff */
[----:B------:R-:W-:Y:S04]  /*0ab0*/  LDS R0, [UR4+0xc] ;  /* 0x00000c04ff007984 */ /* 0x000fe80008000800 */
[----:B------:R-:W1:Y:S04]  /*0ac0*/  LDS.128 R4, [UR4+0x10] ;  /* 0x00001004ff047984 */ /* 0x000e680008000c00 */
[----:B------:R-:W2:Y:S01]  /*0ad0*/  LDS.64 R8, [UR4+0x20] ;  /* 0x00002004ff087984 */ /* 0x000ea20008000a00 */
[----:B-1----:R-:W-:-:S04]  /*0ae0*/  IADD3 R0, PT, PT, R4, R0, R3 ;  /* 0x0000000004007210 */ /* 0x002fc80007ffe003 */
[----:B------:R-:W-:-:S04]  /*0af0*/  IADD3 R0, PT, PT, R6, R0, R5 ;  /* 0x0000000006007210 */ /* 0x000fc80007ffe005 */
[----:B--2---:R-:W-:-:S05]  /*0b00*/  IADD3 R0, PT, PT, R8, R0, R7 ;  /* 0x0000000008007210 */ /* 0x004fca0007ffe007 */
[----:B0-----:R-:W-:Y:S01]  /*0b10*/  IMAD.IADD R3, R0, 0x1, R9 ;  /* 0x0000000100037824 */ /* 0x001fe200078e0209 */
[----:B------:R-:W-:Y:S06]  /*0b20*/  BRA `(.L_x_954) ;  /* 0x0000002c00807947 */ /* 0x000fec0003800000 */
.L_x_953:
[----:B0-----:R-:W-:Y:S01]  /*0b30*/  LOP3.LUT R2, R9, 0x3e0, RZ, 0xc0, !PT ;  /* 0x000003e009027812 */ /* 0x001fe200078ec0ff */
[----:B------:R-:W0:Y:S03]  /*0b40*/  S2R R8, SR_LANEID ;  /* 0x0000000000087919 */ /* 0x000e260000000000 */
[----:B------:R-:W-:Y:S01]  /*0b50*/  LOP3.LUT R5, RZ, R2, RZ, 0x33, !PT ;  /* 0x00000002ff057212 */ /* 0x000fe200078e33ff */
[----:B------:R-:W-:-:S04]  /*0b60*/  VIADD R3, R2, 0x20 ;  /* 0x0000002002037836 */ /* 0x000fc80000000000 */
[----:B------:R-:W-:Y:S01]  /*0b70*/  IMAD.IADD R5, R5, 0x1, R20 ;  /* 0x0000000105057824 */ /* 0x000fe200078e0214 */
[----:B------:R-:W-:-:S04]  /*0b80*/  ISETP.GT.AND P0, PT, R3, R20, PT ;  /* 0x000000140300720c */ /* 0x000fc80003f04270 */
[----:B------:R-:W-:-:S05]  /*0b90*/  SEL R5, R5, 0x1f, P0 ;  /* 0x0000001f05057807 */ /* 0x000fca0000000000 */
[----:B-----5:R-:W1:Y:S01]  /*0ba0*/  SHFL.DOWN PT, R2, R0, 0x1, R5 ;  /* 0x0820000000027989 */ /* 0x020e6200000e0005 */
[CC--:B0-----:R-:W-:Y:S01]  /*0bb0*/  ISETP.GE.AND P0, PT, R8.reuse, R5.reuse, PT ;  /* 0x000000050800720c */ /* 0x0c1fe20003f06270 */
[C---:B------:R-:W-:Y:S01]  /*0bc0*/  VIADD R4, R8.reuse, 0x2 ;  /* 0x0000000208047836 */ /* 0x040fe20000000000 */
[C---:B------:R-:W-:Y:S01]  /*0bd0*/  ISETP.NE.AND P1, PT, R8.reuse, RZ, PT ;  /* 0x000000ff0800720c */ /* 0x040fe20003f25270 */
[----:B------:R-:W-:Y:S01]  /*0be0*/  VIADD R6, R8, 0x4 ;  /* 0x0000000408067836 */ /* 0x000fe20000000000 */
[----:B-1----:R-:W-:Y:S02]  /*0bf0*/  SEL R3, R2, RZ, !P0 ;  /* 0x000000ff02037207 */ /* 0x002fe40004000000 */
[----:B------:R-:W-:-:S03]  /*0c00*/  ISETP.GT.AND P0, PT, R4, R5, PT ;  /* 0x000000050400720c */ /* 0x000fc60003f04270 */
[----:B------:R-:W-:-:S06]  /*0c10*/  IMAD.IADD R2, R3, 0x1, R0 ;  /* 0x0000000103027824 */ /* 0x000fcc00078e0200 */
[----:B------:R-:W0:Y:S01]  /*0c20*/  @!P1 S2R R10, SR_CgaCtaId ;  /* 0x00000000000a9919 */ /* 0x000e220000008800 */
[----:B------:R-:W-:Y:S01]  /*0c30*/  @!P1 MOV R7, 0x400 ;  /* 0x0000040000079802 */ /* 0x000fe20000000f00 */
[----:B------:R-:W1:Y:S02]  /*0c40*/  SHFL.DOWN PT, R3, R2, 0x2, R5 ;  /* 0x0840000002037989 */ /* 0x000e6400000e0005 */
[----:B-1----:R-:W-:Y:S02]  /*0c50*/  SEL R3, R3, RZ, !P0 ;  /* 0x000000ff03037207 */ /* 0x002fe40004000000 */
[----:B------:R-:W-:Y:S02]  /*0c60*/  ISETP.GT.AND P0, PT, R6, R5, PT ;  /* 0x000000050600720c */ /* 0x000fe40003f04270 */
[----:B------:R-:W-:Y:S01]  /*0c70*/  @!P1 SHF.R.U32.HI R6, RZ, 0x3, R9 ;  /* 0x00000003ff069819 */ /* 0x000fe20000011609 */
[----:B------:R-:W-:Y:S01]  /*0c80*/  IMAD.IADD R4, R2, 0x1, R3 ;  /* 0x0000000102047824 */ /* 0x000fe200078e0203 */
[----:B0-----:R-:W-:Y:S01]  /*0c90*/  @!P1 LEA R7, R10, R7, 0x18 ;  /* 0x000000070a079211 */ /* 0x001fe200078ec0ff */
[----:B------:R-:W-:Y:S01]  /*0ca0*/  VIADD R2, R8, 0x8 ;  /* 0x0000000808027836 */ /* 0x000fe20000000000 */
[----:B------:R-:W-:-:S02]  /*0cb0*/  @!P1 LOP3.LUT R6, R6, 0x7c, RZ, 0xc0, !PT ;  /* 0x0000007c06069812 */ /* 0x000fc400078ec0ff */
[----:B------:R-:W0:Y:S03]  /*0cc0*/  SHFL.DOWN PT, R3, R4, 0x4, R5 ;  /* 0x0880000004037989 */ /* 0x000e2600000e0005 */
[----:B------:R-:W-:Y:S01]  /*0cd0*/  @!P1 IMAD.IADD R6, R6, 0x1, R7 ;  /* 0x0000000106069824 */ /* 0x000fe200078e0207 */
[----:B0-----:R-:W-:Y:S02]  /*0ce0*/  SEL R3, R3, RZ, !P0 ;  /* 0x000000ff03037207 */ /* 0x001fe40004000000 */
[----:B------:R-:W-:-:S03]  /*0cf0*/  ISETP.GT.AND P0, PT, R2, R5, PT ;  /* 0x000000050200720c */ /* 0x000fc60003f04270 */
[----:B------:R-:W-:Y:S02]  /*0d00*/  IMAD.IADD R0, R4, 0x1, R3 ;  /* 0x0000000104007824 */ /* 0x000fe400078e0203 */
[----:B------:R-:W-:-:S03]  /*0d10*/  VIADD R4, R8, 0x10 ;  /* 0x0000001008047836 */ /* 0x000fc60000000000 */
[----:B------:R-:W0:Y:S02]  /*0d20*/  SHFL.DOWN PT, R3, R0, 0x8, R5 ;  /* 0x0900000000037989 */ /* 0x000e2400000e0005 */
[----:B0-----:R-:W-:Y:S02]  /*0d30*/  SEL R3, R3, RZ, !P0 ;  /* 0x000000ff03037207 */ /* 0x001fe40004000000 */
[----:B------:R-:W-:-:S03]  /*0d40*/  ISETP.GT.AND P0, PT, R4, R5, PT ;  /* 0x000000050400720c */ /* 0x000fc60003f04270 */
[----:B------:R-:W-:-:S05]  /*0d50*/  IMAD.IADD R2, R0, 0x1, R3 ;  /* 0x0000000100027824 */ /* 0x000fca00078e0203 */
[----:B------:R-:W0:Y:S02]  /*0d60*/  SHFL.DOWN PT, R3, R2, 0x10, R5 ;  /* 0x0a00000002037989 */ /* 0x000e2400000e0005 */
[----:B0-----:R-:W-:Y:S02]  /*0d70*/  SEL R3, R3, RZ, !P0 ;  /* 0x000000ff03037207 */ /* 0x001fe40004000000 */
[----:B------:R-:W-:-:S03]  /*0d80*/  ISETP.NE.AND P0, PT, R9, RZ, PT ;  /* 0x000000ff0900720c */ /* 0x000fc60003f05270 */
[----:B------:R-:W-:-:S05]  /*0d90*/  IMAD.IADD R3, R2, 0x1, R3 ;  /* 0x0000000102037824 */ /* 0x000fca00078e0203 */
[----:B------:R4:W-:Y:S01]  /*0da0*/  @!P1 STS [R6+0x8], R3 ;  /* 0x0000080306009388 */ /* 0x0009e20000000800 */
[----:B------:R-:W-:Y:S06]  /*0db0*/  BAR.SYNC.DEFER_BLOCKING 0x0 ;  /* 0x0000000000007b1d */ /* 0x000fec0000010000 */
[----:B------:R-:W-:Y:S05]  /*0dc0*/  @P0 BRA `(.L_x_954) ;  /* 0x0000002800d80947 */ /* 0x000fea0003800000 */
[----:B------:R-:W0:Y:S01]  /*0dd0*/  S2UR UR5, SR_CgaCtaId ;  /* 0x00000000000579c3 */ /* 0x000e220000008800 */
[----:B------:R-:W-:Y:S01]  /*0de0*/  UMOV UR4, 0x400 ;  /* 0x0000040000047882 */ /* 0x000fe20000000000 */
[C---:B------:R-:W-:Y:S02]  /*0df0*/  ISETP.GT.AND P2, PT, R20.reuse, 0x40, PT ;  /* 0x000000401400780c */ /* 0x040fe40003f44270 */
[C---:B------:R-:W-:Y:S02]  /*0e00*/  ISETP.GT.AND P1, PT, R20.reuse, 0x20, PT ;  /* 0x000000201400780c */ /* 0x040fe40003f24270 */
[----:B------:R-:W-:Y:S01]  /*0e10*/  ISETP.GT.AND P3, PT, R20, 0x80, PT ;  /* 0x000000801400780c */ /* 0x000fe20003f64270 */
[----:B0-----:R-:W-:-:S09]  /*0e20*/  ULEA UR4, UR5, UR4, 0x18 ;  /* 0x0000000405047291 */ /* 0x001fd2000f8ec0ff */
[----:B----4-:R-:W0:Y:S04]  /*0e30*/  LDS.128 R4, [UR4+0x10] ;  /* 0x00001004ff047984 */ /* 0x010e280008000c00 */
[----:B------:R-:W1:Y:S04]  /*0e40*/  LDS R0, [UR4+0xc] ;  /* 0x00000c04ff007984 */ /* 0x000e680008000800 */
[----:B------:R-:W2:Y:S01]  /*0e50*/  LDS.64 R8, [UR4+0x20] ;  /* 0x00002004ff087984 */ /* 0x000ea20008000a00 */
[----:B0-----:R-:W-:Y:S02]  /*0e60*/  SEL R4, R4, RZ, P2 ;  /* 0x000000ff04047207 */ /* 0x001fe40001000000 */
[----:B------:R-:W-:-:S02]  /*0e70*/  ISETP.GT.AND P2, PT, R20, 0x60, PT ;  /* 0x000000601400780c */ /* 0x000fc40003f44270 */
[----:B-1----:R-:W-:Y:S02]  /*0e80*/  SEL R0, R0, RZ, P1 ;  /* 0x000000ff00007207 */ /* 0x002fe40000800000 */
[----:B------:R-:W-:Y:S02]  /*0e90*/  SEL R5, R5, RZ, P2 ;  /* 0x000000ff05057207 */ /* 0x000fe40001000000 */
[----:B------:R-:W-:Y:S02]  /*0ea0*/  IADD3 R0, PT, PT, R4, R0, R3 ;  /* 0x0000000004007210 */ /* 0x000fe40007ffe003 */
[----:B------:R-:W-:Y:S02]  /*0eb0*/  ISETP.GT.AND P1, PT, R20, 0xa0, PT ;  /* 0x000000a01400780c */ /* 0x000fe40003f24270 */
[----:B------:R-:W-:Y:S02]  /*0ec0*/  SEL R6, R6, RZ, P3 ;  /* 0x000000ff06067207 */ /* 0x000fe40001800000 */
[----:B------:R-:W-:-:S02]  /*0ed0*/  ISETP.GT.AND P2, PT, R20, 0xc0, PT ;  /* 0x000000c01400780c */ /* 0x000fc40003f44270 */
[----:B------:R-:W-:Y:S02]  /*0ee0*/  ISETP.GT.AND P3, PT, R20, 0xe0, PT ;  /* 0x000000e01400780c */ /* 0x000fe40003f64270 */
[----:B------:R-:W-:Y:S02]  /*0ef0*/  SEL R7, R7, RZ, P1 ;  /* 0x000000ff07077207 */ /* 0x000fe40000800000 */
[----:B------:R-:W-:Y:S02]  /*0f00*/  IADD3 R0, PT, PT, R6, R0, R5 ;  /* 0x0000000006007210 */ /* 0x000fe40007ffe005 */
[----:B--2---:R-:W-:Y:S02]  /*0f10*/  SEL R8, R8, RZ, P2 ;  /* 0x000000ff08087207 */ /* 0x004fe40001000000 */
[----:B------:R-:W-:Y:S02]  /*0f20*/  SEL R9, R9, RZ, P3 ;  /* 0x000000ff09097207 */ /* 0x000fe40001800000 */
[----:B------:R-:W-:-:S05]  /*0f30*/  IADD3 R0, PT, PT, R8, R0, R7 ;  /* 0x0000000008007210 */ /* 0x000fca0007ffe007 */
[----:B------:R-:W-:Y:S01]  /*0f40*/  IMAD.IADD R3, R0, 0x1, R9 ;  /* 0x0000000100037824 */ /* 0x000fe200078e0209 */
[----:B------:R-:W-:Y:S06]  /*0f50*/  BRA `(.L_x_954) ;  /* 0x0000002800747947 */ /* 0x000fec0003800000 */
.L_x_940:
[----:B------:R-:W0:Y:S01]  /*0f60*/  S2R R0, SR_TID.X ;  /* 0x0000000000007919 */ /* 0x000e220000002100 */
[----:B------:R-:W1:Y:S01]  /*0f70*/  LDC.64 R2, c[0x0][0x380] ;  /* 0x0000e000ff027b82 */ /* 0x000e620000000a00 */
[----:B0-----:R-:W-:-:S04]  /*0f80*/  IMAD.SHL.U32 R5, R0, 0x4, RZ ;  /* 0x0000000400057824 */ /* 0x001fc800078e00ff */
[----:B-1----:R-:W-:-:S05]  /*0f90*/  IMAD.WIDE.U32 R2, R5, 0x4, R2 ;  /* 0x0000000405027825 */ /* 0x002fca00078e0002 */
[----:B------:R-:W2:Y:S04]  /*0fa0*/  LDG.E.128.CONSTANT R4, desc[UR6][R2.64] ;  /* 0x0000000602047981 */ /* 0x000ea8000c1e9d00 */
[----:B------:R-:W3:Y:S04]  /*0fb0*/  LDG.E.128.CONSTANT R8, desc[UR6][R2.64+0x1000] ;  /* 0x0010000602087981 */ /* 0x000ee8000c1e9d00 */
[----:B------:R-:W4:Y:S04]  /*0fc0*/  LDG.E.128.CONSTANT R12, desc[UR6][R2.64+0x2000] ;  /* 0x00200006020c7981 */ /* 0x000f28000c1e9d00 */
[----:B------:R-:W5:Y:S01]  /*0fd0*/  LDG.E.128.CONSTANT R16, desc[UR6][R2.64+0x3000] ;  /* 0x0030000602107981 */ /* 0x000f62000c1e9d00 */
[----:B------:R-:W-:Y:S01]  /*0fe0*/  ISETP.GE.U32.AND P0, PT, R20, 0x2000, PT ;  /* 0x000020001400780c */ /* 0x000fe20003f06070 */
[----:B------:R-:W-:Y:S01]  /*0ff0*/  IMAD.MOV.U32 R23, RZ, RZ, 0x1000 ;  /* 0x00001000ff177424 */ /* 0x000fe200078e00ff */
[----:B--2---:R-:W-:-:S04]  /*1000*/  IADD3 R5, PT, PT, R6, R5, R4 ;  /* 0x0000000506057210 */ /* 0x004fc80007ffe004 */
[----:B---3--:R-:W-:-:S04]  /*1010*/  IADD3 R5, PT, PT, R8, R7, R5 ;  /* 0x0000000708057210 */ /* 0x008fc80007ffe005 */
[----:B------:R-:W-:-:S04]  /*1020*/  IADD3 R5, PT, PT, R10, R9, R5 ;  /* 0x000000090a057210 */ /* 0x000fc80007ffe005 */
[----:B----4-:R-:W-:-:S04]  /*1030*/  IADD3 R5, PT, PT, R12, R11, R5 ;  /* 0x0000000b0c057210 */ /* 0x010fc80007ffe005 */
[----:B------:R-:W-:-:S04]  /*1040*/  IADD3 R5, PT, PT, R14, R13, R5 ;  /* 0x0000000d0e057210 */ /* 0x000fc80007ffe005 */
[----:B-----5:R-:W-:-:S04]  /*1050*/  IADD3 R5, PT, PT, R16, R15, R5 ;  /* 0x0000000f10057210 */ /* 0x020fc80007ffe005 */
[----:B------:R-:W-:-:S05]  /*1060*/  IADD3 R5, PT, PT, R18, R17, R5 ;  /* 0x0000001112057210 */ /* 0x000fca0007ffe005 */
[----:B------:R-:W-:Y:S01]  /*1070*/  IMAD.IADD R21, R19, 0x1, R5 ;  /* 0x0000000113157824 */ /* 0x000fe200078e0205 */
[----:B------:R-:W-:Y:S06]  /*1080*/  @!P0 BRA `(.L_x_955) ;  /* 0x00000000005c8947 */ /* 0x000fec0003800000 */
[----:B------:R-:W0:Y:S01]  /*1090*/  LDC R24, c[0x0][0x390] ;  /* 0x0000e400ff187b82 */ /* 0x000e220000000800 */
[----:B------:R-:W-:Y:S02]  /*10a0*/  VIADD R22, R20, 0xfffff000 ;  /* 0xfffff00014167836 */ /* 0x000fe40000000000 */
[----:B------:R-:W-:-:S07]  /*10b0*/  IMAD.MOV.U32 R23, RZ, RZ, 0x1000 ;  /* 0x00001000ff177424 */ /* 0x000fce00078e00ff */
.L_x_957:
[----:B------:R-:W-:-:S05]  /*10c0*/  IMAD.WIDE R26, R23, 0x4, R2 ;  /* 0x00000004171a7825 */ /* 0x000fca00078e0202 */
[----:B------:R-:W2:Y:S04]  /*10d0*/  LDG.E.128.CONSTANT R12, desc[UR6][R26.64] ;  /* 0x000000061a0c7981 */ /* 0x000ea8000c1e9d00 */
[----:B------:R-:W3:Y:S04]  /*10e0*/  LDG.E.128.CONSTANT R16, desc[UR6][R26.64+0x1000] ;  /* 0x001000061a107981 */ /* 0x000ee8000c1e9d00 */
[----:B------:R-:W4:Y:S04]  /*10f0*/  LDG.E.128.CONSTANT R4, desc[UR6][R26.64+0x2000] ;  /* 0x002000061a047981 */ /* 0x000f28000c1e9d00 */
[----:B------:R-:W5:Y:S01]  /*1100*/  LDG.E.128.CONSTANT R8, desc[UR6][R26.64+0x3000] ;  /* 0x003000061a087981 */ /* 0x000f62000c1e9d00 */
[----:B0-----:R-:W-:Y:S01]  /*1110*/  IMAD.MOV.U32 R20, RZ, RZ, R24 ;  /* 0x000000ffff147224 */ /* 0x001fe200078e0018 */
[----:B--2---:R-:W-:-:S04]  /*1120*/  IADD3 R13, PT, PT, R13, R12, R21 ;  /* 0x0000000c0d0d7210 */ /* 0x004fc80007ffe015 */
[----:B------:R-:W-:-:S04]  /*1130*/  IADD3 R13, PT, PT, R15, R14, R13 ;  /* 0x0000000e0f0d7210 */ /* 0x000fc80007ffe00d */
[----:B---3--:R-:W-:-:S04]  /*1140*/  IADD3 R13, PT, PT, R17, R16, R13 ;  /* 0x00000010110d7210 */ /* 0x008fc80007ffe00d */
[----:B------:R-:W-:-:S04]  /*1150*/  IADD3 R13, PT, PT, R19, R18, R13 ;  /* 0x00000012130d7210 */ /* 0x000fc80007ffe00d */
[----:B----4-:R-:W-:Y:S01]  /*1160*/  IADD3 R13, PT, PT, R5, R4, R13 ;  /* 0x00000004050d7210 */ /* 0x010fe20007ffe00d */
[----:B------:R-:W-:-:S03]  /*1170*/  IMAD.IADD R4, R20, 0x1, -R23 ;  /* 0x0000000114047824 */ /* 0x000fc600078e0a17 */
[----:B------:R-:W-:Y:S02]  /*1180*/  IADD3 R13, PT, PT, R7, R6, R13 ;  /* 0x00000006070d7210 */ /* 0x000fe40007ffe00d */
[----:B------:R-:W-:Y:S02]  /*1190*/  ISETP.GE.AND P0, PT, R4, 0x1000, PT ;  /* 0x000010000400780c */ /* 0x000fe40003f06270 */
[----:B-----5:R-:W-:-:S04]  /*11a0*/  IADD3 R13, PT, PT, R9, R8, R13 ;  /* 0x00000008090d7210 */ /* 0x020fc80007ffe00d */
[----:B------:R-:W-:-:S07]  /*11b0*/  IADD3 R21, PT, PT, R11, R10, R13 ;  /* 0x0000000a0b157210 */ /* 0x000fce0007ffe00d */
[----:B------:R-:W-:Y:S05]  /*11c0*/  @!P0 BRA `(.L_x_956) ;  /* 0x0000000400fc8947 */ /* 0x000fea0003800000 */
[----:B------:R-:W-:-:S05]  /*11d0*/  VIADD R23, R23, 0x1000 ;  /* 0x0000100017177836 */ /* 0x000fca0000000000 */
[----:B------:R-:W-:-:S13]  /*11e0*/  ISETP.GT.AND P0, PT, R23, R22, PT ;  /* 0x000000161700720c */ /* 0x000fda0003f04270 */
[----:B------:R-:W-:Y:S05]  /*11f0*/  @!P0 BRA `(.L_x_957) ;  /* 0xfffffffc00b08947 */ /* 0x000fea000383ffff */
.L_x_955:
[----:B------:R-:W-:-:S13]  /*1200*/  ISETP.GE.AND P0, PT, R23, R20, PT ;  /* 0x000000141700720c */ /* 0x000fda0003f06270 */
[----:B------:R-:W-:Y:S05]  /*1210*/  @P0 BRA `(.L_x_956) ;  /* 0x0000000400e80947 */ /* 0x000fea0003800000 */
[----:B------:R-:W-:Y:S01]  /*1220*/  IMAD.IADD R9, R20, 0x1, -R23 ;  /* 0x0000000114097824 */ /* 0x000fe200078e0a17 */
[----:B------:R-:W-:Y:S04]  /*1230*/  BSSY.RECONVERGENT B1, `(.L_x_956) ;  /* 0x0000078000017945 */ /* 0x000fe80003800200 */
[----:B------:R-:W-:-:S13]  /*1240*/  ISETP.GE.AND P0, PT, R0, R9, PT ;  /* 0x000000090000720c */ /* 0x000fda0003f06270 */
[----:B------:R-:W-:Y:S05]  /*1250*/  @P0 BRA `(.L_x_958) ;  /* 0x0000000400d40947 */ /* 0x000fea0003800000 */
[----:B------:R-:W-:Y:S01]  /*1260*/  LOP3.LUT R2, RZ, R0, RZ, 0x33, !PT ;  /* 0x00000000ff027212 */ /* 0x000fe200078e33ff */
[----:B------:R-:W-:Y:S01]  /*1270*/  BSSY.RECONVERGENT B2, `(.L_x_959) ;  /* 0x0000015000027945 */ /* 0x000fe20003800200 */
[----:B------:R-:W-:Y:S02]  /*1280*/  IMAD.MOV.U32 R8, RZ, RZ, R0 ;  /* 0x000000ffff087224 */ /* 0x000fe400078e0000 */
[----:B------:R-:W-:-:S04]  /*1290*/  IADD3 R2, PT, PT, -R23, R20, R2 ;  /* 0x0000001417027210 */ /* 0x000fc80007ffe102 */
[C---:B------:R-:W-:Y:S02]  /*12a0*/  LOP3.LUT R3, R2.reuse, 0x300, RZ, 0xc0, !PT ;  /* 0x0000030002037812 */ /* 0x040fe400078ec0ff */
[----:B------:R-:W-:Y:S02]  /*12b0*/  ISETP.GE.U32.AND P1, PT, R2, 0x300, PT ;  /* 0x000003000200780c */ /* 0x000fe40003f26070 */
[----:B------:R-:W-:-:S13]  /*12c0*/  ISETP.NE.AND P0, PT, R3, 0x300, PT ;  /* 0x000003000300780c */ /* 0x000fda0003f05270 */
[----:B------:R-:W-:Y:S05]  /*12d0*/  @!P0 BRA `(.L_x_960) ;  /* 0x0000000000388947 */ /* 0x000fea0003800000 */
[----:B------:R-:W0:Y:S01]  /*12e0*/  LDC.64 R4, c[0x0][0x380] ;  /* 0x0000e000ff047b82 */ /* 0x000e220000000a00 */
[----:B------:R-:W-:Y:S01]  /*12f0*/  LEA.HI R2, R2, 0x1, RZ, 0x18 ;  /* 0x0000000102027811 */ /* 0x000fe200078fc0ff */
[----:B------:R-:W-:Y:S02]  /*1300*/  IMAD.IADD R7, R0, 0x1, R23 ;  /* 0x0000000100077824 */ /* 0x000fe400078e0217 */
[----:B------:R-:W-:Y:S01]  /*1310*/  IMAD.MOV.U32 R8, RZ, RZ, R0 ;  /* 0x000000ffff087224 */ /* 0x000fe200078e0000 */
[----:B------:R-:W-:-:S05]  /*1320*/  LOP3.LUT R2, R2, 0x3, RZ, 0xc0, !PT ;  /* 0x0000000302027812 */ /* 0x000fca00078ec0ff */
[----:B------:R-:W-:-:S07]  /*1330*/  IMAD.MOV R6, RZ, RZ, -R2 ;  /* 0x000000ffff067224 */ /* 0x000fce00078e0a02 */
.L_x_961:
[----:B0-----:R-:W-:-:S06]  /*1340*/  IMAD.WIDE.U32 R2, R7, 0x4, R4 ;  /* 0x0000000407027825 */ /* 0x001fcc00078e0004 */
[----:B------:R-:W2:Y:S01]  /*1350*/  LDG.E.CONSTANT R2, desc[UR6][R2.64] ;  /* 0x0000000602027981 */ /* 0x000ea2000c1e9900 */
[----:B------:R-:W-:Y:S02]  /*1360*/  VIADD R6, R6, 0x1 ;  /* 0x0000000106067836 */ /* 0x000fe40000000000 */
[----:B------:R-:W-:Y:S02]  /*1370*/  VIADD R8, R8, 0x100 ;  /* 0x0000010008087836 */ /* 0x000fe40000000000 */
[----:B------:R-:W-:Y:S01]  /*1380*/  VIADD R7, R7, 0x100 ;  /* 0x0000010007077836 */ /* 0x000fe20000000000 */
[----:B------:R-:W-:Y:S01]  /*1390*/  ISETP.NE.AND P0, PT, R6, RZ, PT ;  /* 0x000000ff0600720c */ /* 0x000fe20003f05270 */
[----:B--2---:R-:W-:-:S12]  /*13a0*/  IMAD.IADD R21, R2, 0x1, R21 ;  /* 0x0000000102157824 */ /* 0x004fd800078e0215 */
[----:B------:R-:W-:Y:S05]  /*13b0*/  @P0 BRA `(.L_x_961) ;  /* 0xfffffffc00e00947 */ /* 0x000fea000383ffff */
.L_x_960:
[----:B------:R-:W-:Y:S05]  /*13c0*/  BSYNC.RECONVERGENT B2 ;  /* 0x0000000000027941 */ /* 0x000fea0003800200 */
.L_x_959:
[----:B------:R-:W-:Y:S05]  /*13d0*/  @!P1 BRA `(.L_x_958) ;  /* 0x0000000400749947 */ /* 0x000fea0003800000 */
[----:B------:R-:W0:Y:S01]  /*13e0*/  LDCU.64 UR4, c[0x0][0x380] ;  /* 0x00007000ff0477ac */ /* 0x000e220008000a00 */
[----:B------:R-:W-:Y:S01]  /*13f0*/  IMAD.IADD R5, R9, 0x1, -R8 ;  /* 0x0000000109057824 */ /* 0x000fe200078e0a08 */
[C---:B------:R-:W-:Y:S01]  /*1400*/  IADD3 R3, P0, PT, R8.reuse, R23, RZ ;  /* 0x0000001708037210 */ /* 0x040fe20007f1e0ff */
[----:B------:R-:W-:Y:S01]  /*1410*/  BSSY.RECONVERGENT B2, `(.L_x_962) ;  /* 0x0000033000027945 */ /* 0x000fe20003800200 */
[----:B------:R-:W-:Y:S02]  /*1420*/  IMAD.IADD R23, R8, 0x1, R23 ;  /* 0x0000000108177824 */ /* 0x000fe400078e0217 */
[----:B------:R-:W-:Y:S01]  /*1430*/  ISETP.GT.AND P1, PT, R5, 0xc00, PT ;  /* 0x00000c000500780c */ /* 0x000fe20003f24270 */
[----:B------:R-:W-:Y:S01]  /*1440*/  IMAD.X R4, RZ, RZ, RZ, P0 ;  /* 0x000000ffff047224 */ /* 0x000fe200000e06ff */
[----:B0-----:R-:W-:-:S04]  /*1450*/  LEA R2, P0, R3, UR4, 0x2 ;  /* 0x0000000403027c11 */ /* 0x001fc8000f8010ff */
[----:B------:R-:W-:Y:S02]  /*1460*/  LEA.HI.X R3, R3, UR5, R4, 0x2, P0 ;  /* 0x0000000503037c11 */ /* 0x000fe400080f1404 */
[----:B------:R-:W-:-:S05]  /*1470*/  IADD3 R2, P0, PT, R2, 0x800, RZ ;  /* 0x0000080002027810 */ /* 0x000fca0007f1e0ff */
[----:B------:R-:W-:Y:S01]  /*1480*/  IMAD.X R3, RZ, RZ, R3, P0 ;  /* 0x000000ffff037224 */ /* 0x000fe200000e0603 */
[----:B------:R-:W-:Y:S01]  /*1490*/  PLOP3.LUT P0, PT, PT, PT, PT, 0x80, 0x8 ;  /* 0x000000000008781c */ /* 0x000fe20003f0f070 */
[----:B------:R-:W-:-:S12]  /*14a0*/  @!P1 BRA `(.L_x_963) ;  /* 0x0000000000a49947 */ /* 0x000fd80003800000 */
[----:B------:R-:W-:Y:S01]  /*14b0*/  PLOP3.LUT P0, PT, PT, PT, PT, 0x8, 0x80 ;  /* 0x000000000080781c */ /* 0x000fe20003f0e170 */
[----:B------:R-:W-:-:S12]  /*14c0*/  VIADD R11, R9, 0xfffff400 ;  /* 0xfffff400090b7836 */ /* 0x000fd80000000000 */
.L_x_964:
[----:B------:R-:W0:Y:S01]  /*14d0*/  LDC.64 R4, c[0x0][0x380] ;  /* 0x0000e000ff047b82 */ /* 0x000e220000000a00 */
[C---:B------:R-:W-:Y:S01]  /*14e0*/  VIADD R27, R23.reuse, 0x400 ;  /* 0x00000400171b7836 */ /* 0x040fe20000000000 */
[----:B------:R-:W2:Y:S01]  /*14f0*/  LDG.E.CONSTANT R12, desc[UR6][R2.64+-0x400] ;  /* 0xfffc0006020c7981 */ /* 0x000ea2000c1e9900 */
[----:B------:R-:W-:-:S03]  /*1500*/  VIADD R7, R23, 0x800 ;  /* 0x0000080017077836 */ /* 0x000fc60000000000 */
[----:B------:R-:W3:Y:S04]  /*1510*/  LDG.E.CONSTANT R18, desc[UR6][R2.64] ;  /* 0x0000000602127981 */ /* 0x000ee8000c1e9900 */
[----:B------:R-:W3:Y:S04]  /*1520*/  LDG.E.CONSTANT R17, desc[UR6][R2.64+0x400] ;  /* 0x0004000602117981 */ /* 0x000ee8000c1e9900 */
[----:B------:R-:W4:Y:S01]  /*1530*/  LDG.E.CONSTANT R15, desc[UR6][R2.64+0xc00] ;  /* 0x000c0006020f7981 */ /* 0x000f22000c1e9900 */
[----:B------:R-:W-:-:S03]  /*1540*/  VIADD R29, R23, 0xc00 ;  /* 0x00000c00171d7836 */ /* 0x000fc60000000000 */
[----:B------:R-:W5:Y:S04]  /*1550*/  LDG.E.CONSTANT R14, desc[UR6][R2.64+0x1000] ;  /* 0x00100006020e7981 */ /* 0x000f68000c1e9900 */
[----:B------:R-:W5:Y:S01]  /*1560*/  LDG.E.CONSTANT R13, desc[UR6][R2.64+0x1400] ;  /* 0x00140006020d7981 */ /* 0x000f62000c1e9900 */
[----:B0-----:R-:W-:-:S03]  /*1570*/  IMAD.WIDE.U32 R24, R23, 0x4, R4 ;  /* 0x0000000417187825 */ /* 0x001fc600078e0004 */
[----:B------:R-:W5:Y:S04]  /*1580*/  LDG.E.CONSTANT R19, desc[UR6][R2.64+0x1c00] ;  /* 0x001c000602137981 */ /* 0x000f68000c1e9900 */
[----:B------:R-:W2:Y:S01]  /*1590*/  LDG.E.CONSTANT R10, desc[UR6][R24.64] ;  /* 0x00000006180a7981 */ /* 0x000ea2000c1e9900 */
[----:B------:R-:W-:-:S03]  /*15a0*/  IMAD.WIDE.U32 R26, R27, 0x4, R4 ;  /* 0x000000041b1a7825 */ /* 0x000fc600078e0004 */
[----:B------:R-:W5:Y:S01]  /*15b0*/  LDG.E.CONSTANT R20, desc[UR6][R2.64+0x2400] ;  /* 0x0024000602147981 */ /* 0x000f62000c1e9900 */
[----:B------:R-:W-:-:S03]  /*15c0*/  IMAD.WIDE.U32 R6, R7, 0x4, R4 ;  /* 0x0000000407067825 */ /* 0x000fc600078e0004 */
[----:B------:R-:W4:Y:S01]  /*15d0*/  LDG.E.CONSTANT R16, desc[UR6][R26.64] ;  /* 0x000000061a107981 */ /* 0x000f22000c1e9900 */
[----:B------:R-:W-:-:S03]  /*15e0*/  IMAD.WIDE.U32 R4, R29, 0x4, R4 ;  /* 0x000000041d047825 */ /* 0x000fc600078e0004 */
[----:B------:R-:W5:Y:S04]  /*15f0*/  LDG.E.CONSTANT R6, desc[UR6][R6.64] ;  /* 0x0000000606067981 */ /* 0x000f68000c1e9900 */
[----:B------:R-:W5:Y:S04]  /*1600*/  LDG.E.CONSTANT R25, desc[UR6][R2.64+0x2000] ;  /* 0x0020000602197981 */ /* 0x000f68000c1e9900 */
[----:B------:R0:W5:Y:S04]  /*1610*/  LDG.E.CONSTANT R5, desc[UR6][R4.64] ;  /* 0x0000000604057981 */ /* 0x000168000c1e9900 */
[----:B------:R-:W5:Y:S04]  /*1620*/  LDG.E.CONSTANT R24, desc[UR6][R2.64+0x2c00] ;  /* 0x002c000602187981 */ /* 0x000f68000c1e9900 */
[----:B------:R-:W5:Y:S04]  /*1630*/  LDG.E.CONSTANT R27, desc[UR6][R2.64+0x3000] ;  /* 0x00300006021b7981 */ /* 0x000f68000c1e9900 */
[----:B------:R1:W5:Y:S01]  /*1640*/  LDG.E.CONSTANT R22, desc[UR6][R2.64+0x3400] ;  /* 0x0034000602167981 */ /* 0x000362000c1e9900 */
[----:B------:R-:W-:-:S05]  /*1650*/  VIADD R8, R8, 0x1000 ;  /* 0x0000100008087836 */ /* 0x000fca0000000000 */
[----:B------:R-:W-:Y:S02]  /*1660*/  ISETP.GE.AND P1, PT, R8, R11, PT ;  /* 0x0000000b0800720c */ /* 0x000fe40003f26270 */
[----:B0-----:R-:W-:Y:S01]  /*1670*/  IADD3 R4, P2, PT, R2, 0x4000, RZ ;  /* 0x0000400002047810 */ /* 0x001fe20007f5e0ff */
[----:B------:R-:W-:-:S04]  /*1680*/  VIADD R23, R23, 0x1000 ;  /* 0x0000100017177836 */ /* 0x000fc80000000000 */
[----:B-1----:R-:W-:Y:S02]  /*1690*/  IMAD.X R3, RZ, RZ, R3, P2 ;  /* 0x000000ffff037224 */ /* 0x002fe400010e0603 */
[----:B------:R-:W-:Y:S01]  /*16a0*/  IMAD.MOV.U32 R2, RZ, RZ, R4 ;  /* 0x000000ffff027224 */ /* 0x000fe200078e0004 */
[----:B--2---:R-:W-:-:S04]  /*16b0*/  IADD3 R10, PT, PT, R12, R10, R21 ;  /* 0x0000000a0c0a7210 */ /* 0x004fc80007ffe015 */
[----:B---3--:R-:W-:-:S04]  /*16c0*/  IADD3 R10, PT, PT, R17, R18, R10 ;  /* 0x00000012110a7210 */ /* 0x008fc80007ffe00a */
[----:B----4-:R-:W-:-:S04]  /*16d0*/  IADD3 R10, PT, PT, R15, R16, R10 ;  /* 0x000000100f0a7210 */ /* 0x010fc80007ffe00a */
[----:B-----5:R-:W-:-:S04]  /*16e0*/  IADD3 R10, PT, PT, R13, R14, R10 ;  /* 0x0000000e0d0a7210 */ /* 0x020fc80007ffe00a */
[----:B------:R-:W-:-:S04]  /*16f0*/  IADD3 R6, PT, PT, R19, R6, R10 ;  /* 0x0000000613067210 */ /* 0x000fc80007ffe00a */
[----:B------:R-:W-:-:S04]  /*1700*/  IADD3 R6, PT, PT, R20, R25, R6 ;  /* 0x0000001914067210 */ /* 0x000fc80007ffe006 */
[----:B------:R-:W-:-:S04]  /*1710*/  IADD3 R5, PT, PT, R24, R5, R6 ;  /* 0x0000000518057210 */ /* 0x000fc80007ffe006 */
[----:B------:R-:W-:Y:S01]  /*1720*/  IADD3 R21, PT, PT, R22, R27, R5 ;  /* 0x0000001b16157210 */ /* 0x000fe20007ffe005 */
[----:B------:R-:W-:Y:S06]  /*1730*/  @!P1 BRA `(.L_x_964) ;  /* 0xfffffffc00649947 */ /* 0x000fec000383ffff */
.L_x_963:
[----:B------:R-:W-:Y:S05]  /*1740*/  BSYNC.RECONVERGENT B2 ;  /* 0x0000000000027941 */ /* 0x000fea0003800200 */
.L_x_962:
[----:B------:R-:W-:Y:S01]  /*1750*/  IMAD.IADD R4, R9, 0x1, -R8 ;  /* 0x0000000109047824 */ /* 0x000fe200078e0a08 */
[----:B------:R-:W-:Y:S04]  /*1760*/  BSSY.RECONVERGENT B2, `(.L_x_965) ;  /* 0x000001a000027945 */ /* 0x000fe80003800200 */
[----:B------:R-:W-:-:S13]  /*1770*/  ISETP.GT.AND P1, PT, R4, 0x400, PT ;  /* 0x000004000400780c */ /* 0x000fda0003f24270 */
[----:B------:R-:W-:Y:S05]  /*1780*/  @!P1 BRA `(.L_x_966) ;  /* 0x00000000005c9947 */ /* 0x000fea0003800000 */
[----:B------:R-:W0:Y:S01]  /*1790*/  LDC.64 R6, c[0x0][0x380] ;  /* 0x0000e000ff067b82 */ /* 0x000e220000000a00 */
[C---:B------:R-:W-:Y:S01]  /*17a0*/  VIADD R11, R23.reuse, 0x400 ;  /* 0x00000400170b7836 */ /* 0x040fe20000000000 */
[----:B------:R-:W2:Y:S04]  /*17b0*/  LDG.E.CONSTANT R10, desc[UR6][R2.64+-0x400] ;  /* 0xfffc0006020a7981 */ /* 0x000ea8000c1e9900 */
[----:B------:R-:W3:Y:S04]  /*17c0*/  LDG.E.CONSTANT R12, desc[UR6][R2.64+0x400] ;  /* 0x00040006020c7981 */ /* 0x000ee8000c1e9900 */
[----:B------:R-:W4:Y:S04]  /*17d0*/  LDG.E.CONSTANT R13, desc[UR6][R2.64+0xc00] ;  /* 0x000c0006020d7981 */ /* 0x000f28000c1e9900 */
[----:B------:R-:W5:Y:S04]  /*17e0*/  LDG.E.CONSTANT R15, desc[UR6][R2.64+0x1000] ;  /* 0x00100006020f7981 */ /* 0x000f68000c1e9900 */
[----:B------:R1:W5:Y:S01]  /*17f0*/  LDG.E.CONSTANT R14, desc[UR6][R2.64+0x1400] ;  /* 0x00140006020e7981 */ /* 0x000362000c1e9900 */
[----:B0-----:R-:W-:-:S04]  /*1800*/  IMAD.WIDE.U32 R4, R23, 0x4, R6 ;  /* 0x0000000417047825 */ /* 0x001fc800078e0006 */
[----:B------:R-:W-:Y:S02]  /*1810*/  IMAD.WIDE.U32 R6, R11, 0x4, R6 ;  /* 0x000000040b067825 */ /* 0x000fe400078e0006 */
[----:B------:R-:W2:Y:S04]  /*1820*/  LDG.E.CONSTANT R4, desc[UR6][R4.64] ;  /* 0x0000000604047981 */ /* 0x000ea8000c1e9900 */
[----:B------:R-:W3:Y:S04]  /*1830*/  LDG.E.CONSTANT R11, desc[UR6][R2.64] ;  /* 0x00000006020b7981 */ /* 0x000ee8000c1e9900 */
[----:B------:R-:W4:Y:S01]  /*1840*/  LDG.E.CONSTANT R7, desc[UR6][R6.64] ;  /* 0x0000000606077981 */ /* 0x000f22000c1e9900 */
[----:B------:R-:W-:Y:S01]  /*1850*/  PLOP3.LUT P0, PT, PT, PT, PT, 0x8, 0x80 ;  /* 0x000000000080781c */ /* 0x000fe20003f0e170 */
[----:B------:R-:W-:-:S02]  /*1860*/  VIADD R8, R8, 0x800 ;  /* 0x0000080008087836 */ /* 0x000fc40000000000 */
[----:B------:R-:W-:Y:S01]  /*1870*/  VIADD R23, R23, 0x800 ;  /* 0x0000080017177836 */ /* 0x000fe20000000000 */
[----:B--2---:R-:W-:Y:S02]  /*1880*/  IADD3 R10, PT, PT, R10, R4, R21 ;  /* 0x000000040a0a7210 */ /* 0x004fe40007ffe015 */
[----:B------:R-:W-:Y:S02]  /*1890*/  IADD3 R4, P1, PT, R2, 0x2000, RZ ;  /* 0x0000200002047810 */ /* 0x000fe40007f3e0ff */
[----:B---3--:R-:W-:-:S03]  /*18a0*/  IADD3 R10, PT, PT, R12, R11, R10 ;  /* 0x0000000b0c0a7210 */ /* 0x008fc60007ffe00a */
[----:B------:R-:W-:Y:S01]  /*18b0*/  IMAD.X R5, RZ, RZ, R3, P1 ;  /* 0x000000ffff057224 */ /* 0x000fe200008e0603 */
[----:B----4-:R-:W-:Y:S01]  /*18c0*/  IADD3 R10, PT, PT, R13, R7, R10 ;  /* 0x000000070d0a7210 */ /* 0x010fe20007ffe00a */
[----:B-1----:R-:W-:Y:S02]  /*18d0*/  IMAD.MOV.U32 R2, RZ, RZ, R4 ;  /* 0x000000ffff027224 */ /* 0x002fe400078e0004 */
[----:B------:R-:W-:Y:S01]  /*18e0*/  IMAD.MOV.U32 R3, RZ, RZ, R5 ;  /* 0x000000ffff037224 */ /* 0x000fe200078e0005 */
[----:B-----5:R-:W-:-:S07]  /*18f0*/  IADD3 R21, PT, PT, R14, R15, R10 ;  /* 0x0000000f0e157210 */ /* 0x020fce0007ffe00a */
.L_x_966:
[----:B------:R-:W-:Y:S05]  /*1900*/  BSYNC.RECONVERGENT B2 ;  /* 0x0000000000027941 */ /* 0x000fea0003800200 */
.L_x_965:
[----:B------:R-:W-:-:S13]  /*1910*/  ISETP.LT.OR P0, PT, R8, R9, P0 ;  /* 0x000000090800720c */ /* 0x000fda0000701670 */
[----:B------:R-:W-:Y:S05]  /*1920*/  @!P0 BRA `(.L_x_958) ;  /* 0x0000000000208947 */ /* 0x000fea0003800000 */
[----:B------:R-:W0:Y:S01]  /*1930*/  LDC.64 R4, c[0x0][0x380] ;  /* 0x0000e000ff047b82 */ /* 0x000e220000000a00 */
[----:B------:R-:W2:Y:S04]  /*1940*/  LDG.E.CONSTANT R6, desc[UR6][R2.64+-0x400] ;  /* 0xfffc000602067981 */ /* 0x000ea8000c1e9900 */
[----:B------:R-:W3:Y:S04]  /*1950*/  LDG.E.CONSTANT R7, desc[UR6][R2.64] ;  /* 0x0000000602077981 */ /* 0x000ee8000c1e9900 */
[----:B------:R-:W3:Y:S01]  /*1960*/  LDG.E.CONSTANT R8, desc[UR6][R2.64+0x400] ;  /* 0x0004000602087981 */ /* 0x000ee2000c1e9900 */
[----:B0-----:R-:W-:-:S06]  /*1970*/  IMAD.WIDE.U32 R4, R23, 0x4, R4 ;  /* 0x0000000417047825 */ /* 0x001fcc00078e0004 */
[----:B------:R-:W2:Y:S02]  /*1980*/  LDG.E.CONSTANT R4, desc[UR6][R4.64] ;  /* 0x0000000604047981 */ /* 0x000ea4000c1e9900 */
[----:B--2---:R-:W-:-:S04]  /*1990*/  IADD3 R6, PT, PT, R6, R4, R21 ;  /* 0x0000000406067210 */ /* 0x004fc80007ffe015 */
[----:B---3--:R-:W-:-:S07]  /*19a0*/  IADD3 R21, PT, PT, R8, R7, R6 ;  /* 0x0000000708157210 */ /* 0x008fce0007ffe006 */
.L_x_958:
[----:B------:R-:W-:Y:S05]  /*19b0*/  BSYNC.RECONVERGENT B1 ;  /* 0x0000000000017941 */ /* 0x000fea0003800200 */
.L_x_956:
[----:B------:R-:W0:Y:S01]  /*19c0*/  S2R R8, SR_LANEID ;  /* 0x0000000000087919 */ /* 0x000e220000000000 */
[----:B------:R-:W1:Y:S01]  /*19d0*/  SHFL.DOWN PT, R2, R21, 0x1, 0x1f ;  /* 0x08201f0015027f89 */ /* 0x000e6200000e0000 */
[C---:B0-----:R-:W-:Y:S02]  /*19e0*/  ISETP.GT.AND P0, PT, R8.reuse, 0x1e, PT ;  /* 0x0000001e0800780c */ /* 0x041fe40003f04270 */
[----:B------:R-:W-:Y:S02]  /*19f0*/  ISETP.NE.AND P1, PT, R8, RZ, PT ;  /* 0x000000ff0800720c */ /* 0x000fe40003f25270 */
[----:B-1----:R-:W-:Y:S02]  /*1a00*/  SEL R2, R2, RZ, !P0 ;  /* 0x000000ff02027207 */ /* 0x002fe40004000000 */
[----:B------:R-:W-:-:S03]  /*1a10*/  ISETP.GT.AND P0, PT, R8, 0x1d, PT ;  /* 0x0000001d0800780c */ /* 0x000fc60003f04270 */
[----:B------:R-:W-:-:S05]  /*1a20*/  IMAD.IADD R2, R2, 0x1, R21 ;  /* 0x0000000102027824 */ /* 0x000fca00078e0215 */
[----:B------:R-:W0:Y:S01]  /*1a30*/  SHFL.DOWN PT, R3, R2, 0x2, 0x1f ;  /* 0x08401f0002037f89 */ /* 0x000e2200000e0000 */
[----:B------:R-:W-:Y:S01]  /*1a40*/  @!P1 MOV R6, 0x400 ;  /* 0x0000040000069802 */ /* 0x000fe20000000f00 */
[----:B------:R-:W1:Y:S01]  /*1a50*/  @!P1 S2R R7, SR_CgaCtaId ;  /* 0x0000000000079919 */ /* 0x000e620000008800 */
[----:B0-----:R-:W-:Y:S02]  /*1a60*/  SEL R3, R3, RZ, !P0 ;  /* 0x000000ff03037207 */ /* 0x001fe40004000000 */
[----:B------:R-:W-:-:S03]  /*1a70*/  ISETP.GT.AND P0, PT, R8, 0x1b, PT ;  /* 0x0000001b0800780c */ /* 0x000fc60003f04270 */
[----:B------:R-:W-:-:S05]  /*1a80*/  IMAD.IADD R3, R2, 0x1, R3 ;  /* 0x0000000102037824 */ /* 0x000fca00078e0203 */
[----:B------:R-:W0:Y:S01]  /*1a90*/  SHFL.DOWN PT, R4, R3, 0x4, 0x1f ;  /* 0x08801f0003047f89 */ /* 0x000e2200000e0000 */
[----:B-1----:R-:W-:Y:S02]  /*1aa0*/  @!P1 LEA R6, R7, R6, 0x18 ;  /* 0x0000000607069211 */ /* 0x002fe400078ec0ff */
[----:B0-----:R-:W-:Y:S02]  /*1ab0*/  SEL R4, R4, RZ, !P0 ;  /* 0x000000ff04047207 */ /* 0x001fe40004000000 */
[----:B------:R-:W-:-:S03]  /*1ac0*/  ISETP.GT.AND P0, PT, R8, 0x17, PT ;  /* 0x000000170800780c */ /* 0x000fc60003f04270 */
[----:B------:R-:W-:Y:S01]  /*1ad0*/  IMAD.IADD R4, R3, 0x1, R4 ;  /* 0x0000000103047824 */ /* 0x000fe200078e0204 */
[----:B------:R-:W-:-:S04]  /*1ae0*/  @!P1 SHF.R.U32.HI R3, RZ, 0x3, R0 ;  /* 0x00000003ff039819 */ /* 0x000fc80000011600 */
        /* <DEDUP_REMOVED lines=13> */
[----:B------:R-:W0:Y:S01]  /*1bc0*/  S2UR UR5, SR_CgaCtaId ;  /* 0x00000000000579c3 */ /* 0x000e220000008800 */
[----:B------:R-:W-:Y:S02]  /*1bd0*/  UMOV UR4, 0x400 ;  /* 0x0000040000047882 */ /* 0x000fe40000000000 */
[----:B0-----:R-:W-:-:S09]  /*1be0*/  ULEA UR4, UR5, UR4, 0x18 ;  /* 0x0000000405047291 */ /* 0x001fd2000f8ec0ff */
[----:B------:R-:W-:Y:S04]  /*1bf0*/  LDS R0, [UR4+0xc] ;  /* 0x00000c04ff007984 */ /* 0x000fe80008000800 */
[----:B---3--:R-:W0:Y:S04]  /*1c00*/  LDS.128 R4, [UR4+0x10] ;  /* 0x00001004ff047984 */ /* 0x008e280008000c00 */
[----:B------:R-:W1:Y:S01]  /*1c10*/  LDS.64 R8, [UR4+0x20] ;  /* 0x00002004ff087984 */ /* 0x000e620008000a00 */
[----:B0-----:R-:W-:-:S04]  /*1c20*/  IADD3 R0, PT, PT, R4, R0, R3 ;  /* 0x0000000004007210 */ /* 0x001fc80007ffe003 */
[----:B------:R-:W-:-:S04]  /*1c30*/  IADD3 R0, PT, PT, R6, R0, R5 ;  /* 0x0000000006007210 */ /* 0x000fc80007ffe005 */
[----:B-1----:R-:W-:-:S05]  /*1c40*/  IADD3 R0, PT, PT, R8, R0, R7 ;  /* 0x0000000008007210 */ /* 0x002fca0007ffe007 */
[----:B------:R-:W-:Y:S01]  /*1c50*/  IMAD.IADD R3, R0, 0x1, R9 ;  /* 0x0000000100037824 */ /* 0x000fe200078e0209 */
[----:B------:R-:W-:Y:S06]  /*1c60*/  BRA `(.L_x_954) ;  /* 0x0000001c00307947 */ /* 0x000fec0003800000 */
.L_x_939:
        /* <DEDUP_REMOVED lines=12> */
.L_x_969:
[----:B------:R-:W-:Y:S05]  /*1d30*/  BSYNC.RECONVERGENT B1 ;  /* 0x0000000000017941 */ /* 0x000fea0003800200 */
.L_x_968:
        /* <DEDUP_REMOVED lines=16> */
.L_x_974:
        /* <DEDUP_REMOVED lines=9> */
.L_x_973:
[----:B------:R-:W-:Y:S05]  /*1ed0*/  BSYNC.RECONVERGENT B2 ;  /* 0x0000000000027941 */ /* 0x000fea0003800200 */
.L_x_972:
        /* <DEDUP_REMOVED lines=8> */
.L_x_977:
        /* <DEDUP_REMOVED lines=35> */
.L_x_976:
[----:B------:R-:W-:Y:S05]  /*2190*/  BSYNC.RECONVERGENT B2 ;  /* 0x0000000000027941 */ /* 0x000fea0003800200 */
.L_x_975:
        /* <DEDUP_REMOVED lines=22> */
.L_x_979:
[----:B------:R-:W-:Y:S05]  /*2300*/  BSYNC.RECONVERGENT B2 ;  /* 0x0000000000027941 */ /* 0x000fea0003800200 */
.L_x_978:
        /* <DEDUP_REMOVED lines=10> */
.L_x_971:
[----:B------:R-:W-:Y:S05]  /*23b0*/  BSYNC.RECONVERGENT B1 ;  /* 0x0000000000017941 */ /* 0x000fea0003800200 */
.L_x_970:
        /* <DEDUP_REMOVED lines=38> */
[----:B------:R-:W0:Y:S04]  /*2620*/  LDS.128 R4, [UR4+0x10] ;  /* 0x00001004ff047984 */ /* 0x000e280008000c00 */
[----:B------:R-:W1:Y:S01]  /*2630*/  LDS.64 R8, [UR4+0x20] ;  /* 0x00002004ff087984 */ /* 0x000e620008000a00 */
[----:B0-----:R-:W-:-:S04]  /*2640*/  IADD3 R0, PT, PT, R4, R0, R3 ;  /* 0x0000000004007210 */ /* 0x001fc80007ffe003 */
[----:B------:R-:W-:-:S04]  /*2650*/  IADD3 R0, PT, PT, R6, R0, R5 ;  /* 0x0000000006007210 */ /* 0x000fc80007ffe005 */
[----:B-1----:R-:W-:-:S05]  /*2660*/  IADD3 R0, PT, PT, R8, R0, R7 ;  /* 0x0000000008007210 */ /* 0x002fca0007ffe007 */
[----:B--2---:R-:W-:Y:S01]  /*2670*/  IMAD.IADD R3, R0, 0x1, R9 ;  /* 0x0000000100037824 */ /* 0x004fe200078e0209 */
[----:B------:R-:W-:Y:S06]  /*2680*/  BRA `(.L_x_954) ;  /* 0x0000001000a87947 */ /* 0x000fec0003800000 */
.L_x_980:
        /* <DEDUP_REMOVED lines=16> */
[----:B------:R-:W1:Y:S02]  /*2790*/  SHFL.DOWN PT, R2, R3, 0x2, R7 ;  /* 0x0840000003027989 */ /* 0x000e6400000e0007 */
[----:B-1----:R-:W-:Y:S02]  /*27a0*/  SEL R2, R2, RZ, !P0 ;  /* 0x000000ff02027207 */ /* 0x002fe40004000000 */
[----:B------:R-:W-:-:S03]  /*27b0*/  ISETP.GT.AND P0, PT, R8, R7, PT ;  /* 0x000000070800720c */ /* 0x000fc60003f04270 */
[----:B------:R-:W-:Y:S01]  /*27c0*/  IMAD.IADD R2, R3, 0x1, R2 ;  /* 0x0000000103027824 */ /* 0x000fe200078e0202 */
[----:B------:R-:W-:-:S04]  /*27d0*/  @!P1 SHF.R.U32.HI R3, RZ, 0x3, R9 ;  /* 0x00000003ff039819 */ /* 0x000fc80000011609 */
[----:B------:R-:W1:Y:S02]  /*27e0*/  SHFL.DOWN PT, R4, R2, 0x4, R7 ;  /* 0x0880000002047989 */ /* 0x000e6400000e0007 */
[----:B-1----:R-:W-:Y:S01]  /*27f0*/  SEL R5, R4, RZ, !P0 ;  /* 0x000000ff04057207 */ /* 0x002fe20004000000 */
[C---:B------:R-:W-:Y:S02]  /*2800*/  VIADD R4, R6.reuse, 0x8 ;  /* 0x0000000806047836 */ /* 0x040fe40000000000 */
[----:B------:R-:W-:Y:S02]  /*2810*/  VIADD R6, R6, 0x10 ;  /* 0x0000001006067836 */ /* 0x000fe40000000000 */
[----:B------:R-:W-:Y:S01]  /*2820*/  IMAD.IADD R5, R2, 0x1, R5 ;  /* 0x0000000102057824 */ /* 0x000fe200078e0205 */
[----:B------:R-:W-:Y:S02]  /*2830*/  ISETP.GT.AND P0, PT, R4, R7, PT ;  /* 0x000000070400720c */ /* 0x000fe40003f04270 */
[----:B------:R-:W-:-:S02]  /*2840*/  @!P1 MOV R4, 0x400 ;  /* 0x0000040000049802 */ /* 0x000fc40000000f00 */
[----:B------:R-:W1:Y:S02]  /*2850*/  SHFL.DOWN PT, R0, R5, 0x8, R7 ;  /* 0x0900000005007989 */ /* 0x000e6400000e0007 */
[----:B0-----:R-:W-:Y:S02]  /*2860*/  @!P1 LEA R11, R11, R4, 0x18 ;  /* 0x000000040b0b9211 */ /* 0x001fe400078ec0ff */
[----:B------:R-:W-:-:S05]  /*2870*/  @!P1 LOP3.LUT R4, R3, 0x7c, RZ, 0xc0, !PT ;  /* 0x0000007c03049812 */ /* 0x000fca00078ec0ff */
[----:B------:R-:W-:Y:S01]  /*2880*/  @!P1 IMAD.IADD R4, R4, 0x1, R11 ;  /* 0x0000000104049824 */ /* 0x000fe200078e020b */
[----:B-1----:R-:W-:Y:S02]  /*2890*/  SEL R0, R0, RZ, !P0 ;  /* 0x000000ff00007207 */ /* 0x002fe40004000000 */
        /* <DEDUP_REMOVED lines=15> */
[----:B-1----:R-:W0:Y:S04]  /*2990*/  LDS.128 R4, [UR4+0x10] ;  /* 0x00001004ff047984 */ /* 0x002e280008000c00 */
        /* <DEDUP_REMOVED lines=18> */
.L_x_967:
[----:B------:R-:W0:Y:S01]  /*2ac0*/  S2R R0, SR_TID.X ;  /* 0x0000000000007919 */ /* 0x000e220000002100 */
[----:B------:R-:W0:Y:S02]  /*2ad0*/  LDC.64 R2, c[0x0][0x380] ;  /* 0x0000e000ff027b82 */ /* 0x000e240000000a00 */
[----:B0-----:R-:W-:-:S05]  /*2ae0*/  IMAD.WIDE.U32 R2, R0, 0x4, R2 ;  /* 0x0000000400027825 */ /* 0x001fca00078e0002 */
[----:B------:R-:W2:Y:S04]  /*2af0*/  LDG.E.CONSTANT R19, desc[UR6][R2.64] ;  /* 0x0000000602137981 */ /* 0x000ea8000c1e9900 */
[----:B------:R-:W2:Y:S04]  /*2b00*/  LDG.E.CONSTANT R4, desc[UR6][R2.64+0x400] ;  /* 0x0004000602047981 */ /* 0x000ea8000c1e9900 */
[----:B------:R-:W2:Y:S04]  /*2b10*/  LDG.E.CONSTANT R5, desc[UR6][R2.64+0x800] ;  /* 0x0008000602057981 */ /* 0x000ea8000c1e9900 */
[----:B------:R-:W3:Y:S04]  /*2b20*/  LDG.E.CONSTANT R6, desc[UR6][R2.64+0xc00] ;  /* 0x000c000602067981 */ /* 0x000ee8000c1e9900 */
[----:B------:R-:W3:Y:S04]  /*2b30*/  LDG.E.CONSTANT R7, desc[UR6][R2.64+0x1000] ;  /* 0x0010000602077981 */ /* 0x000ee8000c1e9900 */
[----:B------:R-:W4:Y:S04]  /*2b40*/  LDG.E.CONSTANT R8, desc[UR6][R2.64+0x1400] ;  /* 0x0014000602087981 */ /* 0x000f28000c1e9900 */
[----:B------:R-:W4:Y:S04]  /*2b50*/  LDG.E.CONSTANT R9, desc[UR6][R2.64+0x1800] ;  /* 0x0018000602097981 */ /* 0x000f28000c1e9900 */
[----:B------:R-:W5:Y:S04]  /*2b60*/  LDG.E.CONSTANT R10, desc[UR6][R2.64+0x1c00] ;  /* 0x001c0006020a7981 */ /* 0x000f68000c1e9900 */
[----:B------:R-:W5:Y:S04]  /*2b70*/  LDG.E.CONSTANT R11, desc[UR6][R2.64+0x2000] ;  /* 0x00200006020b7981 */ /* 0x000f68000c1e9900 */
[----:B------:R-:W5:Y:S04]  /*2b80*/  LDG.E.CONSTANT R12, desc[UR6][R2.64+0x2400] ;  /* 0x00240006020c7981 */ /* 0x000f68000c1e9900 */
[----:B------:R-:W5:Y:S04]  /*2b90*/  LDG.E.CONSTANT R13, desc[UR6][R2.64+0x2800] ;  /* 0x00280006020d7981 */ /* 0x000f68000c1e9900 */
[----:B------:R-:W5:Y:S04]  /*2ba0*/  LDG.E.CONSTANT R14, desc[UR6][R2.64+0x2c00] ;  /* 0x002c0006020e7981 */ /* 0x000f68000c1e9900 */
[----:B------:R-:W5:Y:S04]  /*2bb0*/  LDG.E.CONSTANT R15, desc[UR6][R2.64+0x3000] ;  /* 0x00300006020f7981 */ /* 0x000f68000c1e9900 */
[----:B------:R-:W5:Y:S04]  /*2bc0*/  LDG.E.CONSTANT R16, desc[UR6][R2.64+0x3400] ;  /* 0x0034000602107981 */ /* 0x000f68000c1e9900 */
[----:B------:R-:W5:Y:S04]  /*2bd0*/  LDG.E.CONSTANT R17, desc[UR6][R2.64+0x3800] ;  /* 0x0038000602117981 */ /* 0x000f68000c1e9900 */
[----:B------:R-:W5:Y:S01]  /*2be0*/  LDG.E.CONSTANT R18, desc[UR6][R2.64+0x3c00] ;  /* 0x003c000602127981 */ /* 0x000f62000c1e9900 */
[----:B------:R-:W-:-:S02]  /*2bf0*/  ISETP.GE.U32.AND P0, PT, R20, 0x2000, PT ;  /* 0x000020001400780c */ /* 0x000fc40003f06070 */
[----:B--2---:R-:W-:-:S04]  /*2c00*/  IADD3 R4, PT, PT, R5, R4, R19 ;  /* 0x0000000405047210 */ /* 0x004fc80007ffe013 */
[----:B---3--:R-:W-:-:S04]  /*2c10*/  IADD3 R4, PT, PT, R7, R6, R4 ;  /* 0x0000000607047210 */ /* 0x008fc80007ffe004 */
[----:B----4-:R-:W-:-:S04]  /*2c20*/  IADD3 R4, PT, PT, R9, R8, R4 ;  /* 0x0000000809047210 */ /* 0x010fc80007ffe004 */
[----:B-----5:R-:W-:Y:S01]  /*2c30*/  IADD3 R4, PT, PT, R11, R10, R4 ;  /* 0x0000000a0b047210 */ /* 0x020fe20007ffe004 */
[----:B------:R-:W-:-:S03]  /*2c40*/  IMAD.MOV.U32 R11, RZ, RZ, 0x1000 ;  /* 0x00001000ff0b7424 */ /* 0x000fc600078e00ff */
[----:B------:R-:W-:-:S04]  /*2c50*/  IADD3 R4, PT, PT, R13, R12, R4 ;  /* 0x0000000c0d047210 */ /* 0x000fc80007ffe004 */
[----:B------:R-:W-:-:S04]  /*2c60*/  IADD3 R4, PT, PT, R15, R14, R4 ;  /* 0x0000000e0f047210 */ /* 0x000fc80007ffe004 */
[----:B------:R-:W-:-:S05]  /*2c70*/  IADD3 R17, PT, PT, R17, R16, R4 ;  /* 0x0000001011117210 */ /* 0x000fca0007ffe004 */
[----:B------:R-:W-:Y:S01]  /*2c80*/  IMAD.IADD R8, R18, 0x1, R17 ;  /* 0x0000000112087824 */ /* 0x000fe200078e0211 */
[----:B------:R-:W-:Y:S06]  /*2c90*/  @!P0 BRA `(.L_x_981) ;  /* 0x00000000008c8947 */ /* 0x000fec0003800000 */
[----:B------:R-:W0:Y:S01]  /*2ca0*/  LDC R7, c[0x0][0x390] ;  /* 0x0000e400ff077b82 */ /* 0x000e220000000800 */
[----:B------:R-:W-:Y:S02]  /*2cb0*/  VIADD R6, R20, 0xfffff000 ;  /* 0xfffff00014067836 */ /* 0x000fe40000000000 */
[----:B------:R-:W-:-:S07]  /*2cc0*/  IMAD.MOV.U32 R11, RZ, RZ, 0x1000 ;  /* 0x00001000ff0b7424 */ /* 0x000fce00078e00ff */
.L_x_983:
[----:B------:R-:W-:-:S05]  /*2cd0*/  IMAD.WIDE R4, R11, 0x4, R2 ;  /* 0x000000040b047825 */ /* 0x000fca00078e0202 */
        /* <DEDUP_REMOVED lines=16> */
[----:B--2---:R-:W-:-:S04]  /*2de0*/  IADD3 R18, PT, PT, R18, R19, R8 ;  /* 0x0000001312127210 */ /* 0x004fc80007ffe008 */
[----:B---3--:R-:W-:Y:S01]  /*2df0*/  IADD3 R18, PT, PT, R21, R20, R18 ;  /* 0x0000001415127210 */ /* 0x008fe20007ffe012 */
[----:B0-----:R-:W-:-:S04]  /*2e00*/  IMAD.MOV.U32 R20, RZ, RZ, R7 ;  /* 0x000000ffff147224 */ /* 0x001fc800078e0007 */
[----:B------:R-:W-:Y:S01]  /*2e10*/  IMAD.IADD R8, R20, 0x1, -R11 ;  /* 0x0000000114087824 */ /* 0x000fe200078e0a0b */
[----:B----4-:R-:W-:-:S04]  /*2e20*/  IADD3 R18, PT, PT, R23, R22, R18 ;  /* 0x0000001617127210 */ /* 0x010fc80007ffe012 */
[----:B------:R-:W-:Y:S02]  /*2e30*/  ISETP.GE.AND P0, PT, R8, 0x1000, PT ;  /* 0x000010000800780c */ /* 0x000fe40003f06270 */
[----:B-----5:R-:W-:-:S04]  /*2e40*/  IADD3 R18, PT, PT, R25, R24, R18 ;  /* 0x0000001819127210 */ /* 0x020fc80007ffe012 */
[----:B------:R-:W-:-:S04]  /*2e50*/  IADD3 R14, PT, PT, R14, R17, R18 ;  /* 0x000000110e0e7210 */ /* 0x000fc80007ffe012 */
[----:B------:R-:W-:-:S04]  /*2e60*/  IADD3 R12, PT, PT, R15, R12, R14 ;  /* 0x0000000c0f0c7210 */ /* 0x000fc80007ffe00e */
[----:B------:R-:W-:-:S04]  /*2e70*/  IADD3 R10, PT, PT, R10, R13, R12 ;  /* 0x0000000d0a0a7210 */ /* 0x000fc80007ffe00c */
[----:B------:R-:W-:Y:S01]  /*2e80*/  IADD3 R8, PT, PT, R16, R9, R10 ;  /* 0x0000000910087210 */ /* 0x000fe20007ffe00a */
[----:B------:R-:W-:Y:S06]  /*2e90*/  @!P0 BRA `(.L_x_982) ;  /* 0x0000000400fc8947 */ /* 0x000fec0003800000 */
[----:B------:R-:W-:-:S05]  /*2ea0*/  VIADD R11, R11, 0x1000 ;  /* 0x000010000b0b7836 */ /* 0x000fca0000000000 */
[----:B------:R-:W-:-:S13]  /*2eb0*/  ISETP.GT.AND P0, PT, R11, R6, PT ;  /* 0x000000060b00720c */ /* 0x000fda0003f04270 */
[----:B------:R-:W-:Y:S05]  /*2ec0*/  @!P0 BRA `(.L_x_983) ;  /* 0xfffffffc00808947 */ /* 0x000fea000383ffff */
.L_x_981:
        /* <DEDUP_REMOVED lines=20> */
.L_x_987:
        /* <DEDUP_REMOVED lines=8> */
.L_x_986:
[----:B------:R-:W-:Y:S05]  /*3090*/  BSYNC.RECONVERGENT B2 ;  /* 0x0000000000027941 */ /* 0x000fea0003800200 */
.L_x_985:
        /* <DEDUP_REMOVED lines=16> */
.L_x_990:
        /* <DEDUP_REMOVED lines=20> */
[----:B------:R-:W5:Y:S04]  /*32e0*/  LDG.E.CONSTANT R22, desc[UR6][R2.64+0x2400] ;  /* 0x0024000602167981 */ /* 0x000f68000c1e9900 */
[----:B------:R0:W5:Y:S04]  /*32f0*/  LDG.E.CONSTANT R5, desc[UR6][R4.64] ;  /* 0x0000000604057981 */ /* 0x000168000c1e9900 */
        /* <DEDUP_REMOVED lines=17> */
.L_x_989:
[----:B------:R-:W-:Y:S05]  /*3410*/  BSYNC.RECONVERGENT B2 ;  /* 0x0000000000027941 */ /* 0x000fea0003800200 */
.L_x_988:
        /* <DEDUP_REMOVED lines=10> */
[----:B------:R-:W5:Y:S01]  /*34c0*/  LDG.E.CONSTANT R16, desc[UR6][R2.64+0x1400] ;  /* 0x0014000602107981 */ /* 0x000f62000c1e9900 */
[----:B0-----:R-:W-:-:S04]  /*34d0*/  IMAD.WIDE.U32 R4, R11, 0x4, R6 ;  /* 0x000000040b047825 */ /* 0x001fc800078e0006 */
[----:B------:R-:W-:Y:S02]  /*34e0*/  IMAD.WIDE.U32 R6, R13, 0x4, R6 ;  /* 0x000000040d067825 */ /* 0x000fe400078e0006 */
[----:B------:R0:W2:Y:S04]  /*34f0*/  LDG.E.CONSTANT R5, desc[UR6][R4.64] ;  /* 0x0000000604057981 */ /* 0x0000a8000c1e9900 */
[----:B------:R1:W3:Y:S04]  /*3500*/  LDG.E.CONSTANT R13, desc[UR6][R2.64] ;  /* 0x00000006020d7981 */ /* 0x0002e8000c1e9900 */
[----:B------:R-:W4:Y:S01]  /*3510*/  LDG.E.CONSTANT R7, desc[UR6][R6.64] ;  /* 0x0000000606077981 */ /* 0x000f22000c1e9900 */
[----:B0-----:R-:W-:Y:S01]  /*3520*/  IADD3 R4, P1, PT, R2, 0x2000, RZ ;  /* 0x0000200002047810 */ /* 0x001fe20007f3e0ff */
[----:B------:R-:W-:Y:S01]  /*3530*/  VIADD R10, R10, 0x800 ;  /* 0x000008000a0a7836 */ /* 0x000fe20000000000 */
[----:B------:R-:W-:Y:S01]  /*3540*/  PLOP3.LUT P0, PT, PT, PT, PT, 0x8, 0x80 ;  /* 0x000000000080781c */ /* 0x000fe20003f0e170 */
[----:B------:R-:W-:-:S02]  /*3550*/  VIADD R11, R11, 0x800 ;  /* 0x000008000b0b7836 */ /* 0x000fc40000000000 */
[----:B-1----:R-:W-:Y:S01]  /*3560*/  IMAD.MOV.U32 R2, RZ, RZ, R4 ;  /* 0x000000ffff027224 */ /* 0x002fe200078e0004 */
[----:B--2---:R-:W-:-:S04]  /*3570*/  IADD3 R12, PT, PT, R12, R5, R8 ;  /* 0x000000050c0c7210 */ /* 0x004fc80007ffe008 */
[----:B---3--:R-:W-:Y:S01]  /*3580*/  IADD3 R12, PT, PT, R14, R13, R12 ;  /* 0x0000000d0e0c7210 */ /* 0x008fe20007ffe00c */
[----:B------:R-:W-:-:S03]  /*3590*/  IMAD.X R5, RZ, RZ, R3, P1 ;  /* 0x000000ffff057224 */ /* 0x000fc600008e0603 */
[----:B----4-:R-:W-:Y:S01]  /*35a0*/  IADD3 R12, PT, PT, R15, R7, R12 ;  /* 0x000000070f0c7210 */ /* 0x010fe20007ffe00c */
[----:B------:R-:W-:-:S03]  /*35b0*/  IMAD.MOV.U32 R3, RZ, RZ, R5 ;  /* 0x000000ffff037224 */ /* 0x000fc600078e0005 */
[----:B-----5:R-:W-:-:S07]  /*35c0*/  IADD3 R8, PT, PT, R16, R17, R12 ;  /* 0x0000001110087210 */ /* 0x020fce0007ffe00c */
.L_x_992:
[----:B------:R-:W-:Y:S05]  /*35d0*/  BSYNC.RECONVERGENT B2 ;  /* 0x0000000000027941 */ /* 0x000fea0003800200 */
.L_x_991:
        /* <DEDUP_REMOVED lines=10> */
.L_x_984:
[----:B------:R-:W-:Y:S05]  /*3680*/  BSYNC.RECONVERGENT B1 ;  /* 0x0000000000017941 */ /* 0x000fea0003800200 */
.L_x_982:
[----:B------:R-:W0:Y:S01]  /*3690*/  S2R R9, SR_LANEID ;  /* 0x0000000000097919 */ /* 0x000e220000000000 */
[----:B------:R-:W1:Y:S01]  /*36a0*/  SHFL.DOWN PT, R2, R8, 0x1, 0x1f ;  /* 0x08201f0008027f89 */ /* 0x000e6200000e0000 */
[C---:B0-----:R-:W-:Y:S02]  /*36b0*/  ISETP.GT.AND P0, PT, R9.reuse, 0x1e, PT ;  /* 0x0000001e0900780c */ /* 0x041fe40003f04270 */
[C---:B------:R-:W-:Y:S02]  /*36c0*/  ISETP.NE.AND P1, PT, R9.reuse, RZ, PT ;  /* 0x000000ff0900720c */ /* 0x040fe40003f25270 */
        /* <DEDUP_REMOVED lines=37> */
[----:B0-----:R-:W-:-:S07]  /*3920*/  IMAD.IADD R3, R0, 0x1, R9 ;  /* 0x0000000100037824 */ /* 0x001fce00078e0209 */
.L_x_954:
[----:B------:R-:W-:Y:S05]  /*3930*/  BSYNC.RECONVERGENT B0 ;  /* 0x0000000000007941 */ /* 0x000fea0003800200 */
.L_x_938:
[----:B------:R-:W-:Y:S05]  /*3940*/  @P0 EXIT ;  /* 0x000000000000094d */ /* 0x000fea0003800000 */
[----:B-1----:R-:W1:Y:S01]  /*3950*/  LDC.64 R4, c[0x0][0x388] ;  /* 0x0000e200ff047b82 */ /* 0x002e620000000a00 */
[----:B------:R-:W0:Y:S02]  /*3960*/  LDCU UR4, c[0x0][0x398] ;  /* 0x00007300ff0477ac */ /* 0x000e240008000800 */
[----:B0-234-:R-:W-:-:S05]  /*3970*/  VIADD R3, R3, UR4 ;  /* 0x0000000403037c36 */ /* 0x01dfca0008000000 */
[----:B-1----:R-:W-:Y:S01]  /*3980*/  STG.E desc[UR6][R4.64], R3 ;  /* 0x0000000304007986 */ /* 0x002fe2000c101906 */
[----:B------:R-:W-:Y:S05]  /*3990*/  EXIT ;  /* 0x000000000000794d */ /* 0x000fea0003800000 */
.L_x_993:
        /* <DEDUP_REMOVED lines=14> */
.L_x_1190:


//--------------------- .text._ZN3cub18CUB_300001_SM_10006detail6reduce18DeviceReduceKernelINS2_10policy_hubIiyN4cuda3std3__44plusIiEEE10Policy1000EN6thrust24THRUST_300001_SM_1000_NS6detail15normal_iteratorINSD_10device_ptrIiEEEEyS9_iNS7_10__identityEEEvT0_PT3_T1_NS0_13GridEvenShareISN_EET2_T4_ --------------------------
	.section	.text._ZN3cub18CUB_300001_SM_10006detail6reduce18DeviceReduceKernelINS2_10policy_hubIiyN4cuda3std3__44plusIiEEE10Policy1000EN6thrust24THRUST_300001_SM_1000_NS6detail15normal_iteratorINSD_10device_ptrIiEEEEyS9_iNS7_10__identityEEEvT0_PT3_T1_NS0_13GridEvenShareISN_EET2_T4_,"ax",@progbits
	.align	128
        .global         _ZN3cub18CUB_300001_SM_10006detail6reduce18DeviceReduceKernelINS2_10policy_hubIiyN4cuda3std3__44plusIiEEE10Policy1000EN6thrust24THRUST_300001_SM_1000_NS6detail15normal_iteratorINSD_10device_ptrIiEEEEyS9_iNS7_10__identityEEEvT0_PT3_T1_NS0_13GridEvenShareISN_EET2_T4_
        .type           _ZN3cub18CUB_300001_SM_10006detail6reduce18DeviceReduceKernelINS2_10policy_hubIiyN4cuda3std3__44plusIiEEE10Policy1000EN6thrust24THRUST_300001_SM_1000_NS6detail15normal_iteratorINSD_10device_ptrIiEEEEyS9_iNS7_10__identityEEEvT0_PT3_T1_NS0_13GridEvenShareISN_EET2_T4_,@function
        .size           _ZN3cub18CUB_300001_SM_10006detail6reduce18DeviceReduceKernelINS2_10policy_hubIiyN4cuda3std3__44plusIiEEE10Policy1000EN6thrust24THRUST_300001_SM_1000_NS6detail15normal_iteratorINSD_10device_ptrIiEEEEyS9_iNS7_10__identityEEEvT0_PT3_T1_NS0_13GridEvenShareISN_EET2_T4_,(.L_x_1191 - _ZN3cub18CUB_300001_SM_10006detail6reduce18DeviceReduceKernelINS2_10policy_hubIiyN4cuda3std3__44plusIiEEE10Policy1000EN6thrust24THRUST_300001_SM_1000_NS6detail15normal_iteratorINSD_10device_ptrIiEEEEyS9_iNS7_10__identityEEEvT0_PT3_T1_NS0_13GridEvenShareISN_EET2_T4_)
        .other          _ZN3cub18CUB_300001_SM_10006detail6reduce18DeviceReduceKernelINS2_10policy_hubIiyN4cuda3std3__44plusIiEEE10Policy1000EN6thrust24THRUST_300001_SM_1000_NS6detail15normal_iteratorINSD_10device_ptrIiEEEEyS9_iNS7_10__identityEEEvT0_PT3_T1_NS0_13GridEvenShareISN_EET2_T4_,@"STO_CUDA_ENTRY STV_DEFAULT"
_ZN3cub18CUB_300001_SM_10006detail6reduce18DeviceReduceKernelINS2_10policy_hubIiyN4cuda3std3__44plusIiEEE10Policy1000EN6thrust24THRUST_300001_SM_1000_NS6detail15normal_iteratorINSD_10device_ptrIiEEEEyS9_iNS7_10__identityEEEvT0_PT3_T1_NS0_13GridEvenShareISN_EET2_T4_:
.text._ZN3cub18CUB_300001_SM_10006detail6reduce18DeviceReduceKernelINS2_10policy_hubIiyN4cuda3std3__44plusIiEEE10Policy1000EN6thrust24THRUST_300001_SM_1000_NS6detail15normal_iteratorINSD_10device_ptrIiEEEEyS9_iNS7_10__identityEEEvT0_PT3_T1_NS0_13GridEvenShareISN_EET2_T4_:
[----:B------:R-:W-:Y:S08]  /*0000*/  LDC R1, c[0x0][0x37c] ;  /* 0x0000df00ff017b82 */ /* 0x000ff00000000800 */
[----:B------:R-:W0:Y:S01]  /*0010*/  S2UR UR16, SR_CTAID.X ;  /* 0x00000000001079c3 */ /* 0x000e220000002500 */
[----:B------:R-:W1:Y:S01]  /*0020*/  LDCU.64 UR8, c[0x0][0x3b8] ;  /* 0x00007700ff0877ac */ /* 0x000e620008000a00 */
[----:B------:R-:W-:Y:S01]  /*0030*/  BSSY.RECONVERGENT B0, `(.L_x_994) ;  /* 0x0000201000007945 */ /* 0x000fe20003800200 */
[----:B------:R-:W2:Y:S01]  /*0040*/  LDCU UR5, c[0x0][0x3c0] ;  /* 0x00007800ff0577ac */ /* 0x000ea20008000800 */
[----:B------:R-:W3:Y:S01]  /*0050*/  LDCU.64 UR14, c[0x0][0x358] ;  /* 0x00006b00ff0e77ac */ /* 0x000ee20008000a00 */
[----:B-1----:R-:W-:-:S02]  /*0060*/  IMAD.U32 R2, RZ, RZ, UR8 ;  /* 0x00000008ff027e24 */ /* 0x002fc4000f8e00ff */
[----:B------:R-:W-:Y:S01]  /*0070*/  IMAD.U32 R3, RZ, RZ, UR9 ;  /* 0x00000009ff037e24 */ /* 0x000fe2000f8e00ff */
[----:B--2---:R-:W-:Y:S02]  /*0080*/  USHF.L.U32 UR5, UR5, 0xc, URZ ;  /* 0x0000000c05057899 */ /* 0x004fe400080006ff */
[----:B0-----:R-:W-:Y:S02]  /*0090*/  USHF.L.U32 UR7, UR16, 0xc, URZ ;  /* 0x0000000c10077899 */ /* 0x001fe400080006ff */
[----:B------:R-:W-:-:S04]  /*00a0*/  USHF.R.S32.HI UR4, URZ, 0x1f, UR5 ;  /* 0x0000001fff047899 */ /* 0x000fc80008011405 */
[----:B------:R-:W-:-:S04]  /*00b0*/  IADD3 R23, P1, PT, R2, -UR7, RZ ;  /* 0x8000000702177c10 */ /* 0x000fc8000ff3e0ff */
[----:B------:R-:W-:Y:S02]  /*00c0*/  ISETP.GT.U32.AND P0, PT, R23, 0xfff, PT ;  /* 0x00000fff1700780c */ /* 0x000fe40003f04070 */
[----:B------:R-:W-:-:S04]  /*00d0*/  IADD3.X R22, PT, PT, R3, -0x1, RZ, P1, !PT ;  /* 0xffffffff03167810 */ /* 0x000fc80000ffe4ff */
[----:B------:R-:W-:-:S13]  /*00e0*/  ISETP.GT.U32.AND.EX P0, PT, R22, RZ, PT, P0 ;  /* 0x000000ff1600720c */ /* 0x000fda0003f04100 */
[----:B---3--:R-:W-:Y:S05]  /*00f0*/  @P0 BRA `(.L_x_995) ;  /* 0x0000000c00ac0947 */ /* 0x008fea0003800000 */
[----:B------:R-:W0:Y:S01]  /*0100*/  S2R R3, SR_TID.X ;  /* 0x0000000000037919 */ /* 0x000e220000002100 */
[----:B------:R-:W-:Y:S01]  /*0110*/  VIADD R0, R2, -UR7 ;  /* 0x8000000702007c36 */ /* 0x000fe20008000000 */
[----:B------:R-:W-:Y:S01]  /*0120*/  BSSY.RECONVERGENT B1, `(.L_x_996) ;  /* 0x000000a000017945 */ /* 0x000fe20003800200 */
[----:B------:R-:W-:-:S03]  /*0130*/  IMAD.MOV.U32 R4, RZ, RZ, RZ ;  /* 0x000000ffff047224 */ /* 0x000fc600078e00ff */
[----:B0-----:R-:W-:Y:S01]  /*0140*/  ISETP.GE.AND P0, PT, R3, R0, PT ;  /* 0x000000000300720c */ /* 0x001fe20003f06270 */
[----:B------:R-:W-:-:S12]  /*0150*/  IMAD.MOV.U32 R5, RZ, RZ, R3 ;  /* 0x000000ffff057224 */ /* 0x000fd800078e0003 */
[----:B------:R-:W-:Y:S05]  /*0160*/  @P0 BRA `(.L_x_997) ;  /* 0x0000000000140947 */ /* 0x000fea0003800000 */
[----:B------:R-:W0:Y:S01]  /*0170*/  LDC.64 R6, c[0x0][0x380] ;  /* 0x0000e000ff067b82 */ /* 0x000e220000000a00 */
[----:B------:R-:W-:-:S04]  /*0180*/  VIADD R5, R3, UR7 ;  /* 0x0000000703057c36 */ /* 0x000fc80008000000 */
[----:B0-----:R-:W-:-:S05]  /*0190*/  IMAD.WIDE.U32 R6, R5, 0x4, R6 ;  /* 0x0000000405067825 */ /* 0x001fca00078e0006 */
[----:B------:R0:W5:Y:S01]  /*01a0*/  LDG.E R4, desc[UR14][R6.64] ;  /* 0x0000000e06047981 */ /* 0x000162000c1e1900 */
[----:B------:R-:W-:-:S07]  /*01b0*/  VIADD R5, R3, 0x100 ;  /* 0x0000010003057836 */ /* 0x000fce0000000000 */
.L_x_997:
[----:B------:R-:W-:Y:S05]  /*01c0*/  BSYNC.RECONVERGENT B1 ;  /* 0x0000000000017941 */ /* 0x000fea0003800200 */
.L_x_996:
[----:B------:R-:W-:Y:S01]  /*01d0*/  ISETP.GE.AND P0, PT, R5, R0, PT ;  /* 0x000000000500720c */ /* 0x000fe20003f06270 */
[----:B------:R-:W-:-:S12]  /*01e0*/  BSSY.RECONVERGENT B1, `(.L_x_998) ;  /* 0x000006c000017945 */ /* 0x000fd80003800200 */
[----:B------:R-:W-:Y:S05]  /*01f0*/  @P0 BRA `(.L_x_999) ;  /* 0x0000000400a80947 */ /* 0x000fea0003800000 */
[----:B0-----:R-:W-:Y:S01]  /*0200*/  LOP3.LUT R7, RZ, R5, RZ, 0x33, !PT ;  /* 0x00000005ff077212 */ /* 0x001fe200078e33ff */
[----:B------:R-:W-:Y:S03]  /*0210*/  BSSY.RECONVERGENT B2, `(.L_x_1000) ;  /* 0x0000030000027945 */ /* 0x000fe60003800200 */
[----:B------:R-:W-:-:S04]  /*0220*/  IADD3 R7, PT, PT, R2, -UR7, R7 ;  /* 0x8000000702077c10 */ /* 0x000fc8000fffe007 */
[C---:B------:R-:W-:Y:S02]  /*0230*/  ISETP.GE.U32.AND P1, PT, R7.reuse, 0xf00, PT ;  /* 0x00000f000700780c */ /* 0x040fe40003f26070 */
[----:B------:R-:W-:-:S04]  /*0240*/  LEA.HI R2, R7, 0x1, RZ, 0x18 ;  /* 0x0000000107027811 */ /* 0x000fc800078fc0ff */
[----:B------:R-:W-:-:S04]  /*0250*/  LOP3.LUT R21, R2, 0xf, RZ, 0xc0, !PT ;  /* 0x0000000f02157812 */ /* 0x000fc800078ec0ff */
[----:B------:R-:W-:-:S03]  /*0260*/  ISETP.NE.AND P0, PT, R21, RZ, PT ;  /* 0x000000ff1500720c */ /* 0x000fc60003f05270 */
[----:B------:R-:W-:Y:S10]  /*0270*/  @!P1 BRA `(.L_x_1001) ;  /* 0x0000000000a49947 */ /* 0x000ff40003800000 */
[----:B------:R-:W0:Y:S01]  /*0280*/  LDCU.64 UR8, c[0x0][0x380] ;  /* 0x00007000ff0877ac */ /* 0x000e220008000a00 */
[----:B------:R-:W-:Y:S01]  /*0290*/  IMAD.WIDE.U32 R6, R5, 0x4, RZ ;  /* 0x0000000405067825 */ /* 0x000fe200078e00ff */
[----:B------:R-:W-:Y:S01]  /*02a0*/  LOP3.LUT R8, R2, 0x1fffff0, RZ, 0xc0, !PT ;  /* 0x01fffff002087812 */ /* 0x000fe200078ec0ff */
[----:B------:R-:W-:-:S04]  /*02b0*/  UIMAD.WIDE.U32 UR4, UR16, 0x4000, URZ ;  /* 0x00004000100478a5 */ /* 0x000fc8000f8e00ff */
[----:B------:R-:W-:Y:S02]  /*02c0*/  IMAD.MOV R8, RZ, RZ, -R8 ;  /* 0x000000ffff087224 */ /* 0x000fe400078e0a08 */
[----:B------:R-:W-:Y:S02]  /*02d0*/  LOP3.LUT R14, R6, UR4, RZ, 0xfc, !PT ;  /* 0x00000004060e7c12 */ /* 0x000fe4000f8efcff */
[----:B------:R-:W-:Y:S02]  /*02e0*/  LOP3.LUT R7, R7, UR5, RZ, 0xfc, !PT ;  /* 0x0000000507077c12 */ /* 0x000fe4000f8efcff */
[----:B0-----:R-:W-:-:S04]  /*02f0*/  IADD3 R14, P1, PT, R14, UR8, RZ ;  /* 0x000000080e0e7c10 */ /* 0x001fc8000ff3e0ff */
[----:B------:R-:W-:-:S04]  /*0300*/  IADD3 R14, P2, PT, R14, 0x2000, RZ ;  /* 0x000020000e0e7810 */ /* 0x000fc80007f5e0ff */
[----:B------:R-:W-:-:S09]  /*0310*/  IADD3.X R7, PT, PT, RZ, UR9, R7, P2, P1 ;  /* 0x00000009ff077c10 */ /* 0x000fd200097e2407 */
.L_x_1002:
[----:B------:R-:W-:-:S05]  /*0320*/  IMAD.MOV.U32 R6, RZ, RZ, R14 ;  /* 0x000000ffff067224 */ /* 0x000fca00078e000e */
[----:B------:R-:W2:Y:S04]  /*0330*/  LDG.E R15, desc[UR14][R6.64+-0x2000] ;  /* 0xffe0000e060f7981 */ /* 0x000ea8000c1e1900 */
[----:B------:R-:W2:Y:S04]  /*0340*/  LDG.E R16, desc[UR14][R6.64+-0x1c00] ;  /* 0xffe4000e06107981 */ /* 0x000ea8000c1e1900 */
[----:B------:R-:W3:Y:S04]  /*0350*/  LDG.E R18, desc[UR14][R6.64+-0x1800] ;  /* 0xffe8000e06127981 */ /* 0x000ee8000c1e1900 */
        /* <DEDUP_REMOVED lines=12> */
[----:B------:R0:W4:Y:S01]  /*0420*/  LDG.E R10, desc[UR14][R6.64+0x1c00] ;  /* 0x001c000e060a7981 */ /* 0x000122000c1e1900 */
[----:B------:R-:W-:-:S02]  /*0430*/  VIADD R8, R8, 0x10 ;  /* 0x0000001008087836 */ /* 0x000fc40000000000 */
[----:B------:R-:W-:-:S03]  /*0440*/  VIADD R5, R5, 0x1000 ;  /* 0x0000100005057836 */ /* 0x000fc60000000000 */
[----:B------:R-:W-:Y:S02]  /*0450*/  ISETP.NE.AND P1, PT, R8, RZ, PT ;  /* 0x000000ff0800720c */ /* 0x000fe40003f25270 */
[----:B--2--5:R-:W-:-:S04]  /*0460*/  IADD3 R15, PT, PT, R16, R15, R4 ;  /* 0x0000000f100f7210 */ /* 0x024fc80007ffe004 */
[----:B---3--:R-:W-:-:S04]  /*0470*/  IADD3 R15, PT, PT, R17, R18, R15 ;  /* 0x00000012110f7210 */ /* 0x008fc80007ffe00f */
[----:B----4-:R-:W-:-:S04]  /*0480*/  IADD3 R15, PT, PT, R19, R20, R15 ;  /* 0x00000014130f7210 */ /* 0x010fc80007ffe00f */
[----:B------:R-:W-:-:S04]  /*0490*/  IADD3 R15, PT, PT, R23, R22, R15 ;  /* 0x00000016170f7210 */ /* 0x000fc80007ffe00f */
[----:B------:R-:W-:-:S04]  /*04a0*/  IADD3 R15, PT, PT, R25, R24, R15 ;  /* 0x00000018190f7210 */ /* 0x000fc80007ffe00f */
[----:B------:R-:W-:Y:S02]  /*04b0*/  IADD3 R13, PT, PT, R13, R14, R15 ;  /* 0x0000000e0d0d7210 */ /* 0x000fe40007ffe00f */
[----:B------:R-:W-:-:S05]  /*04c0*/  IADD3 R14, P2, PT, R6, 0x4000, RZ ;  /* 0x00004000060e7810 */ /* 0x000fca0007f5e0ff */
[----:B0-----:R-:W-:Y:S01]  /*04d0*/  IMAD.X R7, RZ, RZ, R7, P2 ;  /* 0x000000ffff077224 */ /* 0x001fe200010e0607 */
[----:B------:R-:W-:-:S04]  /*04e0*/  IADD3 R9, PT, PT, R12, R9, R13 ;  /* 0x000000090c097210 */ /* 0x000fc80007ffe00d */
[----:B------:R-:W-:Y:S01]  /*04f0*/  IADD3 R4, PT, PT, R10, R11, R9 ;  /* 0x0000000b0a047210 */ /* 0x000fe20007ffe009 */
[----:B------:R-:W-:Y:S06]  /*0500*/  @P1 BRA `(.L_x_1002) ;  /* 0xfffffffc00841947 */ /* 0x000fec000383ffff */
.L_x_1001:
[----:B------:R-:W-:Y:S05]  /*0510*/  BSYNC.RECONVERGENT B2 ;  /* 0x0000000000027941 */ /* 0x000fea0003800200 */
.L_x_1000:
[----:B------:R-:W-:Y:S05]  /*0520*/  @!P0 BRA `(.L_x_999) ;  /* 0x0000000000dc8947 */ /* 0x000fea0003800000 */
[----:B------:R-:W-:Y:S01]  /*0530*/  ISETP.GE.U32.AND P0, PT, R21, 0x8, PT ;  /* 0x000000081500780c */ /* 0x000fe20003f06070 */
[----:B------:R-:W-:Y:S01]  /*0540*/  BSSY.RECONVERGENT B2, `(.L_x_1003) ;  /* 0x0000016000027945 */ /* 0x000fe20003800200 */
[----:B------:R-:W-:-:S04]  /*0550*/  LOP3.LUT R16, R2, 0x7, RZ, 0xc0, !PT ;  /* 0x0000000702107812 */ /* 0x000fc800078ec0ff */
[----:B------:R-:W-:-:S07]  /*0560*/  ISETP.NE.AND P1, PT, R16, RZ, PT ;  /* 0x000000ff1000720c */ /* 0x000fce0003f25270 */
[----:B------:R-:W-:Y:S06]  /*0570*/  @!P0 BRA `(.L_x_1004) ;  /* 0x0000000000488947 */ /* 0x000fec0003800000 */
[----:B------:R-:W0:Y:S01]  /*0580*/  LDCU.64 UR4, c[0x0][0x380] ;  /* 0x00007000ff0477ac */ /* 0x000e220008000a00 */
[----:B------:R-:W-:-:S04]  /*0590*/  IADD3 R7, P0, PT, R5, UR7, RZ ;  /* 0x0000000705077c10 */ /* 0x000fc8000ff1e0ff */
[----:B------:R-:W-:Y:S02]  /*05a0*/  LEA.HI.X.SX32 R8, R5, RZ, 0x1, P0 ;  /* 0x000000ff05087211 */ /* 0x000fe400000f0eff */
[----:B0-----:R-:W-:-:S04]  /*05b0*/  LEA R6, P0, R7, UR4, 0x2 ;  /* 0x0000000407067c11 */ /* 0x001fc8000f8010ff */
[----:B------:R-:W-:-:S05]  /*05c0*/  LEA.HI.X R7, R7, UR5, R8, 0x2, P0 ;  /* 0x0000000507077c11 */ /* 0x000fca00080f1408 */
[----:B------:R-:W2:Y:S04]  /*05d0*/  LDG.E R9, desc[UR14][R6.64] ;  /* 0x0000000e06097981 */ /* 0x000ea8000c1e1900 */
[----:B------:R-:W2:Y:S04]  /*05e0*/  LDG.E R8, desc[UR14][R6.64+0x400] ;  /* 0x0004000e06087981 */ /* 0x000ea8000c1e1900 */
[----:B------:R-:W3:Y:S04]  /*05f0*/  LDG.E R11, desc[UR14][R6.64+0x800] ;  /* 0x0008000e060b7981 */ /* 0x000ee8000c1e1900 */
[----:B------:R-:W3:Y:S04]  /*0600*/  LDG.E R10, desc[UR14][R6.64+0xc00] ;  /* 0x000c000e060a7981 */ /* 0x000ee8000c1e1900 */
[----:B------:R-:W4:Y:S04]  /*0610*/  LDG.E R13, desc[UR14][R6.64+0x1000] ;  /* 0x0010000e060d7981 */ /* 0x000f28000c1e1900 */
[----:B------:R-:W4:Y:S04]  /*0620*/  LDG.E R12, desc[UR14][R6.64+0x1400] ;  /* 0x0014000e060c7981 */ /* 0x000f28000c1e1900 */
[----:B------:R-:W4:Y:S04]  /*0630*/  LDG.E R15, desc[UR14][R6.64+0x1800] ;  /* 0x0018000e060f7981 */ /* 0x000f28000c1e1900 */
[----:B------:R-:W4:Y:S01]  /*0640*/  LDG.E R14, desc[UR14][R6.64+0x1c00] ;  /* 0x001c000e060e7981 */ /* 0x000f22000c1e1900 */
[----:B------:R-:W-:Y:S01]  /*0650*/  VIADD R5, R5, 0x800 ;  /* 0x0000080005057836 */ /* 0x000fe20000000000 */
[----:B--2--5:R-:W-:-:S04]  /*0660*/  IADD3 R8, PT, PT, R8, R9, R4 ;  /* 0x0000000908087210 */ /* 0x024fc80007ffe004 */
[----:B---3--:R-:W-:-:S04]  /*0670*/  IADD3 R8, PT, PT, R10, R11, R8 ;  /* 0x0000000b0a087210 */ /* 0x008fc80007ffe008 */
[----:B----4-:R-:W-:-:S04]  /*0680*/  IADD3 R8, PT, PT, R12, R13, R8 ;  /* 0x0000000d0c087210 */ /* 0x010fc80007ffe008 */
[----:B------:R-:W-:-:S07]  /*0690*/  IADD3 R4, PT, PT, R14, R15, R8 ;  /* 0x0000000f0e047210 */ /* 0x000fce0007ffe008 */
.L_x_1004:
[----:B------:R-:W-:Y:S05]  /*06a0*/  BSYNC.RECONVERGENT B2 ;  /* 0x0000000000027941 */ /* 0x000fea0003800200 */
.L_x_1003:
        /* <DEDUP_REMOVED lines=14> */
[----:B------:R-:W3:Y:S01]  /*0790*/  LDG.E R10, desc[UR14][R6.64+0xc00] ;  /* 0x000c000e060a7981 */ /* 0x000ee2000c1e1900 */
[----:B------:R-:W-:Y:S01]  /*07a0*/  VIADD R5, R5, 0x400 ;  /* 0x0000040005057836 */ /* 0x000fe20000000000 */
[----:B--2--5:R-:W-:-:S04]  /*07b0*/  IADD3 R4, PT, PT, R8, R9, R4 ;  /* 0x0000000908047210 */ /* 0x024fc80007ffe004 */
[----:B---3--:R-:W-:-:S07]  /*07c0*/  IADD3 R4, PT, PT, R10, R11, R4 ;  /* 0x0000000b0a047210 */ /* 0x008fce0007ffe004 */
.L_x_1006:
[----:B------:R-:W-:Y:S05]  /*07d0*/  BSYNC.RECONVERGENT B2 ;  /* 0x0000000000027941 */ /* 0x000fea0003800200 */
.L_x_1005:
[----:B------:R-:W-:Y:S05]  /*07e0*/  @!P1 BRA `(.L_x_999) ;  /* 0x00000000002c9947 */ /* 0x000fea0003800000 */
[----:B------:R-:W0:Y:S01]  /*07f0*/  LDC.64 R6, c[0x0][0x380] ;  /* 0x0000e000ff067b82 */ /* 0x000e220000000a00 */
[----:B------:R-:W-:Y:S02]  /*0800*/  IMAD.U32 R9, RZ, RZ, UR16 ;  /* 0x00000010ff097e24 */ /* 0x000fe4000f8e00ff */
[----:B------:R-:W-:Y:S02]  /*0810*/  IMAD.MOV R2, RZ, RZ, -R2 ;  /* 0x000000ffff027224 */ /* 0x000fe400078e0a02 */
[----:B0-----:R-:W-:-:S07]  /*0820*/  IMAD.WIDE.U32 R6, R9, 0x4000, R6 ;  /* 0x0000400009067825 */ /* 0x001fce00078e0006 */
.L_x_1007:
[----:B------:R-:W-:-:S06]  /*0830*/  IMAD.WIDE R8, R5, 0x4, R6 ;  /* 0x0000000405087825 */ /* 0x000fcc00078e0206 */
[----:B------:R-:W2:Y:S01]  /*0840*/  LDG.E R9, desc[UR14][R8.64] ;  /* 0x0000000e08097981 */ /* 0x000ea2000c1e1900 */
[----:B------:R-:W-:Y:S02]  /*0850*/  VIADD R2, R2, 0x1 ;  /* 0x0000000102027836 */ /* 0x000fe40000000000 */
[----:B------:R-:W-:-:S03]  /*0860*/  VIADD R5, R5, 0x100 ;  /* 0x0000010005057836 */ /* 0x000fc60000000000 */
[----:B------:R-:W-:Y:S01]  /*0870*/  ISETP.NE.AND P0, PT, R2, RZ, PT ;  /* 0x000000ff0200720c */ /* 0x000fe20003f05270 */
[----:B--2--5:R-:W-:-:S12]  /*0880*/  IMAD.IADD R4, R9, 0x1, R4 ;  /* 0x0000000109047824 */ /* 0x024fd800078e0204 */
[----:B------:R-:W-:Y:S05]  /*0890*/  @P0 BRA `(.L_x_1007) ;  /* 0xfffffffc00e40947 */ /* 0x000fea000383ffff */
.L_x_999:
[----:B------:R-:W-:Y:S05]  /*08a0*/  BSYNC.RECONVERGENT B1 ;  /* 0x0000000000017941 */ /* 0x000fea0003800200 */
.L_x_998:
[----:B------:R-:W-:-:S13]  /*08b0*/  ISETP.GE.AND P0, PT, R0, 0x100, PT ;  /* 0x000001000000780c */ /* 0x000fda0003f06270 */
[----:B------:R-:W-:Y:S05]  /*08c0*/  @!P0 BRA `(.L_x_1008) ;  /* 0x0000000000ac8947 */ /* 0x000fea0003800000 */
[----:B------:R-:W1:Y:S01]  /*08d0*/  S2R R8, SR_LANEID ;  /* 0x0000000000087919 */ /* 0x000e620000000000 */
[----:B-----5:R-:W2:Y:S01]  /*08e0*/  SHFL.DOWN PT, R0, R4, 0x1, 0x1f ;  /* 0x08201f0004007f89 */ /* 0x020ea200000e0000 */
[C---:B-1----:R-:W-:Y:S02]  /*08f0*/  ISETP.GT.AND P0, PT, R8.reuse, 0x1e, PT ;  /* 0x0000001e0800780c */ /* 0x042fe40003f04270 */
[----:B------:R-:W-:Y:S02]  /*0900*/  ISETP.NE.AND P1, PT, R8, RZ, PT ;  /* 0x000000ff0800720c */ /* 0x000fe40003f25270 */
[----:B--2---:R-:W-:Y:S02]  /*0910*/  SEL R5, R0, RZ, !P0 ;  /* 0x000000ff00057207 */ /* 0x004fe40004000000 */
[----:B------:R-:W-:-:S03]  /*0920*/  ISETP.GT.AND P0, PT, R8, 0x1d, PT ;  /* 0x0000001d0800780c */ /* 0x000fc60003f04270 */
[----:B------:R-:W-:-:S05]  /*0930*/  IMAD.IADD R5, R5, 0x1, R4 ;  /* 0x0000000105057824 */ /* 0x000fca00078e0204 */
[----:B------:R-:W1:Y:S01]  /*0940*/  SHFL.DOWN PT, R0, R5, 0x2, 0x1f ;  /* 0x08401f0005007f89 */ /* 0x000e6200000e0000 */
[----:B0-----:R-:W0:Y:S01]  /*0950*/  @!P1 S2R R6, SR_CgaCtaId ;  /* 0x0000000000069919 */ /* 0x001e220000008800 */
[----:B-1----:R-:W-:Y:S02]  /*0960*/  SEL R0, R0, RZ, !P0 ;  /* 0x000000ff00007207 */ /* 0x002fe40004000000 */
[----:B------:R-:W-:-:S03]  /*0970*/  ISETP.GT.AND P0, PT, R8, 0x1b, PT ;  /* 0x0000001b0800780c */ /* 0x000fc60003f04270 */
[----:B------:R-:W-:Y:S01]  /*0980*/  IMAD.IADD R0, R5, 0x1, R0 ;  /* 0x0000000105007824 */ /* 0x000fe200078e0200 */
[----:B------:R-:W-:-:S04]  /*0990*/  @!P1 MOV R5, 0x400 ;  /* 0x0000040000059802 */ /* 0x000fc80000000f00 */
[----:B------:R-:W1:Y:S01]  /*09a0*/  SHFL.DOWN PT, R2, R0, 0x4, 0x1f ;  /* 0x08801f0000027f89 */ /* 0x000e6200000e0000 */
[----:B0-----:R-:W-:Y:S02]  /*09b0*/  @!P1 LEA R5, R6, R5, 0x18 ;  /* 0x0000000506059211 */ /* 0x001fe400078ec0ff */
[----:B-1----:R-:W-:Y:S02]  /*09c0*/  SEL R7, R2, RZ, !P0 ;  /* 0x000000ff02077207 */ /* 0x002fe40004000000 */
        /* <DEDUP_REMOVED lines=19> */
[----:B--2---:R-:W-:Y:S04]  /*0b00*/  LDS R0, [UR4+0xc] ;  /* 0x00000c04ff007984 */ /* 0x004fe80008000800 */
[----:B------:R-:W0:Y:S04]  /*0b10*/  LDS.128 R4, [UR4+0x10] ;  /* 0x00001004ff047984 */ /* 0x000e280008000c00 */
[----:B------:R-:W1:Y:S01]  /*0b20*/  LDS.64 R2, [UR4+0x20] ;  /* 0x00002004ff027984 */ /* 0x000e620008000a00 */
[----:B0-----:R-:W-:-:S04]  /*0b30*/  IADD3 R0, PT, PT, R4, R0, R9 ;  /* 0x0000000004007210 */ /* 0x001fc80007ffe009 */
[----:B------:R-:W-:-:S04]  /*0b40*/  IADD3 R0, PT, PT, R6, R0, R5 ;  /* 0x0000000006007210 */ /* 0x000fc80007ffe005 */
[----:B-1----:R-:W-:-:S05]  /*0b50*/  IADD3 R0, PT, PT, R2, R0, R7 ;  /* 0x0000000002007210 */ /* 0x002fca0007ffe007 */
[----:B------:R-:W-:Y:S01]  /*0b60*/  IMAD.IADD R9, R0, 0x1, R3 ;  /* 0x0000000100097824 */ /* 0x000fe200078e0203 */
[----:B------:R-:W-:Y:S06]  /*0b70*/  BRA `(.L_x_1009) ;  /* 0x0000001400307947 */ /* 0x000fec0003800000 */
.L_x_1008:
[----:B------:R-:W-:Y:S01]  /*0b80*/  LOP3.LUT R2, R3, 0x3e0, RZ, 0xc0, !PT ;  /* 0x000003e003027812 */ /* 0x000fe200078ec0ff */
[----:B------:R-:W1:Y:S03]  /*0b90*/  S2R R10, SR_LANEID ;  /* 0x00000000000a7919 */ /* 0x000e660000000000 */
[----:B0-----:R-:W-:Y:S01]  /*0ba0*/  LOP3.LUT R7, RZ, R2, RZ, 0x33, !PT ;  /* 0x00000002ff077212 */ /* 0x001fe200078e33ff */
[----:B------:R-:W-:-:S04]  /*0bb0*/  VIADD R5, R2, 0x20 ;  /* 0x0000002002057836 */ /* 0x000fc80000000000 */
[----:B------:R-:W-:Y:S01]  /*0bc0*/  IMAD.IADD R7, R0, 0x1, R7 ;  /* 0x0000000100077824 */ /* 0x000fe200078e0207 */
[----:B------:R-:W-:-:S04]  /*0bd0*/  ISETP.GT.AND P0, PT, R5, R0, PT ;  /* 0x000000000500720c */ /* 0x000fc80003f04270 */
[----:B------:R-:W-:-:S05]  /*0be0*/  SEL R7, R7, 0x1f, P0 ;  /* 0x0000001f07077807 */ /* 0x000fca0000000000 */
[----:B-----5:R-:W0:Y:S01]  /*0bf0*/  SHFL.DOWN PT, R2, R4, 0x1, R7 ;  /* 0x0820000004027989 */ /* 0x020e2200000e0007 */
[CC--:B-1----:R-:W-:Y:S01]  /*0c00*/  ISETP.GE.AND P0, PT, R10.reuse, R7.reuse, PT ;  /* 0x000000070a00720c */ /* 0x0c2fe20003f06270 */
[C---:B------:R-:W-:Y:S01]  /*0c10*/  VIADD R6, R10.reuse, 0x2 ;  /* 0x000000020a067836 */ /* 0x040fe20000000000 */
[C---:B------:R-:W-:Y:S01]  /*0c20*/  ISETP.NE.AND P1, PT, R10.reuse, RZ, PT ;  /* 0x000000ff0a00720c */ /* 0x040fe20003f25270 */
[----:B------:R-:W-:Y:S01]  /*0c30*/  VIADD R8, R10, 0x4 ;  /* 0x000000040a087836 */ /* 0x000fe20000000000 */
[----:B0-----:R-:W-:Y:S02]  /*0c40*/  SEL R5, R2, RZ, !P0 ;  /* 0x000000ff02057207 */ /* 0x001fe40004000000 */
        /* <DEDUP_REMOVED lines=35> */
[----:B------:R-:W0:Y:S04]  /*0e80*/  LDS.128 R4, [UR4+0x10] ;  /* 0x00001004ff047984 */ /* 0x000e280008000c00 */
[----:B------:R-:W2:Y:S04]  /*0e90*/  LDS R2, [UR4+0xc] ;  /* 0x00000c04ff027984 */ /* 0x000ea80008000800 */
[----:B------:R-:W3:Y:S01]  /*0ea0*/  LDS.64 R10, [UR4+0x20] ;  /* 0x00002004ff0a7984 */ /* 0x000ee20008000a00 */
[----:B0-----:R-:W-:Y:S02]  /*0eb0*/  SEL R4, R4, RZ, P2 ;  /* 0x000000ff04047207 */ /* 0x001fe40001000000 */
[----:B------:R-:W-:-:S02]  /*0ec0*/  ISETP.GT.AND P2, PT, R0, 0x60, PT ;  /* 0x000000600000780c */ /* 0x000fc40003f44270 */
[----:B--2---:R-:W-:Y:S02]  /*0ed0*/  SEL R2, R2, RZ, P1 ;  /* 0x000000ff02027207 */ /* 0x004fe40000800000 */
        /* <DEDUP_REMOVED lines=8> */
[----:B---3--:R-:W-:Y:S02]  /*0f60*/  SEL R10, R10, RZ, P2 ;  /* 0x000000ff0a0a7207 */ /* 0x008fe40001000000 */
[----:B------:R-:W-:Y:S02]  /*0f70*/  SEL R11, R11, RZ, P3 ;  /* 0x000000ff0b0b7207 */ /* 0x000fe40001800000 */
[----:B------:R-:W-:-:S05]  /*0f80*/  IADD3 R2, PT, PT, R10, R2, R7 ;  /* 0x000000020a027210 */ /* 0x000fca0007ffe007 */
[----:B-1----:R-:W-:Y:S01]  /*0f90*/  IMAD.IADD R9, R2, 0x1, R11 ;  /* 0x0000000102097824 */ /* 0x002fe200078e020b */
[----:B------:R-:W-:Y:S06]  /*0fa0*/  BRA `(.L_x_1009) ;  /* 0x0000001000247947 */ /* 0x000fec0003800000 */
.L_x_995:
[----:B------:R-:W0:Y:S01]  /*0fb0*/  S2R R0, SR_TID.X ;  /* 0x0000000000007919 */ /* 0x000e220000002100 */
[----:B------:R-:W1:Y:S01]  /*0fc0*/  LDC.64 R4, c[0x0][0x380] ;  /* 0x0000e000ff047b82 */ /* 0x000e620000000a00 */
[----:B0-----:R-:W-:-:S04]  /*0fd0*/  VIADD R7, R0, UR7 ;  /* 0x0000000700077c36 */ /* 0x001fc80008000000 */
[----:B-1----:R-:W-:-:S05]  /*0fe0*/  IMAD.WIDE.U32 R4, R7, 0x4, R4 ;  /* 0x0000000407047825 */ /* 0x002fca00078e0004 */
[----:B------:R-:W2:Y:S04]  /*0ff0*/  LDG.E R6, desc[UR14][R4.64] ;  /* 0x0000000e04067981 */ /* 0x000ea8000c1e1900 */
        /* <DEDUP_REMOVED lines=14> */
[----:B------:R-:W5:Y:S01]  /*10e0*/  LDG.E R21, desc[UR14][R4.64+0x3c00] ;  /* 0x003c000e04157981 */ /* 0x000f62000c1e1900 */
[----:B------:R-:W-:-:S04]  /*10f0*/  ISETP.GE.U32.AND P0, PT, R23, UR5, PT ;  /* 0x0000000517007c0c */ /* 0x000fc8000bf06070 */
[----:B------:R-:W-:Y:S02]  /*1100*/  ISETP.GE.U32.AND.EX P0, PT, R22, UR4, PT, P0 ;  /* 0x0000000416007c0c */ /* 0x000fe4000bf06100 */
[----:B--2---:R-:W-:-:S04]  /*1110*/  IADD3 R6, PT, PT, R8, R7, R6 ;  /* 0x0000000708067210 */ /* 0x004fc80007ffe006 */
[----:B---3--:R-:W-:-:S04]  /*1120*/  IADD3 R6, PT, PT, R10, R9, R6 ;  /* 0x000000090a067210 */ /* 0x008fc80007ffe006 */
[----:B----4-:R-:W-:-:S04]  /*1130*/  IADD3 R6, PT, PT, R12, R11, R6 ;  /* 0x0000000b0c067210 */ /* 0x010fc80007ffe006 */
[----:B-----5:R-:W-:-:S04]  /*1140*/  IADD3 R6, PT, PT, R14, R13, R6 ;  /* 0x0000000d0e067210 */ /* 0x020fc80007ffe006 */
[----:B------:R-:W-:-:S04]  /*1150*/  IADD3 R6, PT, PT, R16, R15, R6 ;  /* 0x0000000f10067210 */ /* 0x000fc80007ffe006 */
[----:B------:R-:W-:-:S04]  /*1160*/  IADD3 R6, PT, PT, R18, R17, R6 ;  /* 0x0000001112067210 */ /* 0x000fc80007ffe006 */
[----:B------:R-:W-:-:S05]  /*1170*/  IADD3 R6, PT, PT, R20, R19, R6 ;  /* 0x0000001314067210 */ /* 0x000fca0007ffe006 */
[----:B------:R-:W-:Y:S01]  /*1180*/  IMAD.IADD R8, R21, 0x1, R6 ;  /* 0x0000000115087824 */ /* 0x000fe200078e0206 */
[----:B------:R-:W-:Y:S06]  /*1190*/  @!P0 BRA `(.L_x_1010) ;  /* 0x0000000c00008947 */ /* 0x000fec0003800000 */
[----:B------:R-:W-:Y:S01]  /*11a0*/  UIADD3 UR8, UP0, UPT, UR5, UR7, URZ ;  /* 0x0000000705087290 */ /* 0x000fe2000ff1e0ff */
[----:B------:R-:W-:Y:S01]  /*11b0*/  IADD3 R20, P1, PT, R2, -0x1000, RZ ;  /* 0xfffff00002147810 */ /* 0x000fe20007f3e0ff */
[----:B------:R-:W0:Y:S01]  /*11c0*/  LDCU.64 UR12, c[0x0][0x380] ;  /* 0x00007000ff0c77ac */ /* 0x000e220008000a00 */
[----:B------:R-:W-:Y:S02]  /*11d0*/  LOP3.LUT R5, RZ, R0, RZ, 0x33, !PT ;  /* 0x00000000ff057212 */ /* 0x000fe400078e33ff */
[----:B------:R-:W-:Y:S01]  /*11e0*/  IADD3.X R9, PT, PT, R3, -0x1, RZ, P1, !PT ;  /* 0xffffffff03097810 */ /* 0x000fe20000ffe4ff */
[----:B------:R-:W-:Y:S01]  /*11f0*/  UIADD3.X UR9, UPT, UPT, URZ, UR4, URZ, UP0, !UPT ;  /* 0x00000004ff097290 */ /* 0x000fe200087fe4ff */
[----:B------:R-:W-:Y:S01]  /*1200*/  ISETP.LT.U32.AND P0, PT, R20, UR8, PT ;  /* 0x0000000814007c0c */ /* 0x000fe2000bf01070 */
[----:B------:R-:W-:Y:S01]  /*1210*/  UMOV UR6, UR5 ;  /* 0x0000000500067c82 */ /* 0x000fe20008000000 */
[----:B------:R-:W-:Y:S01]  /*1220*/  IADD3 R11, P2, PT, R0, UR8, RZ ;  /* 0x00000008000b7c10 */ /* 0x000fe2000ff5e0ff */
[----:B------:R-:W-:Y:S01]  /*1230*/  UMOV UR4, URZ ;  /* 0x000000ff00047c82 */ /* 0x000fe20008000000 */
[----:B------:R-:W-:Y:S01]  /*1240*/  IADD3 R5, PT, PT, R2, -UR5, R5 ;  /* 0x8000000502057c10 */ /* 0x000fe2000fffe005 */
[----:B------:R-:W-:Y:S01]  /*1250*/  IMAD.U32 R10, RZ, RZ, UR9 ;  /* 0x00000009ff0a7e24 */ /* 0x000fe2000f8e00ff */
[----:B------:R-:W-:Y:S01]  /*1260*/  UMOV UR10, UR8 ;  /* 0x00000008000a7c82 */ /* 0x000fe20008000000 */
[----:B------:R-:W-:-:S02]  /*1270*/  IMAD.X R4, RZ, RZ, UR9, P2 ;  /* 0x00000009ff047e24 */ /* 0x000fc400090e06ff */
[----:B------:R-:W-:Y:S01]  /*1280*/  VIADD R7, R5, -UR7 ;  /* 0x8000000705077c36 */ /* 0x000fe20008000000 */
[----:B------:R-:W-:Y:S01]  /*1290*/  ISETP.GT.U32.AND.EX P0, PT, R10, R9, PT, P0 ;  /* 0x000000090a00720c */ /* 0x000fe20003f04100 */
[----:B------:R-:W-:Y:S01]  /*12a0*/  UMOV UR7, UR9 ;  /* 0x0000000900077c82 */ /* 0x000fe20008000000 */
[----:B0-----:R-:W-:-:S04]  /*12b0*/  LEA R6, P1, R11, UR12, 0x2 ;  /* 0x0000000c0b067c11 */ /* 0x001fc8000f8210ff */
[----:B------:R-:W-:Y:S02]  /*12c0*/  IADD3 R6, P2, PT, R6, 0x2000, RZ ;  /* 0x0000200006067810 */ /* 0x000fe40007f5e0ff */
[----:B------:R-:W-:-:S05]  /*12d0*/  LEA.HI.X R11, R11, UR13, R4, 0x2, P1 ;  /* 0x0000000d0b0b7c11 */ /* 0x000fca00088f1404 */
[----:B------:R-:W-:Y:S01]  /*12e0*/  IMAD.X R11, RZ, RZ, R11, P2 ;  /* 0x000000ffff0b7224 */ /* 0x000fe200010e060b */
[----:B------:R-:W-:Y:S06]  /*12f0*/  @P0 BRA `(.L_x_1011) ;  /* 0x0000000000d40947 */ /* 0x000fec0003800000 */
[----:B------:R-:W0:Y:S01]  /*1300*/  LDC.64 R2, c[0x0][0x3b8] ;  /* 0x0000ee00ff027b82 */ /* 0x000e220000000a00 */
[----:B------:R-:W1:Y:S01]  /*1310*/  LDCU.64 UR12, c[0x0][0x380] ;  /* 0x00007000ff0c77ac */ /* 0x000e620008000a00 */
[----:B------:R-:W-:Y:S01]  /*1320*/  NOP ;  /* 0x0000000000007918 */ /* 0x000fe20000000000 */
.L_x_1012:
[----:B------:R-:W-:-:S05]  /*1330*/  IADD3 R5, P0, PT, R0, UR8, RZ ;  /* 0x0000000800057c10 */ /* 0x000fca000ff1e0ff */
[----:B------:R-:W-:Y:S01]  /*1340*/  IMAD.X R10, RZ, RZ, UR9, P0 ;  /* 0x00000009ff0a7e24 */ /* 0x000fe200080e06ff */
[----:B-1----:R-:W-:-:S04]  /*1350*/  LEA R4, P0, R5, UR12, 0x2 ;  /* 0x0000000c05047c11 */ /* 0x002fc8000f8010ff */
[----:B------:R-:W-:-:S05]  /*1360*/  LEA.HI.X R5, R5, UR13, R10, 0x2, P0 ;  /* 0x0000000d05057c11 */ /* 0x000fca00080f140a */
        /* <DEDUP_REMOVED lines=16> */
[----:B------:R-:W-:-:S02]  /*1470*/  USHF.R.S32.HI UR11, URZ, 0x1f, UR5 ;  /* 0x0000001fff0b7899 */ /* 0x000fc40008011405 */
[----:B------:R-:W-:-:S04]  /*1480*/  UIADD3 UR6, UP0, UPT, UR5, UR10, URZ ;  /* 0x0000000a05067290 */ /* 0x000fc8000ff1e0ff */
[----:B------:R-:W-:Y:S01]  /*1490*/  UIADD3.X UR7, UPT, UPT, UR11, UR7, URZ, UP0, !UPT ;  /* 0x000000070b077290 */ /* 0x000fe200087fe4ff */
[----:B--2---:R-:W-:Y:S02]  /*14a0*/  IADD3 R22, PT, PT, R22, R23, R8 ;  /* 0x0000001716167210 */ /* 0x004fe40007ffe008 */
[----:B0-----:R-:W-:-:S04]  /*14b0*/  IADD3 R8, P1, PT, R2, -UR8, RZ ;  /* 0x8000000802087c10 */ /* 0x001fc8000ff3e0ff */
[----:B------:R-:W-:Y:S02]  /*14c0*/  ISETP.GE.U32.AND P0, PT, R8, UR5, PT ;  /* 0x0000000508007c0c */ /* 0x000fe4000bf06070 */
[----:B---3--:R-:W-:Y:S02]  /*14d0*/  IADD3 R22, PT, PT, R25, R24, R22 ;  /* 0x0000001819167210 */ /* 0x008fe40007ffe016 */
[----:B-1----:R-:W-:-:S04]  /*14e0*/  IADD3.X R4, PT, PT, R3, ~UR9, RZ, P1, !PT ;  /* 0x8000000903047c10 */ /* 0x002fc80008ffe4ff */
[----:B------:R-:W-:Y:S02]  /*14f0*/  ISETP.GE.U32.AND.EX P0, PT, R4, UR11, PT, P0 ;  /* 0x0000000b04007c0c */ /* 0x000fe4000bf06100 */
[----:B----4-:R-:W-:-:S04]  /*1500*/  IADD3 R22, PT, PT, R27, R26, R22 ;  /* 0x0000001a1b167210 */ /* 0x010fc80007ffe016 */
[----:B-----5:R-:W-:-:S04]  /*1510*/  IADD3 R18, PT, PT, R19, R18, R22 ;  /* 0x0000001213127210 */ /* 0x020fc80007ffe016 */
[----:B------:R-:W-:-:S04]  /*1520*/  IADD3 R10, PT, PT, R10, R15, R18 ;  /* 0x0000000f0a0a7210 */ /* 0x000fc80007ffe012 */
[----:B------:R-:W-:-:S04]  /*1530*/  IADD3 R10, PT, PT, R16, R17, R10 ;  /* 0x00000011100a7210 */ /* 0x000fc80007ffe00a */
[----:B------:R-:W-:-:S04]  /*1540*/  IADD3 R10, PT, PT, R13, R14, R10 ;  /* 0x0000000e0d0a7210 */ /* 0x000fc80007ffe00a */
[----:B------:R-:W-:Y:S01]  /*1550*/  IADD3 R8, PT, PT, R21, R12, R10 ;  /* 0x0000000c15087210 */ /* 0x000fe20007ffe00a */
[----:B------:R-:W-:Y:S06]  /*1560*/  @!P0 BRA `(.L_x_1010) ;  /* 0x00000008000c8947 */ /* 0x000fec0003800000 */
[----:B------:R-:W-:Y:S02]  /*1570*/  UIADD3 UR8, UP0, UPT, UR5, UR8, URZ ;  /* 0x0000000805087290 */ /* 0x000fe4000ff1e0ff */
[----:B------:R-:W-:Y:S01]  /*1580*/  IMAD.U32 R5, RZ, RZ, UR5 ;  /* 0x00000005ff057e24 */ /* 0x000fe2000f8e00ff */
[----:B------:R-:W-:Y:S01]  /*1590*/  UIADD3 UR4, UPT, UPT, UR4, 0x1, URZ ;  /* 0x0000000104047890 */ /* 0x000fe2000fffe0ff */
[----:B------:R-:W-:Y:S01]  /*15a0*/  IMAD.MOV.U32 R10, RZ, RZ, R6 ;  /* 0x000000ffff0a7224 */ /* 0x000fe200078e0006 */
[----:B------:R-:W-:Y:S01]  /*15b0*/  UIADD3.X UR9, UPT, UPT, UR11, UR9, URZ, UP0, !UPT ;  /* 0x000000090b097290 */ /* 0x000fe200087fe4ff */
[----:B------:R-:W-:Y:S01]  /*15c0*/  VIADD R7, R7, -UR5 ;  /* 0x8000000507077c36 */ /* 0x000fe20008000000 */
[----:B------:R-:W-:Y:S01]  /*15d0*/  ISETP.LT.U32.AND P0, PT, R20, UR8, PT ;  /* 0x0000000814007c0c */ /* 0x000fe2000bf01070 */
[----:B------:R-:W-:Y:S01]  /*15e0*/  IMAD.WIDE R10, R5, 0x4, R10 ;  /* 0x00000004050a7825 */ /* 0x000fe200078e020a */
[----:B------:R-:W-:-:S03]  /*15f0*/  UMOV UR10, UR6 ;  /* 0x00000006000a7c82 */ /* 0x000fc60008000000 */
[----:B------:R-:W-:Y:S02]  /*1600*/  IMAD.U32 R4, RZ, RZ, UR9 ;  /* 0x00000009ff047e24 */ /* 0x000fe4000f8e00ff */
[----:B------:R-:W-:-:S03]  /*1610*/  IMAD.MOV.U32 R6, RZ, RZ, R10 ;  /* 0x000000ffff067224 */ /* 0x000fc600078e000a */
[----:B------:R-:W-:-:S13]  /*1620*/  ISETP.GT.U32.AND.EX P0, PT, R4, R9, PT, P0 ;  /* 0x000000090400720c */ /* 0x000fda0003f04100 */
[----:B------:R-:W-:Y:S05]  /*1630*/  @!P0 BRA `(.L_x_1012) ;  /* 0xfffffffc003c8947 */ /* 0x000fea000383ffff */
[----:B------:R-:W-:-:S05]  /*1640*/  UMOV UR6, UR5 ;  /* 0x0000000500067c82 */ /* 0x000fca0008000000 */
.L_x_1011:
[C---:B------:R-:W-:Y:S01]  /*1650*/  VIADD R5, R2.reuse, -UR8 ;  /* 0x8000000802057c36 */ /* 0x040fe20008000000 */
[----:B------:R-:W-:Y:S01]  /*1660*/  ISETP.LE.U32.AND P1, PT, R2, UR8, PT ;  /* 0x0000000802007c0c */ /* 0x000fe2000bf23070 */
[----:B------:R-:W-:Y:S01]  /*1670*/  IMAD.U32 R4, RZ, RZ, UR9 ;  /* 0x00000009ff047e24 */ /* 0x000fe2000f8e00ff */
[----:B------:R-:W-:Y:S02]  /*1680*/  BSSY.RECONVERGENT B1, `(.L_x_1010) ;  /* 0x0000071000017945 */ /* 0x000fe40003800200 */
[----:B------:R-:W-:-:S04]  /*1690*/  ISETP.GE.AND P0, PT, R0, R5, PT ;  /* 0x000000050000720c */ /* 0x000fc80003f06270 */
[----:B------:R-:W-:-:S13]  /*16a0*/  ISETP.GE.U32.OR.EX P0, PT, R4, R3, P0, P1 ;  /* 0x000000030400720c */ /* 0x000fda0000706510 */
[----:B------:R-:W-:Y:S05]  /*16b0*/  @P0 BRA `(.L_x_1013) ;  /* 0x0000000400b40947 */ /* 0x000fea0003800000 */
[----:B------:R-:W0:Y:S01]  /*16c0*/  LDC R4, c[0x0][0x3c0] ;  /* 0x0000f000ff047b82 */ /* 0x000e220000000800 */
[----:B------:R-:W-:Y:S01]  /*16d0*/  USHF.L.U32 UR5, UR16, 0xc, URZ ;  /* 0x0000000c10057899 */ /* 0x000fe200080006ff */
[----:B------:R-:W-:Y:S01]  /*16e0*/  LOP3.LUT R3, RZ, R0, RZ, 0x33, !PT ;  /* 0x00000000ff037212 */ /* 0x000fe200078e33ff */
[----:B------:R-:W-:Y:S02]  /*16f0*/  BSSY.RECONVERGENT B2, `(.L_x_1014) ;  /* 0x000002e000027945 */ /* 0x000fe40003800200 */
[----:B------:R-:W-:-:S06]  /*1700*/  UIADD3 UR5, UPT, UPT, UR5, UR6, URZ ;  /* 0x0000000605057290 */ /* 0x000fcc000fffe0ff */
[----:B------:R-:W-:Y:S01]  /*1710*/  IADD3 R2, PT, PT, R2, -UR5, R3 ;  /* 0x8000000502027c10 */ /* 0x000fe2000fffe003 */
[----:B0-----:R-:W-:-:S04]  /*1720*/  IMAD R3, R4, UR4, RZ ;  /* 0x0000000404037c24 */ /* 0x001fc8000f8e02ff */
[----:B------:R-:W-:-:S05]  /*1730*/  IMAD R2, R3, -0x1000, R2 ;  /* 0xfffff00003027824 */ /* 0x000fca00078e0202 */
[C---:B------:R-:W-:Y:S02]  /*1740*/  ISETP.GE.U32.AND P0, PT, R2.reuse, 0xf00, PT ;  /* 0x00000f000200780c */ /* 0x040fe40003f06070 */
[----:B------:R-:W-:Y:S01]  /*1750*/  LEA.HI R20, R2, 0x1, RZ, 0x18 ;  /* 0x0000000102147811 */ /* 0x000fe200078fc0ff */
[----:B------:R-:W-:-:S03]  /*1760*/  IMAD.MOV.U32 R2, RZ, RZ, R0 ;  /* 0x000000ffff027224 */ /* 0x000fc600078e0000 */
[----:B------:R-:W-:-:S04]  /*1770*/  LOP3.LUT R21, R20, 0xf, RZ, 0xc0, !PT ;  /* 0x0000000f14157812 */ /* 0x000fc800078ec0ff */
[----:B------:R-:W-:-:S03]  /*1780*/  ISETP.NE.AND P1, PT, R21, RZ, PT ;  /* 0x000000ff1500720c */ /* 0x000fc60003f25270 */
[----:B------:R-:W-:Y:S10]  /*1790*/  @!P0 BRA `(.L_x_1015) ;  /* 0x00000000008c8947 */ /* 0x000ff40003800000 */
[----:B------:R-:W-:-:S04]  /*17a0*/  LEA.HI R2, R7, 0x1, RZ, 0x18 ;  /* 0x0000000107027811 */ /* 0x000fc800078fc0ff */
[----:B------:R-:W-:Y:S01]  /*17b0*/  LOP3.LUT R3, R2, 0x1fffff0, RZ, 0xc0, !PT ;  /* 0x01fffff002037812 */ /* 0x000fe200078ec0ff */
[----:B------:R-:W-:-:S04]  /*17c0*/  IMAD.MOV.U32 R2, RZ, RZ, R0 ;  /* 0x000000ffff027224 */ /* 0x000fc800078e0000 */
[----:B------:R-:W-:-:S07]  /*17d0*/  IMAD.MOV R3, RZ, RZ, -R3 ;  /* 0x000000ffff037224 */ /* 0x000fce00078e0a03 */
.L_x_1016:
[----:B------:R-:W-:-:S05]  /*17e0*/  IMAD.MOV.U32 R10, RZ, RZ, R6 ;  /* 0x000000ffff0a7224 */ /* 0x000fca00078e0006 */
        /* <DEDUP_REMOVED lines=16> */
[----:B------:R-:W-:-:S02]  /*18f0*/  VIADD R3, R3, 0x10 ;  /* 0x0000001003037836 */ /* 0x000fc40000000000 */
[----:B------:R-:W-:-:S03]  /*1900*/  VIADD R2, R2, 0x1000 ;  /* 0x0000100002027836 */ /* 0x000fc60000000000 */
[----:B------:R-:W-:Y:S02]  /*1910*/  ISETP.NE.AND P0, PT, R3, RZ, PT ;  /* 0x000000ff0300720c */ /* 0x000fe40003f05270 */
[----:B--2---:R-:W-:-:S04]  /*1920*/  IADD3 R14, PT, PT, R14, R15, R8 ;  /* 0x0000000f0e0e7210 */ /* 0x004fc80007ffe008 */
[----:B---3--:R-:W-:-:S04]  /*1930*/  IADD3 R14, PT, PT, R16, R17, R14 ;  /* 0x00000011100e7210 */ /* 0x008fc80007ffe00e */
[----:B----4-:R-:W-:-:S04]  /*1940*/  IADD3 R14, PT, PT, R18, R19, R14 ;  /* 0x00000013120e7210 */ /* 0x010fc80007ffe00e */
[----:B-----5:R-:W-:-:S04]  /*1950*/  IADD3 R14, PT, PT, R22, R23, R14 ;  /* 0x00000017160e7210 */ /* 0x020fc80007ffe00e */
[----:B------:R-:W-:-:S04]  /*1960*/  IADD3 R14, PT, PT, R24, R25, R14 ;  /* 0x00000019180e7210 */ /* 0x000fc80007ffe00e */
[----:B------:R-:W-:Y:S02]  /*1970*/  IADD3 R13, PT, PT, R6, R13, R14 ;  /* 0x0000000d060d7210 */ /* 0x000fe40007ffe00e */
[----:B------:R-:W-:-:S05]  /*1980*/  IADD3 R6, P2, PT, R10, 0x4000, RZ ;  /* 0x000040000a067810 */ /* 0x000fca0007f5e0ff */
[----:B0-----:R-:W-:Y:S01]  /*1990*/  IMAD.X R11, RZ, RZ, R11, P2 ;  /* 0x000000ffff0b7224 */ /* 0x001fe200010e060b */
[----:B------:R-:W-:-:S04]  /*19a0*/  IADD3 R9, PT, PT, R12, R9, R13 ;  /* 0x000000090c097210 */ /* 0x000fc80007ffe00d */
[----:B------:R-:W-:Y:S01]  /*19b0*/  IADD3 R8, PT, PT, R5, R4, R9 ;  /* 0x0000000405087210 */ /* 0x000fe20007ffe009 */
[----:B------:R-:W-:Y:S06]  /*19c0*/  @P0 BRA `(.L_x_1016) ;  /* 0xfffffffc00840947 */ /* 0x000fec000383ffff */
.L_x_1015:
[----:B------:R-:W-:Y:S05]  /*19d0*/  BSYNC.RECONVERGENT B2 ;  /* 0x0000000000027941 */ /* 0x000fea0003800200 */
.L_x_1014:
[----:B------:R-:W-:Y:S05]  /*19e0*/  @!P1 BRA `(.L_x_1013) ;  /* 0x0000000000e89947 */ /* 0x000fea0003800000 */
[----:B------:R-:W-:Y:S01]  /*19f0*/  ISETP.GE.U32.AND P0, PT, R21, 0x8, PT ;  /* 0x000000081500780c */ /* 0x000fe20003f06070 */
[----:B------:R-:W-:Y:S01]  /*1a00*/  BSSY.RECONVERGENT B2, `(.L_x_1017) ;  /* 0x0000015000027945 */ /* 0x000fe20003800200 */
[----:B------:R-:W-:-:S04]  /*1a10*/  LOP3.LUT R15, R20, 0x7, RZ, 0xc0, !PT ;  /* 0x00000007140f7812 */ /* 0x000fc800078ec0ff */
[----:B------:R-:W-:-:S07]  /*1a20*/  ISETP.NE.AND P1, PT, R15, RZ, PT ;  /* 0x000000ff0f00720c */ /* 0x000fce0003f25270 */
[----:B------:R-:W-:Y:S06]  /*1a30*/  @!P0 BRA `(.L_x_1018) ;  /* 0x0000000000448947 */ /* 0x000fec0003800000 */
[----:B------:R-:W-:-:S05]  /*1a40*/  IADD3 R3, P0, PT, R2, UR8, RZ ;  /* 0x0000000802037c10 */ /* 0x000fca000ff1e0ff */
[----:B------:R-:W-:Y:S01]  /*1a50*/  IMAD.X R6, RZ, RZ, UR9, P0 ;  /* 0x00000009ff067e24 */ /* 0x000fe200080e06ff */
[----:B------:R-:W-:-:S04]  /*1a60*/  LEA R4, P0, R3, UR12, 0x2 ;  /* 0x0000000c03047c11 */ /* 0x000fc8000f8010ff */
        /* <DEDUP_REMOVED lines=8> */
[----:B------:R-:W5:Y:S01]  /*1af0*/  LDG.E R13, desc[UR14][R4.64+0x1c00] ;  /* 0x001c000e040d7981 */ /* 0x000f62000c1e1900 */
[----:B------:R-:W-:Y:S01]  /*1b00*/  VIADD R2, R2, 0x800 ;  /* 0x0000080002027836 */ /* 0x000fe20000000000 */
[----:B--2---:R-:W-:-:S04]  /*1b10*/  IADD3 R3, PT, PT, R6, R3, R8 ;  /* 0x0000000306037210 */ /* 0x004fc80007ffe008 */
[----:B---3--:R-:W-:-:S04]  /*1b20*/  IADD3 R3, PT, PT, R9, R10, R3 ;  /* 0x0000000a09037210 */ /* 0x008fc80007ffe003 */
[----:B----4-:R-:W-:-:S04]  /*1b30*/  IADD3 R3, PT, PT, R11, R12, R3 ;  /* 0x0000000c0b037210 */ /* 0x010fc80007ffe003 */
[----:B-----5:R-:W-:-:S07]  /*1b40*/  IADD3 R8, PT, PT, R13, R14, R3 ;  /* 0x0000000e0d087210 */ /* 0x020fce0007ffe003 */
.L_x_1018:
[----:B------:R-:W-:Y:S05]  /*1b50*/  BSYNC.RECONVERGENT B2 ;  /* 0x0000000000027941 */ /* 0x000fea0003800200 */
.L_x_1017:
[----:B------:R-:W-:Y:S05]  /*1b60*/  @!P1 BRA `(.L_x_1013) ;  /* 0x0000000000889947 */ /* 0x000fea0003800000 */
[----:B------:R-:W-:Y:S01]  /*1b70*/  ISETP.GE.U32.AND P0, PT, R15, 0x4, PT ;  /* 0x000000040f00780c */ /* 0x000fe20003f06070 */
[----:B------:R-:W-:Y:S01]  /*1b80*/  BSSY.RECONVERGENT B2, `(.L_x_1019) ;  /* 0x000000e000027945 */ /* 0x000fe20003800200 */
[----:B------:R-:W-:-:S11]  /*1b90*/  LOP3.LUT P1, RZ, R20, 0x3, RZ, 0xc0, !PT ;  /* 0x0000000314ff7812 */ /* 0x000fd6000782c0ff */
[----:B------:R-:W-:Y:S05]  /*1ba0*/  @!P0 BRA `(.L_x_1020) ;  /* 0x00000000002c8947 */ /* 0x000fea0003800000 */
[----:B------:R-:W-:-:S05]  /*1bb0*/  IADD3 R3, P0, PT, R2, UR8, RZ ;  /* 0x0000000802037c10 */ /* 0x000fca000ff1e0ff */
[----:B------:R-:W-:Y:S01]  /*1bc0*/  IMAD.X R6, RZ, RZ, UR9, P0 ;  /* 0x00000009ff067e24 */ /* 0x000fe200080e06ff */
[----:B------:R-:W-:-:S04]  /*1bd0*/  LEA R4, P0, R3, UR12, 0x2 ;  /* 0x0000000c03047c11 */ /* 0x000fc8000f8010ff */
[----:B------:R-:W-:-:S05]  /*1be0*/  LEA.HI.X R5, R3, UR13, R6, 0x2, P0 ;  /* 0x0000000d03057c11 */ /* 0x000fca00080f1406 */
[----:B------:R-:W2:Y:S04]  /*1bf0*/  LDG.E R3, desc[UR14][R4.64] ;  /* 0x0000000e04037981 */ /* 0x000ea8000c1e1900 */
[----:B------:R-:W2:Y:S04]  /*1c00*/  LDG.E R6, desc[UR14][R4.64+0x400] ;  /* 0x0004000e04067981 */ /* 0x000ea8000c1e1900 */
[----:B------:R-:W3:Y:S04]  /*1c10*/  LDG.E R10, desc[UR14][R4.64+0x800] ;  /* 0x0008000e040a7981 */ /* 0x000ee8000c1e1900 */
[----:B------:R-:W3:Y:S01]  /*1c20*/  LDG.E R9, desc[UR14][R4.64+0xc00] ;  /* 0x000c000e04097981 */ /* 0x000ee2000c1e1900 */
[----:B------:R-:W-:Y:S01]  /*1c30*/  VIADD R2, R2, 0x400 ;  /* 0x0000040002027836 */ /* 0x000fe20000000000 */
[----:B--2---:R-:W-:-:S04]  /*1c40*/  IADD3 R3, PT, PT, R6, R3, R8 ;  /* 0x0000000306037210 */ /* 0x004fc80007ffe008 */
[----:B---3--:R-:W-:-:S07]  /*1c50*/  IADD3 R8, PT, PT, R9, R10, R3 ;  /* 0x0000000a09087210 */ /* 0x008fce0007ffe003 */
.L_x_1020:
[----:B------:R-:W-:Y:S05]  /*1c60*/  BSYNC.RECONVERGENT B2 ;  /* 0x0000000000027941 */ /* 0x000fea0003800200 */
.L_x_1019:
[----:B------:R-:W-:Y:S05]  /*1c70*/  @!P1 BRA `(.L_x_1013) ;  /* 0x0000000000449947 */ /* 0x000fea0003800000 */
[----:B------:R-:W-:Y:S02]  /*1c80*/  LOP3.LUT R7, R7, 0xffff, RZ, 0xc0, !PT ;  /* 0x0000ffff07077812 */ /* 0x000fe400078ec0ff */
[----:B------:R-:W-:Y:S02]  /*1c90*/  IADD3 R6, P0, PT, R2, UR10, RZ ;  /* 0x0000000a02067c10 */ /* 0x000fe4000ff1e0ff */
[----:B------:R-:W-:Y:S02]  /*1ca0*/  LEA.HI R2, R7, 0x1, RZ, 0x18 ;  /* 0x0000000107027811 */ /* 0x000fe400078fc0ff */
[----:B------:R-:W-:Y:S01]  /*1cb0*/  LEA R5, P1, R6, UR12, 0x2 ;  /* 0x0000000c06057c11 */ /* 0x000fe2000f8210ff */
[----:B------:R-:W-:Y:S01]  /*1cc0*/  IMAD.X R3, RZ, RZ, UR7, P0 ;  /* 0x00000007ff037e24 */ /* 0x000fe200080e06ff */
[----:B------:R-:W-:-:S04]  /*1cd0*/  LOP3.LUT R2, R2, 0x3, RZ, 0xc0, !PT ;  /* 0x0000000302027812 */ /* 0x000fc800078ec0ff */
[----:B------:R-:W-:Y:S01]  /*1ce0*/  LEA.HI.X R6, R6, UR13, R3, 0x2, P1 ;  /* 0x0000000d06067c11 */ /* 0x000fe200088f1403 */
[----:B------:R-:W-:-:S07]  /*1cf0*/  IMAD.MOV R4, RZ, RZ, -R2 ;  /* 0x000000ffff047224 */ /* 0x000fce00078e0a02 */
.L_x_1021:
[----:B------:R-:W-:Y:S02]  /*1d00*/  IMAD.MOV.U32 R3, RZ, RZ, R6 ;  /* 0x000000ffff037224 */ /* 0x000fe400078e0006 */
[----:B------:R-:W-:-:S05]  /*1d10*/  IMAD.MOV.U32 R2, RZ, RZ, R5 ;  /* 0x000000ffff027224 */ /* 0x000fca00078e0005 */
[----:B------:R-:W2:Y:S01]  /*1d20*/  LDG.E R3, desc[UR14][R2.64] ;  /* 0x0000000e02037981 */ /* 0x000ea2000c1e1900 */
[----:B------:R-:W-:Y:S01]  /*1d30*/  VIADD R4, R4, 0x1 ;  /* 0x0000000104047836 */ /* 0x000fe20000000000 */
[----:B------:R-:W-:-:S04]  /*1d40*/  IADD3 R5, P1, PT, R5, 0x400, RZ ;  /* 0x0000040005057810 */ /* 0x000fc80007f3e0ff */
[----:B------:R-:W-:Y:S01]  /*1d50*/  ISETP.NE.AND P0, PT, R4, RZ, PT ;  /* 0x000000ff0400720c */ /* 0x000fe20003f05270 */
[----:B------:R-:W-:Y:S02]  /*1d60*/  IMAD.X R6, RZ, RZ, R6, P1 ;  /* 0x000000ffff067224 */ /* 0x000fe400008e0606 */
[----:B--2---:R-:W-:-:S10]  /*1d70*/  IMAD.IADD R8, R3, 0x1, R8 ;  /* 0x0000000103087824 */ /* 0x004fd400078e0208 */
[----:B------:R-:W-:Y:S05]  /*1d80*/  @P0 BRA `(.L_x_1021) ;  /* 0xfffffffc00dc0947 */ /* 0x000fea000383ffff */
.L_x_1013:
[----:B------:R-:W-:Y:S05]  /*1d90*/  BSYNC.RECONVERGENT B1 ;  /* 0x0000000000017941 */ /* 0x000fea0003800200 */
.L_x_1010:
        /* <DEDUP_REMOVED lines=37> */
[----:B0-----:R-:W0:Y:S01]  /*1ff0*/  LDS.64 R2, [UR4+0x20] ;  /* 0x00002004ff027984 */ /* 0x001e220008000a00 */
[----:B-1----:R-:W-:-:S04]  /*2000*/  IADD3 R0, PT, PT, R4, R0, R9 ;  /* 0x0000000004007210 */ /* 0x002fc80007ffe009 */
[----:B------:R-:W-:-:S04]  /*2010*/  IADD3 R0, PT, PT, R6, R0, R5 ;  /* 0x0000000006007210 */ /* 0x000fc80007ffe005 */
[----:B0-----:R-:W-:-:S05]  /*2020*/  IADD3 R0, PT, PT, R2, R0, R7 ;  /* 0x0000000002007210 */ /* 0x001fca0007ffe007 */
[----:B------:R-:W-:-:S07]  /*2030*/  IMAD.IADD R9, R0, 0x1, R3 ;  /* 0x0000000100097824 */ /* 0x000fce00078e0203 */
.L_x_1009:
[----:B------:R-:W-:Y:S05]  /*2040*/  BSYNC.RECONVERGENT B0 ;  /* 0x0000000000007941 */ /* 0x000fea0003800200 */
.L_x_994:
[----:B------:R-:W-:Y:S05]  /*2050*/  @P0 EXIT ;  /* 0x000000000000094d */ /* 0x000fea0003800000 */
[----:B------:R-:W3:Y:S02]  /*2060*/  LDCU.64 UR4, c[0x0][0x388] ;  /* 0x00007100ff0477ac */ /* 0x000ee40008000a00 */
[----:B---3--:R-:W-:-:S06]  /*2070*/  UIMAD.WIDE.U32 UR4, UR16, 0x4, UR4 ;  /* 0x00000004100478a5 */ /* 0x008fcc000f8e0004 */
[----:B0-----:R-:W-:Y:S02]  /*2080*/  IMAD.U32 R2, RZ, RZ, UR4 ;  /* 0x00000004ff027e24 */ /* 0x001fe4000f8e00ff */
[----:B------:R-:W-:-:S05]  /*2090*/  IMAD.U32 R3, RZ, RZ, UR5 ;  /* 0x00000005ff037e24 */ /* 0x000fca000f8e00ff */
[----:B------:R-:W-:Y:S01]  /*20a0*/  STG.E desc[UR14][R2.64], R9 ;  /* 0x0000000902007986 */ /* 0x000fe2000c10190e */
[----:B------:R-:W-:Y:S05]  /*20b0*/  EXIT ;  /* 0x000000000000794d */ /* 0x000fea0003800000 */
.L_x_1022:
        /* <DEDUP_REMOVED lines=12> */
.L_x_1191:


//--------------------- .text._ZN3cub18CUB_300001_SM_10006detail6reduce28DeviceReduceSingleTileKernelINS2_10policy_hubIiyN4cuda3std3__44plusIiEEE10Policy1000EN6thrust24THRUST_300001_SM_1000_NS6detail15normal_iteratorINSD_10device_ptrIiEEEEPiyS9_iiNS7_10__identityEEEvT0_T1_T2_T3_T4_T6_ --------------------------
	.section	.text._ZN3cub18CUB_300001_SM_10006detail6reduce28DeviceReduceSingleTileKernelINS2_10policy_hubIiyN4cuda3std3__44plusIiEEE10Policy1000EN6thrust24THRUST_300001_SM_1000_NS6detail15normal_iteratorINSD_10device_ptrIiEEEEPiyS9_iiNS7_10__identityEEEvT0_T1_T2_T3_T4_T6_,"ax",@progbits
	.align	128
        .global         _ZN3cub18CUB_300001_SM_10006detail6reduce28DeviceReduceSingleTileKernelINS2_10policy_hubIiyN4cuda3std3__44plusIiEEE10Policy1000EN6thrust24THRUST_300001_SM_1000_NS6detail15normal_iteratorINSD_10device_ptrIiEEEEPiyS9_iiNS7_10__identityEEEvT0_T1_T2_T3_T4_T6_
        .type           _ZN3cub18CUB_300001_SM_10006detail6reduce28DeviceReduceSingleTileKernelINS2_10policy_hubIiyN4cuda3std3__44plusIiEEE10Policy1000EN6thrust24THRUST_300001_SM_1000_NS6detail15normal_iteratorINSD_10device_ptrIiEEEEPiyS9_iiNS7_10__identityEEEvT0_T1_T2_T3_T4_T6_,@function
        .size           _ZN3cub18CUB_300001_SM_10006detail6reduce28DeviceReduceSingleTileKernelINS2_10policy_hubIiyN4cuda3std3__44plusIiEEE10Policy1000EN6thrust24THRUST_300001_SM_1000_NS6detail15normal_iteratorINSD_10device_ptrIiEEEEPiyS9_iiNS7_10__identityEEEvT0_T1_T2_T3_T4_T6_,(.L_x_1192 - _ZN3cub18CUB_300001_SM_10006detail6reduce28DeviceReduceSingleTileKernelINS2_10policy_hubIiyN4cuda3std3__44plusIiEEE10Policy1000EN6thrust24THRUST_300001_SM_1000_NS6detail15normal_iteratorINSD_10device_ptrIiEEEEPiyS9_iiNS7_10__identityEEEvT0_T1_T2_T3_T4_T6_)
        .other          _ZN3cub18CUB_300001_SM_10006detail6reduce28DeviceReduceSingleTileKernelINS2_10policy_hubIiyN4cuda3std3__44plusIiEEE10Policy1000EN6thrust24THRUST_300001_SM_1000_NS6detail15normal_iteratorINSD_10device_ptrIiEEEEPiyS9_iiNS7_10__identityEEEvT0_T1_T2_T3_T4_T6_,@"STO_CUDA_ENTRY STV_DEFAULT"
_ZN3cub18CUB_300001_SM_10006detail6reduce28DeviceReduceSingleTileKernelINS2_10policy_hubIiyN4cuda3std3__44plusIiEEE10Policy1000EN6thrust24THRUST_300001_SM_1000_NS6detail15normal_iteratorINSD_10device_ptrIiEEEEPiyS9_iiNS7_10__identityEEEvT0_T1_T2_T3_T4_T6_:
.text._ZN3cub18CUB_300001_SM_10006detail6reduce28DeviceReduceSingleTileKernelINS2_10policy_hubIiyN4cuda3std3__44plusIiEEE10Policy1000EN6thrust24THRUST_300001_SM_1000_NS6detail15normal_iteratorINSD_10device_ptrIiEEEEPiyS9_iiNS7_10__identityEEEvT0_T1_T2_T3_T4_T6_:
[----:B------:R-:W-:Y:S01]  /*0000*/  LDC R1, c[0x0][0x37c] ;  /* 0x0000df00ff017b82 */ /* 0x000fe20000000800 */
[----:B------:R-:W0:Y:S01]  /*0010*/  LDCU.64 UR4, c[0x0][0x390] ;  /* 0x00007200ff0477ac */ /* 0x000e220008000a00 */
[----:B------:R-:W1:Y:S01]  /*0020*/  LDCU.64 UR6, c[0x0][0x358] ;  /* 0x00006b00ff0677ac */ /* 0x000e620008000a00 */
[----:B0-----:R-:W-:Y:S02]  /*0030*/  IMAD.U32 R4, RZ, RZ, UR4 ;  /* 0x00000004ff047e24 */ /* 0x001fe4000f8e00ff */
[----:B------:R-:W-:-:S03]  /*0040*/  IMAD.U32 R0, RZ, RZ, UR5 ;  /* 0x00000005ff007e24 */ /* 0x000fc6000f8e00ff */
[----:B------:R-:W-:-:S04]  /*0050*/  ISETP.NE.U32.AND P0, PT, R4, RZ, PT ;  /* 0x000000ff0400720c */ /* 0x000fc80003f05070 */
[----:B------:R-:W-:-:S13]  /*0060*/  ISETP.NE.AND.EX P0, PT, R0, RZ, PT, P0 ;  /* 0x000000ff0000720c */ /* 0x000fda0003f05300 */
        /* <DEDUP_REMOVED lines=8> */
.L_x_1023:
[----:B------:R-:W-:Y:S01]  /*00f0*/  ISETP.GT.U32.AND P0, PT, R4, 0xfff, PT ;  /* 0x00000fff0400780c */ /* 0x000fe20003f04070 */
[----:B------:R-:W-:Y:S03]  /*0100*/  BSSY.RECONVERGENT B0, `(.L_x_1024) ;  /* 0x00001d1000007945 */ /* 0x000fe60003800200 */
[----:B------:R-:W-:-:S13]  /*0110*/  ISETP.GT.U32.AND.EX P0, PT, R0, RZ, PT, P0 ;  /* 0x000000ff0000720c */ /* 0x000fda0003f04100 */
[----:B------:R-:W-:Y:S05]  /*0120*/  @P0 BRA `(.L_x_1025) ;  /* 0x0000000c00940947 */ /* 0x000fea0003800000 */
[----:B------:R-:W0:Y:S01]  /*0130*/  S2R R5, SR_TID.X ;  /* 0x0000000000057919 */ /* 0x000e220000002100 */
[----:B------:R-:W-:Y:S01]  /*0140*/  BSSY.RECONVERGENT B1, `(.L_x_1026) ;  /* 0x0000009000017945 */ /* 0x000fe20003800200 */
[----:B------:R-:W-:Y:S01]  /*0150*/  IMAD.MOV.U32 R6, RZ, RZ, RZ ;  /* 0x000000ffff067224 */ /* 0x000fe200078e00ff */
[----:B0-----:R-:W-:Y:S01]  /*0160*/  ISETP.GE.U32.AND P0, PT, R5, R4, PT ;  /* 0x000000040500720c */ /* 0x001fe20003f06070 */
[----:B------:R-:W-:-:S12]  /*0170*/  IMAD.MOV.U32 R7, RZ, RZ, R5 ;  /* 0x000000ffff077224 */ /* 0x000fd800078e0005 */
[----:B------:R-:W-:Y:S05]  /*0180*/  @P0 BRA `(.L_x_1027) ;  /* 0x0000000000100947 */ /* 0x000fea0003800000 */
[----:B------:R-:W0:Y:S02]  /*0190*/  LDC.64 R2, c[0x0][0x380] ;  /* 0x0000e000ff027b82 */ /* 0x000e240000000a00 */
[----:B0-----:R-:W-:-:S05]  /*01a0*/  IMAD.WIDE.U32 R2, R5, 0x4, R2 ;  /* 0x0000000405027825 */ /* 0x001fca00078e0002 */
[----:B------:R0:W5:Y:S01]  /*01b0*/  LDG.E R6, desc[UR6][R2.64] ;  /* 0x0000000602067981 */ /* 0x000162000c1e1900 */
[----:B------:R-:W-:-:S07]  /*01c0*/  VIADD R7, R5, 0x100 ;  /* 0x0000010005077836 */ /* 0x000fce0000000000 */
.L_x_1027:
[----:B------:R-:W-:Y:S05]  /*01d0*/  BSYNC.RECONVERGENT B1 ;  /* 0x0000000000017941 */ /* 0x000fea0003800200 */
.L_x_1026:
[----:B------:R-:W-:Y:S01]  /*01e0*/  ISETP.GE.U32.AND P0, PT, R7, R4, PT ;  /* 0x000000040700720c */ /* 0x000fe20003f06070 */
[----:B------:R-:W-:-:S12]  /*01f0*/  BSSY.RECONVERGENT B1, `(.L_x_1028) ;  /* 0x0000060000017945 */ /* 0x000fd80003800200 */
[----:B------:R-:W-:Y:S05]  /*0200*/  @P0 BRA `(.L_x_1029) ;  /* 0x0000000400780947 */ /* 0x000fea0003800000 */
[----:B0-----:R-:W-:Y:S01]  /*0210*/  LOP3.LUT R3, RZ, R7, RZ, 0x33, !PT ;  /* 0x00000007ff037212 */ /* 0x001fe200078e33ff */
[----:B------:R-:W-:Y:S04]  /*0220*/  BSSY.RECONVERGENT B2, `(.L_x_1030) ;  /* 0x000002c000027945 */ /* 0x000fe80003800200 */
[----:B------:R-:W-:-:S05]  /*0230*/  IMAD.IADD R3, R3, 0x1, R4 ;  /* 0x0000000103037824 */ /* 0x000fca00078e0204 */
[C---:B------:R-:W-:Y:S02]  /*0240*/  ISETP.GE.U32.AND P0, PT, R3.reuse, 0xf00, PT ;  /* 0x00000f000300780c */ /* 0x040fe40003f06070 */
[----:B------:R-:W-:-:S04]  /*0250*/  LEA.HI R8, R3, 0x1, RZ, 0x18 ;  /* 0x0000000103087811 */ /* 0x000fc800078fc0ff */
[----:B------:R-:W-:-:S04]  /*0260*/  LOP3.LUT R22, R8, 0xf, RZ, 0xc0, !PT ;  /* 0x0000000f08167812 */ /* 0x000fc800078ec0ff */
[----:B------:R-:W-:-:S03]  /*0270*/  ISETP.NE.AND P1, PT, R22, RZ, PT ;  /* 0x000000ff1600720c */ /* 0x000fc60003f25270 */
[----:B------:R-:W-:Y:S10]  /*0280*/  @!P0 BRA `(.L_x_1031) ;  /* 0x0000000000948947 */ /* 0x000ff40003800000 */
[----:B------:R-:W0:Y:S01]  /*0290*/  LDC.64 R2, c[0x0][0x380] ;  /* 0x0000e000ff027b82 */ /* 0x000e220000000a00 */
[----:B------:R-:W-:-:S05]  /*02a0*/  LOP3.LUT R9, R8, 0x1fffff0, RZ, 0xc0, !PT ;  /* 0x01fffff008097812 */ /* 0x000fca00078ec0ff */
[----:B------:R-:W-:Y:S02]  /*02b0*/  IMAD.MOV R9, RZ, RZ, -R9 ;  /* 0x000000ffff097224 */ /* 0x000fe400078e0a09 */
[----:B0-----:R-:W-:-:S03]  /*02c0*/  IMAD.WIDE.U32 R2, R7, 0x4, R2 ;  /* 0x0000000407027825 */ /* 0x001fc600078e0002 */
[----:B------:R-:W-:-:S05]  /*02d0*/  IADD3 R15, P0, PT, R2, 0x2000, RZ ;  /* 0x00002000020f7810 */ /* 0x000fca0007f1e0ff */
[----:B------:R-:W-:-:S08]  /*02e0*/  IMAD.X R3, RZ, RZ, R3, P0 ;  /* 0x000000ffff037224 */ /* 0x000fd000000e0603 */
.L_x_1032:
        /* <DEDUP_REMOVED lines=31> */
.L_x_1031:
[----:B------:R-:W-:Y:S05]  /*04e0*/  BSYNC.RECONVERGENT B2 ;  /* 0x0000000000027941 */ /* 0x000fea0003800200 */
.L_x_1030:
[----:B------:R-:W-:Y:S05]  /*04f0*/  @!P1 BRA `(.L_x_1029) ;  /* 0x0000000000bc9947 */ /* 0x000fea0003800000 */
[----:B------:R-:W-:Y:S01]  /*0500*/  ISETP.GE.U32.AND P0, PT, R22, 0x8, PT ;  /* 0x000000081600780c */ /* 0x000fe20003f06070 */
[----:B------:R-:W-:Y:S01]  /*0510*/  BSSY.RECONVERGENT B2, `(.L_x_1033) ;  /* 0x0000013000027945 */ /* 0x000fe20003800200 */
[----:B------:R-:W-:-:S04]  /*0520*/  LOP3.LUT R17, R8, 0x7, RZ, 0xc0, !PT ;  /* 0x0000000708117812 */ /* 0x000fc800078ec0ff */
[----:B------:R-:W-:-:S07]  /*0530*/  ISETP.NE.AND P1, PT, R17, RZ, PT ;  /* 0x000000ff1100720c */ /* 0x000fce0003f25270 */
[----:B------:R-:W-:Y:S06]  /*0540*/  @!P0 BRA `(.L_x_1034) ;  /* 0x00000000003c8947 */ /* 0x000fec0003800000 */
[----:B------:R-:W0:Y:S02]  /*0550*/  LDC.64 R2, c[0x0][0x380] ;  /* 0x0000e000ff027b82 */ /* 0x000e240000000a00 */
[----:B0-----:R-:W-:-:S05]  /*0560*/  IMAD.WIDE R2, R7, 0x4, R2 ;  /* 0x0000000407027825 */ /* 0x001fca00078e0202 */
        /* <DEDUP_REMOVED lines=13> */
.L_x_1034:
[----:B------:R-:W-:Y:S05]  /*0640*/  BSYNC.RECONVERGENT B2 ;  /* 0x0000000000027941 */ /* 0x000fea0003800200 */
.L_x_1033:
        /* <DEDUP_REMOVED lines=11> */
[----:B------:R-:W3:Y:S01]  /*0700*/  LDG.E R12, desc[UR6][R2.64+0xc00] ;  /* 0x000c0006020c7981 */ /* 0x000ee2000c1e1900 */
[----:B------:R-:W-:Y:S01]  /*0710*/  VIADD R7, R7, 0x400 ;  /* 0x0000040007077836 */ /* 0x000fe20000000000 */
[----:B--2--5:R-:W-:-:S04]  /*0720*/  IADD3 R6, PT, PT, R8, R9, R6 ;  /* 0x0000000908067210 */ /* 0x024fc80007ffe006 */
[----:B---3--:R-:W-:-:S07]  /*0730*/  IADD3 R6, PT, PT, R12, R11, R6 ;  /* 0x0000000b0c067210 */ /* 0x008fce0007ffe006 */
.L_x_1036:
[----:B------:R-:W-:Y:S05]  /*0740*/  BSYNC.RECONVERGENT B2 ;  /* 0x0000000000027941 */ /* 0x000fea0003800200 */
.L_x_1035:
[----:B------:R-:W-:Y:S05]  /*0750*/  @!P1 BRA `(.L_x_1029) ;  /* 0x0000000000249947 */ /* 0x000fea0003800000 */
[----:B------:R-:W0:Y:S01]  /*0760*/  LDC.64 R8, c[0x0][0x380] ;  /* 0x0000e000ff087b82 */ /* 0x000e220000000a00 */
[----:B------:R-:W-:-:S07]  /*0770*/  IMAD.MOV R10, RZ, RZ, -R10 ;  /* 0x000000ffff0a7224 */ /* 0x000fce00078e0a0a */
.L_x_1037:
[----:B0-----:R-:W-:-:S06]  /*0780*/  IMAD.WIDE R2, R7, 0x4, R8 ;  /* 0x0000000407027825 */ /* 0x001fcc00078e0208 */
[----:B------:R-:W2:Y:S01]  /*0790*/  LDG.E R3, desc[UR6][R2.64] ;  /* 0x0000000602037981 */ /* 0x000ea2000c1e1900 */
[----:B------:R-:W-:Y:S02]  /*07a0*/  VIADD R10, R10, 0x1 ;  /* 0x000000010a0a7836 */ /* 0x000fe40000000000 */
[----:B------:R-:W-:-:S03]  /*07b0*/  VIADD R7, R7, 0x100 ;  /* 0x0000010007077836 */ /* 0x000fc60000000000 */
[----:B------:R-:W-:Y:S01]  /*07c0*/  ISETP.NE.AND P0, PT, R10, RZ, PT ;  /* 0x000000ff0a00720c */ /* 0x000fe20003f05270 */
[----:B--2--5:R-:W-:-:S12]  /*07d0*/  IMAD.IADD R6, R3, 0x1, R6 ;  /* 0x0000000103067824 */ /* 0x024fd800078e0206 */
[----:B------:R-:W-:Y:S05]  /*07e0*/  @P0 BRA `(.L_x_1037) ;  /* 0xfffffffc00e40947 */ /* 0x000fea000383ffff */
.L_x_1029:
[----:B------:R-:W-:Y:S05]  /*07f0*/  BSYNC.RECONVERGENT B1 ;  /* 0x0000000000017941 */ /* 0x000fea0003800200 */
.L_x_1028:
[----:B------:R-:W-:-:S04]  /*0800*/  ISETP.GE.U32.AND P0, PT, R4, 0x100, PT ;  /* 0x000001000400780c */ /* 0x000fc80003f06070 */
[----:B------:R-:W-:-:S13]  /*0810*/  ISETP.GE.U32.AND.EX P0, PT, R0, RZ, PT, P0 ;  /* 0x000000ff0000720c */ /* 0x000fda0003f06100 */
[----:B------:R-:W-:Y:S05]  /*0820*/  @!P0 BRA `(.L_x_1038) ;  /* 0x0000000000ac8947 */ /* 0x000fea0003800000 */
[----:B------:R-:W1:Y:S01]  /*0830*/  S2R R8, SR_LANEID ;  /* 0x0000000000087919 */ /* 0x000e620000000000 */
[----:B------:R-:W-:Y:S01]  /*0840*/  ISETP.NE.AND P5, PT, R5, RZ, PT ;  /* 0x000000ff0500720c */ /* 0x000fe20003fa5270 */
[----:B-----5:R-:W0:Y:S01]  /*0850*/  SHFL.DOWN PT, R0, R6, 0x1, 0x1f ;  /* 0x08201f0006007f89 */ /* 0x020e2200000e0000 */
[C---:B-1----:R-:W-:Y:S02]  /*0860*/  ISETP.GT.AND P0, PT, R8.reuse, 0x1e, PT ;  /* 0x0000001e0800780c */ /* 0x042fe40003f04270 */
[----:B------:R-:W-:Y:S02]  /*0870*/  ISETP.NE.AND P1, PT, R8, RZ, PT ;  /* 0x000000ff0800720c */ /* 0x000fe40003f25270 */
[----:B0-----:R-:W-:Y:S02]  /*0880*/  SEL R3, R0, RZ, !P0 ;  /* 0x000000ff00037207 */ /* 0x001fe40004000000 */
        /* <DEDUP_REMOVED lines=21> */
[----:B0-----:R-:W-:-:S05]  /*09e0*/  SEL R3, R3, RZ, !P0 ;  /* 0x000000ff03037207 */ /* 0x001fca0004000000 */
[----:B------:R-:W-:-:S05]  /*09f0*/  IMAD.IADD R7, R2, 0x1, R3 ;  /* 0x0000000102077824 */ /* 0x000fca00078e0203 */
[----:B------:R1:W-:Y:S01]  /*0a00*/  @!P1 STS [R0+0x8], R7 ;  /* 0x0000080700009388 */ /* 0x0003e20000000800 */
[----:B------:R-:W-:Y:S06]  /*0a10*/  BAR.SYNC.DEFER_BLOCKING 0x0 ;  /* 0x0000000000007b1d */ /* 0x000fec0000010000 */
[----:B------:R-:W-:Y:S05]  /*0a20*/  @P5 BRA `(.L_x_1039) ;  /* 0x0000001000f85947 */ /* 0x000fea0003800000 */
[----:B------:R-:W0:Y:S01]  /*0a30*/  S2UR UR5, SR_CgaCtaId ;  /* 0x00000000000579c3 */ /* 0x000e220000008800 */
[----:B------:R-:W-:Y:S02]  /*0a40*/  UMOV UR4, 0x400 ;  /* 0x0000040000047882 */ /* 0x000fe40000000000 */
[----:B0-----:R-:W-:-:S09]  /*0a50*/  ULEA UR4, UR5, UR4, 0x18 ;  /* 0x0000000405047291 */ /* 0x001fd2000f8ec0ff */
[----:B-1----:R-:W-:Y:S04]  /*0a60*/  LDS R0, [UR4+0xc] ;  /* 0x00000c04ff007984 */ /* 0x002fe80008000800 */
[----:B------:R-:W0:Y:S04]  /*0a70*/  LDS.128 R8, [UR4+0x10] ;  /* 0x00001004ff087984 */ /* 0x000e280008000c00 */
[----:B------:R-:W1:Y:S01]  /*0a80*/  LDS.64 R2, [UR4+0x20] ;  /* 0x00002004ff027984 */ /* 0x000e620008000a00 */
[----:B0-----:R-:W-:-:S04]  /*0a90*/  IADD3 R0, PT, PT, R8, R0, R7 ;  /* 0x0000000008007210 */ /* 0x001fc80007ffe007 */
[----:B------:R-:W-:-:S04]  /*0aa0*/  IADD3 R0, PT, PT, R10, R0, R9 ;  /* 0x000000000a007210 */ /* 0x000fc80007ffe009 */
[----:B-1----:R-:W-:-:S05]  /*0ab0*/  IADD3 R0, PT, PT, R2, R0, R11 ;  /* 0x0000000002007210 */ /* 0x002fca0007ffe00b */
[----:B------:R-:W-:Y:S01]  /*0ac0*/  IMAD.IADD R7, R0, 0x1, R3 ;  /* 0x0000000100077824 */ /* 0x000fe200078e0203 */
[----:B------:R-:W-:Y:S06]  /*0ad0*/  BRA `(.L_x_1039) ;  /* 0x0000001000cc7947 */ /* 0x000fec0003800000 */
.L_x_1038:
[C---:B0-----:R-:W-:Y:S01]  /*0ae0*/  LOP3.LUT R2, R5.reuse, 0x3e0, RZ, 0xc0, !PT ;  /* 0x000003e005027812 */ /* 0x041fe200078ec0ff */
[----:B------:R-:W0:Y:S01]  /*0af0*/  S2R R12, SR_LANEID ;  /* 0x00000000000c7919 */ /* 0x000e220000000000 */
[----:B------:R-:W-:Y:S02]  /*0b00*/  ISETP.NE.AND P5, PT, R5, RZ, PT ;  /* 0x000000ff0500720c */ /* 0x000fe40003fa5270 */
[----:B------:R-:W-:Y:S01]  /*0b10*/  LOP3.LUT R7, RZ, R2, RZ, 0x33, !PT ;  /* 0x00000002ff077212 */ /* 0x000fe200078e33ff */
[----:B------:R-:W-:-:S04]  /*0b20*/  VIADD R3, R2, 0x20 ;  /* 0x0000002002037836 */ /* 0x000fc80000000000 */
[----:B------:R-:W-:Y:S01]  /*0b30*/  IMAD.IADD R7, R7, 0x1, R4 ;  /* 0x0000000107077824 */ /* 0x000fe200078e0204 */
[----:B------:R-:W-:-:S04]  /*0b40*/  ISETP.GT.U32.AND P0, PT, R3, R4, PT ;  /* 0x000000040300720c */ /* 0x000fc80003f04070 */
        /* <DEDUP_REMOVED lines=10> */
[----:B------:R-:W-:Y:S01]  /*0bf0*/  @!P1 SHF.R.U32.HI R9, RZ, 0x3, R5 ;  /* 0x00000003ff099819 */ /* 0x000fe20000011605 */
[----:B------:R-:W1:Y:S03]  /*0c00*/  SHFL.DOWN PT, R7, R2, 0x2, R3 ;  /* 0x0840000002077989 */ /* 0x000e6600000e0003 */
[----:B------:R-:W-:Y:S02]  /*0c10*/  @!P1 LOP3.LUT R9, R9, 0x7c, RZ, 0xc0, !PT ;  /* 0x0000007c09099812 */ /* 0x000fe400078ec0ff */
[----:B-1----:R-:W-:Y:S02]  /*0c20*/  SEL R7, R7, RZ, !P0 ;  /* 0x000000ff07077207 */ /* 0x002fe40004000000 */
[----:B------:R-:W-:Y:S02]  /*0c30*/  ISETP.GT.AND P0, PT, R10, R3, PT ;  /* 0x000000030a00720c */ /* 0x000fe40003f04270 */
[----:B------:R-:W-:Y:S01]  /*0c40*/  @!P1 MOV R10, 0x400 ;  /* 0x00000400000a9802 */ /* 0x000fe20000000f00 */
[----:B------:R-:W-:-:S02]  /*0c50*/  IMAD.IADD R8, R2, 0x1, R7 ;  /* 0x0000000102087824 */ /* 0x000fc400078e0207 */
[----:B------:R-:W-:Y:S01]  /*0c60*/  VIADD R2, R12, 0x8 ;  /* 0x000000080c027836 */ /* 0x000fe20000000000 */
[----:B0-----:R-:W-:Y:S02]  /*0c70*/  @!P1 LEA R10, R11, R10, 0x18 ;  /* 0x0000000a0b0a9211 */ /* 0x001fe400078ec0ff */
        /* <DEDUP_REMOVED lines=11> */
[----:B0-----:R-:W-:-:S05]  /*0d30*/  SEL R7, R7, RZ, !P0 ;  /* 0x000000ff07077207 */ /* 0x001fca0004000000 */
[----:B------:R-:W-:-:S05]  /*0d40*/  IMAD.IADD R7, R2, 0x1, R7 ;  /* 0x0000000102077824 */ /* 0x000fca00078e0207 */
[----:B------:R0:W-:Y:S01]  /*0d50*/  @!P1 STS [R10+0x8], R7 ;  /* 0x000008070a009388 */ /* 0x0001e20000000800 */
[----:B------:R-:W-:Y:S06]  /*0d60*/  BAR.SYNC.DEFER_BLOCKING 0x0 ;  /* 0x0000000000007b1d */ /* 0x000fec0000010000 */
[----:B------:R-:W-:Y:S05]  /*0d70*/  @P5 BRA `(.L_x_1039) ;  /* 0x0000001000245947 */ /* 0x000fea0003800000 */
[----:B------:R-:W1:Y:S01]  /*0d80*/  S2UR UR5, SR_CgaCtaId ;  /* 0x00000000000579c3 */ /* 0x000e620000008800 */
[----:B------:R-:W-:Y:S01]  /*0d90*/  UMOV UR4, 0x400 ;  /* 0x0000040000047882 */ /* 0x000fe20000000000 */
[C---:B------:R-:W-:Y:S02]  /*0da0*/  ISETP.GT.U32.AND P0, PT, R4.reuse, 0x40, PT ;  /* 0x000000400400780c */ /* 0x040fe40003f04070 */
[C---:B------:R-:W-:Y:S02]  /*0db0*/  ISETP.GT.U32.AND P6, PT, R4.reuse, 0x20, PT ;  /* 0x000000200400780c */ /* 0x040fe40003fc4070 */
[C---:B------:R-:W-:Y:S02]  /*0dc0*/  ISETP.GT.U32.AND P4, PT, R4.reuse, 0x60, PT ;  /* 0x000000600400780c */ /* 0x040fe40003f84070 */
[----:B------:R-:W-:Y:S02]  /*0dd0*/  ISETP.GT.U32.AND P2, PT, R4, 0x80, PT ;  /* 0x000000800400780c */ /* 0x000fe40003f44070 */
[----:B------:R-:W-:-:S02]  /*0de0*/  ISETP.GT.U32.AND.EX P0, PT, R0, RZ, PT, P0 ;  /* 0x000000ff0000720c */ /* 0x000fc40003f04100 */
[----:B------:R-:W-:Y:S02]  /*0df0*/  ISETP.GT.U32.AND.EX P6, PT, R0, RZ, PT, P6 ;  /* 0x000000ff0000720c */ /* 0x000fe40003fc4160 */
[C---:B------:R-:W-:Y:S02]  /*0e00*/  ISETP.GT.U32.AND P3, PT, R4.reuse, 0xa0, PT ;  /* 0x000000a00400780c */ /* 0x040fe40003f64070 */
[----:B------:R-:W-:Y:S02]  /*0e10*/  ISETP.GT.U32.AND P1, PT, R4, 0xc0, PT ;  /* 0x000000c00400780c */ /* 0x000fe40003f24070 */
[C---:B------:R-:W-:Y:S02]  /*0e20*/  ISETP.GT.U32.AND.EX P4, PT, R0.reuse, RZ, PT, P4 ;  /* 0x000000ff0000720c */ /* 0x040fe40003f84140 */
[C---:B------:R-:W-:Y:S02]  /*0e30*/  ISETP.GT.U32.AND.EX P2, PT, R0.reuse, RZ, PT, P2 ;  /* 0x000000ff0000720c */ /* 0x040fe40003f44120 */
[C---:B------:R-:W-:Y:S01]  /*0e40*/  ISETP.GT.U32.AND.EX P3, PT, R0.reuse, RZ, PT, P3 ;  /* 0x000000ff0000720c */ /* 0x040fe20003f64130 */
[----:B-1----:R-:W-:Y:S01]  /*0e50*/  ULEA UR4, UR5, UR4, 0x18 ;  /* 0x0000000405047291 */ /* 0x002fe2000f8ec0ff */
[----:B------:R-:W-:-:S08]  /*0e60*/  ISETP.GT.U32.AND.EX P1, PT, R0, RZ, PT, P1 ;  /* 0x000000ff0000720c */ /* 0x000fd00003f24110 */
[----:B0-----:R-:W0:Y:S04]  /*0e70*/  LDS.128 R8, [UR4+0x10] ;  /* 0x00001004ff087984 */ /* 0x001e280008000c00 */
[----:B------:R-:W1:Y:S04]  /*0e80*/  LDS R5, [UR4+0xc] ;  /* 0x00000c04ff057984 */ /* 0x000e680008000800 */
[----:B------:R-:W2:Y:S01]  /*0e90*/  LDS.64 R2, [UR4+0x20] ;  /* 0x00002004ff027984 */ /* 0x000ea20008000a00 */
[----:B0-----:R-:W-:Y:S02]  /*0ea0*/  SEL R8, R8, RZ, P0 ;  /* 0x000000ff08087207 */ /* 0x001fe40000000000 */
[----:B------:R-:W-:-:S02]  /*0eb0*/  ISETP.GT.U32.AND P0, PT, R4, 0xe0, PT ;  /* 0x000000e00400780c */ /* 0x000fc40003f04070 */
[----:B-1----:R-:W-:Y:S02]  /*0ec0*/  SEL R6, R5, RZ, P6 ;  /* 0x000000ff05067207 */ /* 0x002fe40003000000 */
[----:B------:R-:W-:Y:S02]  /*0ed0*/  SEL R9, R9, RZ, P4 ;  /* 0x000000ff09097207 */ /* 0x000fe40002000000 */
[----:B------:R-:W-:Y:S02]  /*0ee0*/  IADD3 R6, PT, PT, R8, R6, R7 ;  /* 0x0000000608067210 */ /* 0x000fe40007ffe007 */
[----:B------:R-:W-:Y:S02]  /*0ef0*/  SEL R10, R10, RZ, P2 ;  /* 0x000000ff0a0a7207 */ /* 0x000fe40001000000 */
[----:B------:R-:W-:Y:S02]  /*0f00*/  ISETP.GT.U32.AND.EX P0, PT, R0, RZ, PT, P0 ;  /* 0x000000ff0000720c */ /* 0x000fe40003f04100 */
[----:B------:R-:W-:-:S02]  /*0f10*/  SEL R11, R11, RZ, P3 ;  /* 0x000000ff0b0b7207 */ /* 0x000fc40001800000 */
[----:B------:R-:W-:Y:S02]  /*0f20*/  IADD3 R6, PT, PT, R10, R6, R9 ;  /* 0x000000060a067210 */ /* 0x000fe40007ffe009 */
[----:B--2---:R-:W-:Y:S02]  /*0f30*/  SEL R2, R2, RZ, P1 ;  /* 0x000000ff02027207 */ /* 0x004fe40000800000 */
[----:B------:R-:W-:Y:S02]  /*0f40*/  SEL R3, R3, RZ, P0 ;  /* 0x000000ff03037207 */ /* 0x000fe40000000000 */
[----:B------:R-:W-:-:S05]  /*0f50*/  IADD3 R2, PT, PT, R2, R6, R11 ;  /* 0x0000000602027210 */ /* 0x000fca0007ffe00b */
[----:B------:R-:W-:Y:S01]  /*0f60*/  IMAD.IADD R7, R2, 0x1, R3 ;  /* 0x0000000102077824 */ /* 0x000fe200078e0203 */
[----:B------:R-:W-:Y:S06]  /*0f70*/  BRA `(.L_x_1039) ;  /* 0x0000000c00a47947 */ /* 0x000fec0003800000 */
.L_x_1025:
[----:B------:R-:W0:Y:S01]  /*0f80*/  S2R R8, SR_TID.X ;  /* 0x0000000000087919 */ /* 0x000e220000002100 */
[----:B------:R-:W0:Y:S02]  /*0f90*/  LDC.64 R2, c[0x0][0x380] ;  /* 0x0000e000ff027b82 */ /* 0x000e240000000a00 */
[----:B0-----:R-:W-:-:S05]  /*0fa0*/  IMAD.WIDE.U32 R2, R8, 0x4, R2 ;  /* 0x0000000408027825 */ /* 0x001fca00078e0002 */
        /* <DEDUP_REMOVED lines=16> */
[----:B--2---:R-:W-:-:S04]  /*10b0*/  IADD3 R5, PT, PT, R7, R6, R5 ;  /* 0x0000000607057210 */ /* 0x004fc80007ffe005 */
[----:B---3--:R-:W-:Y:S01]  /*10c0*/  IADD3 R5, PT, PT, R12, R9, R5 ;  /* 0x000000090c057210 */ /* 0x008fe20007ffe005 */
[----:B------:R-:W-:Y:S01]  /*10d0*/  IMAD.MOV.U32 R9, RZ, RZ, 0x1000 ;  /* 0x00001000ff097424 */ /* 0x000fe200078e00ff */
[----:B------:R-:W-:-:S04]  /*10e0*/  IADD3 R12, P1, PT, R4, -0x1000, RZ ;  /* 0xfffff000040c7810 */ /* 0x000fc80007f3e0ff */
[----:B------:R-:W-:Y:S02]  /*10f0*/  ISETP.GE.U32.AND P0, PT, R12, 0x1000, PT ;  /* 0x000010000c00780c */ /* 0x000fe40003f06070 */
[----:B----4-:R-:W-:Y:S01]  /*1100*/  IADD3 R5, PT, PT, R14, R11, R5 ;  /* 0x0000000b0e057210 */ /* 0x010fe20007ffe005 */
[----:B------:R-:W-:Y:S01]  /*1110*/  IMAD.MOV.U32 R11, RZ, RZ, RZ ;  /* 0x000000ffff0b7224 */ /* 0x000fe200078e00ff */
[----:B------:R-:W-:-:S04]  /*1120*/  IADD3.X R14, PT, PT, R0, -0x1, RZ, P1, !PT ;  /* 0xffffffff000e7810 */ /* 0x000fc80000ffe4ff */
[----:B------:R-:W-:Y:S02]  /*1130*/  ISETP.GE.U32.AND.EX P0, PT, R14, RZ, PT, P0 ;  /* 0x000000ff0e00720c */ /* 0x000fe40003f06100 */
[----:B-----5:R-:W-:-:S04]  /*1140*/  IADD3 R5, PT, PT, R16, R13, R5 ;  /* 0x0000000d10057210 */ /* 0x020fc80007ffe005 */
[----:B------:R-:W-:-:S04]  /*1150*/  IADD3 R5, PT, PT, R18, R15, R5 ;  /* 0x0000000f12057210 */ /* 0x000fc80007ffe005 */
[----:B------:R-:W-:-:S04]  /*1160*/  IADD3 R5, PT, PT, R20, R17, R5 ;  /* 0x0000001114057210 */ /* 0x000fc80007ffe005 */
[----:B------:R-:W-:-:S05]  /*1170*/  IADD3 R5, PT, PT, R22, R19, R5 ;  /* 0x0000001316057210 */ /* 0x000fca0007ffe005 */
[----:B------:R-:W-:Y:S01]  /*1180*/  IMAD.IADD R10, R10, 0x1, R5 ;  /* 0x000000010a0a7824 */ /* 0x000fe200078e0205 */
[----:B------:R-:W-:Y:S06]  /*1190*/  @!P0 BRA `(.L_x_1040) ;  /* 0x0000000000a08947 */ /* 0x000fec0003800000 */
[----:B------:R-:W0:Y:S01]  /*11a0*/  LDC.64 R4, c[0x0][0x390] ;  /* 0x0000e400ff047b82 */ /* 0x000e220000000a00 */
[----:B------:R-:W-:Y:S02]  /*11b0*/  IMAD.MOV.U32 R9, RZ, RZ, 0x1000 ;  /* 0x00001000ff097424 */ /* 0x000fe400078e00ff */
[----:B------:R-:W-:-:S07]  /*11c0*/  IMAD.MOV.U32 R11, RZ, RZ, RZ ;  /* 0x000000ffff0b7224 */ /* 0x000fce00078e00ff */
.L_x_1042:
[----:B------:R-:W-:-:S04]  /*11d0*/  LEA R6, P0, R9, R2, 0x2 ;  /* 0x0000000209067211 */ /* 0x000fc800078010ff */
[----:B------:R-:W-:-:S05]  /*11e0*/  LEA.HI.X R7, R9, R3, R11, 0x2, P0 ;  /* 0x0000000309077211 */ /* 0x000fca00000f140b */
        /* <DEDUP_REMOVED lines=16> */
[----:B--2---:R-:W-:-:S02]  /*12f0*/  IADD3 R25, PT, PT, R26, R25, R10 ;  /* 0x000000191a197210 */ /* 0x004fc40007ffe00a */
[----:B0-----:R-:W-:-:S04]  /*1300*/  IADD3 R10, P1, PT, -R9, R4, RZ ;  /* 0x00000004090a7210 */ /* 0x001fc80007f3e1ff */
[----:B------:R-:W-:Y:S02]  /*1310*/  ISETP.GE.U32.AND P0, PT, R10, 0x1000, PT ;  /* 0x000010000a00780c */ /* 0x000fe40003f06070 */
[----:B---3--:R-:W-:-:S04]  /*1320*/  IADD3 R25, PT, PT, R28, R27, R25 ;  /* 0x0000001b1c197210 */ /* 0x008fc80007ffe019 */
[----:B----4-:R-:W-:-:S04]  /*1330*/  IADD3 R23, PT, PT, R23, R24, R25 ;  /* 0x0000001817177210 */ /* 0x010fc80007ffe019 */
[----:B-----5:R-:W-:Y:S01]  /*1340*/  IADD3 R21, PT, PT, R21, R0, R23 ;  /* 0x0000000015157210 */ /* 0x020fe20007ffe017 */
[----:B------:R-:W-:-:S04]  /*1350*/  IMAD.MOV.U32 R0, RZ, RZ, R5 ;  /* 0x000000ffff007224 */ /* 0x000fc800078e0005 */
[----:B------:R-:W-:Y:S01]  /*1360*/  IMAD.X R10, R0, 0x1, ~R11, P1 ;  /* 0x00000001000a7824 */ /* 0x000fe200008e0e0b */
[----:B------:R-:W-:-:S04]  /*1370*/  IADD3 R13, PT, PT, R16, R13, R21 ;  /* 0x0000000d100d7210 */ /* 0x000fc80007ffe015 */
[----:B------:R-:W-:Y:S02]  /*1380*/  ISETP.GE.U32.AND.EX P0, PT, R10, RZ, PT, P0 ;  /* 0x000000ff0a00720c */ /* 0x000fe40003f06100 */
[----:B------:R-:W-:-:S04]  /*1390*/  IADD3 R13, PT, PT, R18, R15, R13 ;  /* 0x0000000f120d7210 */ /* 0x000fc80007ffe00d */
[----:B------:R-:W-:-:S04]  /*13a0*/  IADD3 R13, PT, PT, R20, R17, R13 ;  /* 0x00000011140d7210 */ /* 0x000fc80007ffe00d */
[----:B------:R-:W-:-:S03]  /*13b0*/  IADD3 R10, PT, PT, R22, R19, R13 ;  /* 0x00000013160a7210 */ /* 0x000fc60007ffe00d */
[----:B------:R-:W-:Y:S05]  /*13c0*/  @!P0 BRA `(.L_x_1041) ;  /* 0x0000000400e88947 */ /* 0x000fea0003800000 */
[----:B------:R-:W-:-:S05]  /*13d0*/  IADD3 R9, P0, PT, R9, 0x1000, RZ ;  /* 0x0000100009097810 */ /* 0x000fca0007f1e0ff */
[----:B------:R-:W-:Y:S01]  /*13e0*/  IMAD.X R11, RZ, RZ, R11, P0 ;  /* 0x000000ffff0b7224 */ /* 0x000fe200000e060b */
[----:B------:R-:W-:-:S04]  /*13f0*/  ISETP.GT.U32.AND P0, PT, R9, R12, PT ;  /* 0x0000000c0900720c */ /* 0x000fc80003f04070 */
[----:B------:R-:W-:-:S13]  /*1400*/  ISETP.GT.U32.AND.EX P0, PT, R11, R14, PT, P0 ;  /* 0x0000000e0b00720c */ /* 0x000fda0003f04100 */
[----:B------:R-:W-:Y:S05]  /*1410*/  @!P0 BRA `(.L_x_1042) ;  /* 0xfffffffc006c8947 */ /* 0x000fea000383ffff */
.L_x_1040:
[----:B------:R-:W-:Y:S01]  /*1420*/  IMAD.IADD R3, R4, 0x1, -R9 ;  /* 0x0000000104037824 */ /* 0x000fe200078e0a09 */
[----:B------:R-:W-:Y:S01]  /*1430*/  ISETP.GE.U32.AND P1, PT, R9, R4, PT ;  /* 0x000000040900720c */ /* 0x000fe20003f26070 */
[----:B------:R-:W-:Y:S03]  /*1440*/  BSSY.RECONVERGENT B1, `(.L_x_1041) ;  /* 0x0000072000017945 */ /* 0x000fe60003800200 */
[----:B------:R-:W-:-:S04]  /*1450*/  ISETP.GE.AND P0, PT, R8, R3, PT ;  /* 0x000000030800720c */ /* 0x000fc80003f06270 */
[----:B------:R-:W-:-:S13]  /*1460*/  ISETP.GE.U32.OR.EX P0, PT, R11, R0, P0, P1 ;  /* 0x000000000b00720c */ /* 0x000fda0000706510 */
[----:B------:R-:W-:Y:S05]  /*1470*/  @P0 BRA `(.L_x_1043) ;  /* 0x0000000400b80947 */ /* 0x000fea0003800000 */
[----:B------:R-:W-:Y:S01]  /*1480*/  LOP3.LUT R0, RZ, R8, RZ, 0x33, !PT ;  /* 0x00000008ff007212 */ /* 0x000fe200078e33ff */
[----:B------:R-:W-:Y:S03]  /*1490*/  BSSY.RECONVERGENT B2, `(.L_x_1044) ;  /* 0x0000031000027945 */ /* 0x000fe60003800200 */
[----:B------:R-:W-:-:S04]  /*14a0*/  IADD3 R0, PT, PT, -R9, R4, R0 ;  /* 0x0000000409007210 */ /* 0x000fc80007ffe100 */
[C---:B------:R-:W-:Y:S02]  /*14b0*/  ISETP.GE.U32.AND P0, PT, R0.reuse, 0xf00, PT ;  /* 0x00000f000000780c */ /* 0x040fe40003f06070 */
[----:B------:R-:W-:Y:S01]  /*14c0*/  LEA.HI R4, R0, 0x1, RZ, 0x18 ;  /* 0x0000000100047811 */ /* 0x000fe200078fc0ff */
[----:B------:R-:W-:-:S03]  /*14d0*/  IMAD.MOV.U32 R0, RZ, RZ, R8 ;  /* 0x000000ffff007224 */ /* 0x000fc600078e0008 */
[----:B------:R-:W-:-:S04]  /*14e0*/  LOP3.LUT R24, R4, 0xf, RZ, 0xc0, !PT ;  /* 0x0000000f04187812 */ /* 0x000fc800078ec0ff */
[----:B------:R-:W-:-:S03]  /*14f0*/  ISETP.NE.AND P1, PT, R24, RZ, PT ;  /* 0x000000ff1800720c */ /* 0x000fc60003f25270 */
[----:B------:R-:W-:Y:S10]  /*1500*/  @!P0 BRA `(.L_x_1045) ;  /* 0x0000000000a48947 */ /* 0x000ff40003800000 */
[----:B------:R-:W0:Y:S01]  /*1510*/  LDCU.64 UR4, c[0x0][0x380] ;  /* 0x00007000ff0477ac */ /* 0x000e220008000a00 */
[----:B------:R-:W-:Y:S02]  /*1520*/  IADD3 R3, P0, PT, R8, R9, RZ ;  /* 0x0000000908037210 */ /* 0x000fe40007f1e0ff */
[----:B------:R-:W-:-:S03]  /*1530*/  LOP3.LUT R6, R4, 0x1fffff0, RZ, 0xc0, !PT ;  /* 0x01fffff004067812 */ /* 0x000fc600078ec0ff */
[----:B------:R-:W-:Y:S02]  /*1540*/  IMAD.X R0, RZ, RZ, R11, P0 ;  /* 0x000000ffff007224 */ /* 0x000fe400000e060b */
[----:B------:R-:W-:Y:S01]  /*1550*/  IMAD.MOV R6, RZ, RZ, -R6 ;  /* 0x000000ffff067224 */ /* 0x000fe200078e0a06 */
[----:B0-----:R-:W-:-:S04]  /*1560*/  LEA R15, P2, R3, UR4, 0x2 ;  /* 0x00000004030f7c11 */ /* 0x001fc8000f8410ff */
[----:B------:R-:W-:Y:S02]  /*1570*/  IADD3 R15, P0, PT, R15, 0x2000, RZ ;  /* 0x000020000f0f7810 */ /* 0x000fe40007f1e0ff */
[----:B------:R-:W-:Y:S01]  /*1580*/  LEA.HI.X R3, R3, UR5, R0, 0x2, P2 ;  /* 0x0000000503037c11 */ /* 0x000fe200090f1400 */
[----:B------:R-:W-:-:S04]  /*1590*/  IMAD.MOV.U32 R0, RZ, RZ, R8 ;  /* 0x000000ffff007224 */ /* 0x000fc800078e0008 */
[----:B------:R-:W-:-:S07]  /*15a0*/  IMAD.X R3, RZ, RZ, R3, P0 ;  /* 0x000000ffff037224 */ /* 0x000fce00000e0603 */
.L_x_1046:
        /* <DEDUP_REMOVED lines=31> */
.L_x_1045:
[----:B------:R-:W-:Y:S05]  /*17a0*/  BSYNC.RECONVERGENT B2 ;  /* 0x0000000000027941 */ /* 0x000fea0003800200 */
.L_x_1044:
[----:B------:R-:W-:Y:S05]  /*17b0*/  @!P1 BRA `(.L_x_1043) ;  /* 0x0000000000e89947 */ /* 0x000fea0003800000 */
[----:B------:R-:W-:Y:S01]  /*17c0*/  ISETP.GE.U32.AND P0, PT, R24, 0x8, PT ;  /* 0x000000081800780c */ /* 0x000fe20003f06070 */
[----:B------:R-:W-:Y:S01]  /*17d0*/  BSSY.RECONVERGENT B2, `(.L_x_1047) ;  /* 0x0000016000027945 */ /* 0x000fe20003800200 */
[----:B------:R-:W-:-:S04]  /*17e0*/  LOP3.LUT R17, R4, 0x7, RZ, 0xc0, !PT ;  /* 0x0000000704117812 */ /* 0x000fc800078ec0ff */
[----:B------:R-:W-:-:S07]  /*17f0*/  ISETP.NE.AND P1, PT, R17, RZ, PT ;  /* 0x000000ff1100720c */ /* 0x000fce0003f25270 */
[----:B------:R-:W-:Y:S06]  /*1800*/  @!P0 BRA `(.L_x_1048) ;  /* 0x0000000000488947 */ /* 0x000fec0003800000 */
[----:B------:R-:W0:Y:S01]  /*1810*/  LDCU.64 UR4, c[0x0][0x380] ;  /* 0x00007000ff0477ac */ /* 0x000e220008000a00 */
[----:B------:R-:W-:-:S05]  /*1820*/  IADD3 R3, P0, PT, R0, R9, RZ ;  /* 0x0000000900037210 */ /* 0x000fca0007f1e0ff */
[----:B------:R-:W-:Y:S01]  /*1830*/  IMAD.X R6, RZ, RZ, R11, P0 ;  /* 0x000000ffff067224 */ /* 0x000fe200000e060b */
        /* <DEDUP_REMOVED lines=15> */
.L_x_1048:
[----:B------:R-:W-:Y:S05]  /*1930*/  BSYNC.RECONVERGENT B2 ;  /* 0x0000000000027941 */ /* 0x000fea0003800200 */
.L_x_1047:
        /* <DEDUP_REMOVED lines=18> */
.L_x_1050:
[----:B------:R-:W-:Y:S05]  /*1a60*/  BSYNC.RECONVERGENT B2 ;  /* 0x0000000000027941 */ /* 0x000fea0003800200 */
.L_x_1049:
[----:B------:R-:W-:Y:S05]  /*1a70*/  @!P1 BRA `(.L_x_1043) ;  /* 0x0000000000389947 */ /* 0x000fea0003800000 */
[----:B------:R-:W0:Y:S01]  /*1a80*/  LDCU.64 UR4, c[0x0][0x380] ;  /* 0x00007000ff0477ac */ /* 0x000e220008000a00 */
[----:B------:R-:W-:Y:S01]  /*1a90*/  IADD3 R5, P0, PT, R0, R9, RZ ;  /* 0x0000000900057210 */ /* 0x000fe20007f1e0ff */
[----:B------:R-:W-:-:S04]  /*1aa0*/  IMAD.MOV R0, RZ, RZ, -R6 ;  /* 0x000000ffff007224 */ /* 0x000fc800078e0a06 */
[----:B------:R-:W-:Y:S01]  /*1ab0*/  IMAD.X R4, RZ, RZ, R11, P0 ;  /* 0x000000ffff047224 */ /* 0x000fe200000e060b */
[----:B0-----:R-:W-:-:S04]  /*1ac0*/  LEA R2, P1, R5, UR4, 0x2 ;  /* 0x0000000405027c11 */ /* 0x001fc8000f8210ff */
[----:B------:R-:W-:-:S09]  /*1ad0*/  LEA.HI.X R5, R5, UR5, R4, 0x2, P1 ;  /* 0x0000000505057c11 */ /* 0x000fd200088f1404 */
.L_x_1051:
[----:B------:R-:W-:-:S06]  /*1ae0*/  IMAD.MOV.U32 R3, RZ, RZ, R5 ;  /* 0x000000ffff037224 */ /* 0x000fcc00078e0005 */
[----:B------:R0:W2:Y:S01]  /*1af0*/  LDG.E R3, desc[UR6][R2.64] ;  /* 0x0000000602037981 */ /* 0x0000a2000c1e1900 */
[----:B------:R-:W-:-:S05]  /*1b00*/  VIADD R0, R0, 0x1 ;  /* 0x0000000100007836 */ /* 0x000fca0000000000 */
[----:B------:R-:W-:Y:S02]  /*1b10*/  ISETP.NE.AND P0, PT, R0, RZ, PT ;  /* 0x000000ff0000720c */ /* 0x000fe40003f05270 */
[----:B0-----:R-:W-:-:S05]  /*1b20*/  IADD3 R2, P1, PT, R2, 0x400, RZ ;  /* 0x0000040002027810 */ /* 0x001fca0007f3e0ff */
[----:B------:R-:W-:Y:S02]  /*1b30*/  IMAD.X R5, RZ, RZ, R5, P1 ;  /* 0x000000ffff057224 */ /* 0x000fe400008e0605 */
[----:B--2---:R-:W-:-:S04]  /*1b40*/  IMAD.IADD R10, R3, 0x1, R10 ;  /* 0x00000001030a7824 */ /* 0x004fc800078e020a */
[----:B------:R-:W-:Y:S05]  /*1b50*/  @P0 BRA `(.L_x_1051) ;  /* 0xfffffffc00e00947 */ /* 0x000fea000383ffff */
.L_x_1043:
[----:B------:R-:W-:Y:S05]  /*1b60*/  BSYNC.RECONVERGENT B1 ;  /* 0x0000000000017941 */ /* 0x000fea0003800200 */
.L_x_1041:
[----:B------:R-:W0:Y:S01]  /*1b70*/  S2R R6, SR_LANEID ;  /* 0x0000000000067919 */ /* 0x000e220000000000 */
[----:B------:R-:W-:Y:S01]  /*1b80*/  ISETP.NE.AND P5, PT, R8, RZ, PT ;  /* 0x000000ff0800720c */ /* 0x000fe20003fa5270 */
        /* <DEDUP_REMOVED lines=39> */
[----:B------:R-:W-:-:S07]  /*1e00*/  IMAD.IADD R7, R0, 0x1, R3 ;  /* 0x0000000100077824 */ /* 0x000fce00078e0203 */
.L_x_1039:
[----:B------:R-:W-:Y:S05]  /*1e10*/  BSYNC.RECONVERGENT B0 ;  /* 0x0000000000007941 */ /* 0x000fea0003800200 */
.L_x_1024:
[----:B------:R-:W-:Y:S05]  /*1e20*/  @P5 EXIT ;  /* 0x000000000000594d */ /* 0x000fea0003800000 */
[----:B------:R-:W3:Y:S01]  /*1e30*/  LDC.64 R2, c[0x0][0x388] ;  /* 0x0000e200ff027b82 */ /* 0x000ee20000000a00 */
[----:B------:R-:W0:Y:S02]  /*1e40*/  LDCU UR4, c[0x0][0x39c] ;  /* 0x00007380ff0477ac */ /* 0x000e240008000800 */
[----:B012---:R-:W-:-:S05]  /*1e50*/  VIADD R7, R7, UR4 ;  /* 0x0000000407077c36 */ /* 0x007fca0008000000 */
[----:B---3--:R-:W-:Y:S01]  /*1e60*/  STG.E desc[UR6][R2.64], R7 ;  /* 0x0000000702007986 */ /* 0x008fe2000c101906 */
[----:B------:R-:W-:Y:S05]  /*1e70*/  EXIT ;  /* 0x000000000000794d */ /* 0x000fea0003800000 */
.L_x_1052:
        /* <DEDUP_REMOVED lines=16> */
.L_x_1192:


//--------------------- .text._ZN3cub18CUB_300001_SM_10006detail6reduce28DeviceReduceSingleTileKernelINS2_10policy_hubIijN4cuda3std3__44plusIiEEE10Policy1000EPiSC_iS9_iiNS7_10__identityEEEvT0_T1_T2_T3_T4_T6_ --------------------------
	.section	.text._ZN3cub18CUB_300001_SM_10006detail6reduce28DeviceReduceSingleTileKernelINS2_10policy_hubIijN4cuda3std3__44plusIiEEE10Policy1000EPiSC_iS9_iiNS7_10__identityEEEvT0_T1_T2_T3_T4_T6_,"ax",@progbits
	.align	128
        .global         _ZN3cub18CUB_300001_SM_10006detail6reduce28DeviceReduceSingleTileKernelINS2_10policy_hubIijN4cuda3std3__44plusIiEEE10Policy1000EPiSC_iS9_iiNS7_10__identityEEEvT0_T1_T2_T3_T4_T6_
        .type           _ZN3cub18CUB_300001_SM_10006detail6reduce28DeviceReduceSingleTileKernelINS2_10policy_hubIijN4cuda3std3__44plusIiEEE10Policy1000EPiSC_iS9_iiNS7_10__identityEEEvT0_T1_T2_T3_T4_T6_,@function
        .size           _ZN3cub18CUB_300001_SM_10006detail6reduce28DeviceReduceSingleTileKernelINS2_10policy_hubIijN4cuda3std3__44plusIiEEE10Policy1000EPiSC_iS9_iiNS7_10__identityEEEvT0_T1_T2_T3_T4_T6_,(.L_x_1193 - _ZN3cub18CUB_300001_SM_10006detail6reduce28DeviceReduceSingleTileKernelINS2_10policy_hubIijN4cuda3std3__44plusIiEEE10Policy1000EPiSC_iS9_iiNS7_10__identityEEEvT0_T1_T2_T3_T4_T6_)
        .other          _ZN3cub18CUB_300001_SM_10006detail6reduce28DeviceReduceSingleTileKernelINS2_10policy_hubIijN4cuda3std3__44plusIiEEE10Policy1000EPiSC_iS9_iiNS7_10__identityEEEvT0_T1_T2_T3_T4_T6_,@"STO_CUDA_ENTRY STV_DEFAULT"
_ZN3cub18CUB_300001_SM_10006detail6reduce28DeviceReduceSingleTileKernelINS2_10policy_hubIijN4cuda3std3__44plusIiEEE10Policy1000EPiSC_iS9_iiNS7_10__identityEEEvT0_T1_T2_T3_T4_T6_:
.text._ZN3cub18CUB_300001_SM_10006detail6reduce28DeviceReduceSingleTileKernelINS2_10policy_hubIijN4cuda3std3__44plusIiEEE10Policy1000EPiSC_iS9_iiNS7_10__identityEEEvT0_T1_T2_T3_T4_T6_:
        /* <DEDUP_REMOVED lines=13> */
.L_x_1053:
        /* <DEDUP_REMOVED lines=16> */
.L_x_1058:
[----:B------:R-:W-:Y:S05]  /*01d0*/  BSYNC.RECONVERGENT B1 ;  /* 0x0000000000017941 */ /* 0x000fea0003800200 */
.L_x_1057:
        /* <DEDUP_REMOVED lines=16> */
.L_x_1063:
        /* <DEDUP_REMOVED lines=9> */
.L_x_1062:
[----:B------:R-:W-:Y:S05]  /*0370*/  BSYNC.RECONVERGENT B2 ;  /* 0x0000000000027941 */ /* 0x000fea0003800200 */
.L_x_1061:
        /* <DEDUP_REMOVED lines=8> */
.L_x_1066:
        /* <DEDUP_REMOVED lines=35> */
.L_x_1065:
[----:B------:R-:W-:Y:S05]  /*0630*/  BSYNC.RECONVERGENT B2 ;  /* 0x0000000000027941 */ /* 0x000fea0003800200 */
.L_x_1064:
        /* <DEDUP_REMOVED lines=22> */
.L_x_1068:
[----:B------:R-:W-:Y:S05]  /*07a0*/  BSYNC.RECONVERGENT B2 ;  /* 0x0000000000027941 */ /* 0x000fea0003800200 */
.L_x_1067:
        /* <DEDUP_REMOVED lines=10> */
.L_x_1060:
[----:B------:R-:W-:Y:S05]  /*0850*/  BSYNC.RECONVERGENT B1 ;  /* 0x0000000000017941 */ /* 0x000fea0003800200 */
.L_x_1059:
        /* <DEDUP_REMOVED lines=45> */
.L_x_1069:
        /* <DEDUP_REMOVED lines=67> */
.L_x_1056:
        /* <DEDUP_REMOVED lines=22> */
.L_x_1073:
        /* <DEDUP_REMOVED lines=20> */
.L_x_1071:
        /* <DEDUP_REMOVED lines=20> */
.L_x_1077:
        /* <DEDUP_REMOVED lines=8> */
.L_x_1076:
[----:B------:R-:W-:Y:S05]  /*13c0*/  BSYNC.RECONVERGENT B2 ;  /* 0x0000000000027941 */ /* 0x000fea0003800200 */
.L_x_1075:
        /* <DEDUP_REMOVED lines=16> */
.L_x_1080:
        /* <DEDUP_REMOVED lines=39> */
.L_x_1079:
[----:B------:R-:W-:Y:S05]  /*1740*/  BSYNC.RECONVERGENT B2 ;  /* 0x0000000000027941 */ /* 0x000fea0003800200 */
.L_x_1078:
        /* <DEDUP_REMOVED lines=27> */
.L_x_1082:
[----:B------:R-:W-:Y:S05]  /*1900*/  BSYNC.RECONVERGENT B2 ;  /* 0x0000000000027941 */ /* 0x000fea0003800200 */
.L_x_1081:
        /* <DEDUP_REMOVED lines=10> */
.L_x_1074:
[----:B------:R-:W-:Y:S05]  /*19b0*/  BSYNC.RECONVERGENT B1 ;  /* 0x0000000000017941 */ /* 0x000fea0003800200 */
.L_x_1072:
        /* <DEDUP_REMOVED lines=43> */
.L_x_1055:
        /* <DEDUP_REMOVED lines=12> */
.L_x_1085:
[----:B------:R-:W-:Y:S05]  /*1d30*/  BSYNC.RECONVERGENT B1 ;  /* 0x0000000000017941 */ /* 0x000fea0003800200 */
.L_x_1084:
        /* <DEDUP_REMOVED lines=16> */
.L_x_1090:
        /* <DEDUP_REMOVED lines=9> */
.L_x_1089:
[----:B------:R-:W-:Y:S05]  /*1ed0*/  BSYNC.RECONVERGENT B2 ;  /* 0x0000000000027941 */ /* 0x000fea0003800200 */
.L_x_1088:
        /* <DEDUP_REMOVED lines=8> */
.L_x_1093:
        /* <DEDUP_REMOVED lines=35> */
.L_x_1092:
[----:B------:R-:W-:Y:S05]  /*2190*/  BSYNC.RECONVERGENT B2 ;  /* 0x0000000000027941 */ /* 0x000fea0003800200 */
.L_x_1091:
        /* <DEDUP_REMOVED lines=22> */
.L_x_1095:
[----:B------:R-:W-:Y:S05]  /*2300*/  BSYNC.RECONVERGENT B2 ;  /* 0x0000000000027941 */ /* 0x000fea0003800200 */
.L_x_1094:
        /* <DEDUP_REMOVED lines=10> */
.L_x_1087:
[----:B------:R-:W-:Y:S05]  /*23b0*/  BSYNC.RECONVERGENT B1 ;  /* 0x0000000000017941 */ /* 0x000fea0003800200 */
.L_x_1086:
        /* <DEDUP_REMOVED lines=45> */
.L_x_1096:
        /* <DEDUP_REMOVED lines=67> */
.L_x_1083:
        /* <DEDUP_REMOVED lines=33> */
.L_x_1099:
        /* <DEDUP_REMOVED lines=32> */
.L_x_1097:
        /* <DEDUP_REMOVED lines=20> */
.L_x_1103:
        /* <DEDUP_REMOVED lines=8> */
.L_x_1102:
[----:B------:R-:W-:Y:S05]  /*3090*/  BSYNC.RECONVERGENT B2 ;  /* 0x0000000000027941 */ /* 0x000fea0003800200 */
.L_x_1101:
        /* <DEDUP_REMOVED lines=16> */
.L_x_1106:
        /* <DEDUP_REMOVED lines=39> */
.L_x_1105:
[----:B------:R-:W-:Y:S05]  /*3410*/  BSYNC.RECONVERGENT B2 ;  /* 0x0000000000027941 */ /* 0x000fea0003800200 */
.L_x_1104:
        /* <DEDUP_REMOVED lines=27> */
.L_x_1108:
[----:B------:R-:W-:Y:S05]  /*35d0*/  BSYNC.RECONVERGENT B2 ;  /* 0x0000000000027941 */ /* 0x000fea0003800200 */
.L_x_1107:
        /* <DEDUP_REMOVED lines=10> */
.L_x_1100:
[----:B------:R-:W-:Y:S05]  /*3680*/  BSYNC.RECONVERGENT B1 ;  /* 0x0000000000017941 */ /* 0x000fea0003800200 */
.L_x_1098:
        /* <DEDUP_REMOVED lines=42> */
.L_x_1070:
[----:B------:R-:W-:Y:S05]  /*3930*/  BSYNC.RECONVERGENT B0 ;  /* 0x0000000000007941 */ /* 0x000fea0003800200 */
.L_x_1054:
[----:B------:R-:W-:Y:S05]  /*3940*/  @P0 EXIT ;  /* 0x000000000000094d */ /* 0x000fea0003800000 */
[----:B-1----:R-:W1:Y:S01]  /*3950*/  LDC.64 R4, c[0x0][0x388] ;  /* 0x0000e200ff047b82 */ /* 0x002e620000000a00 */
[----:B------:R-:W0:Y:S02]  /*3960*/  LDCU UR4, c[0x0][0x398] ;  /* 0x00007300ff0477ac */ /* 0x000e240008000800 */
[----:B0-234-:R-:W-:-:S05]  /*3970*/  VIADD R3, R3, UR4 ;  /* 0x0000000403037c36 */ /* 0x01dfca0008000000 */
[----:B-1----:R-:W-:Y:S01]  /*3980*/  STG.E desc[UR6][R4.64], R3 ;  /* 0x0000000304007986 */ /* 0x002fe2000c101906 */
[----:B------:R-:W-:Y:S05]  /*3990*/  EXIT ;  /* 0x000000000000794d */ /* 0x000fea0003800000 */
.L_x_1109:
        /* <DEDUP_REMOVED lines=14> */
.L_x_1193:


//--------------------- .text._ZN3cub18CUB_300001_SM_10006detail6reduce18DeviceReduceKernelINS2_10policy_hubIijN4cuda3std3__44plusIiEEE10Policy1000EN6thrust24THRUST_300001_SM_1000_NS6detail15normal_iteratorINSD_10device_ptrIiEEEEjS9_iNS7_10__identityEEEvT0_PT3_T1_NS0_13GridEvenShareISN_EET2_T4_ --------------------------
	.section	.text._ZN3cub18CUB_300001_SM_10006detail6reduce18DeviceReduceKernelINS2_10policy_hubIijN4cuda3std3__44plusIiEEE10Policy1000EN6thrust24THRUST_300001_SM_1000_NS6detail15normal_iteratorINSD_10device_ptrIiEEEEjS9_iNS7_10__identityEEEvT0_PT3_T1_NS0_13GridEvenShareISN_EET2_T4_,"ax",@progbits
	.align	128
        .global         _ZN3cub18CUB_300001_SM_10006detail6reduce18DeviceReduceKernelINS2_10policy_hubIijN4cuda3std3__44plusIiEEE10Policy1000EN6thrust24THRUST_300001_SM_1000_NS6detail15normal_iteratorINSD_10device_ptrIiEEEEjS9_iNS7_10__identityEEEvT0_PT3_T1_NS0_13GridEvenShareISN_EET2_T4_
        .type           _ZN3cub18CUB_300001_SM_10006detail6reduce18DeviceReduceKernelINS2_10policy_hubIijN4cuda3std3__44plusIiEEE10Policy1000EN6thrust24THRUST_300001_SM_1000_NS6detail15normal_iteratorINSD_10device_ptrIiEEEEjS9_iNS7_10__identityEEEvT0_PT3_T1_NS0_13GridEvenShareISN_EET2_T4_,@function
        .size           _ZN3cub18CUB_300001_SM_10006detail6reduce18DeviceReduceKernelINS2_10policy_hubIijN4cuda3std3__44plusIiEEE10Policy1000EN6thrust24THRUST_300001_SM_1000_NS6detail15normal_iteratorINSD_10device_ptrIiEEEEjS9_iNS7_10__identityEEEvT0_PT3_T1_NS0_13GridEvenShareISN_EET2_T4_,(.L_x_1194 - _ZN3cub18CUB_300001_SM_10006detail6reduce18DeviceReduceKernelINS2_10policy_hubIijN4cuda3std3__44plusIiEEE10Policy1000EN6thrust24THRUST_300001_SM_1000_NS6detail15normal_iteratorINSD_10device_ptrIiEEEEjS9_iNS7_10__identityEEEvT0_PT3_T1_NS0_13GridEvenShareISN_EET2_T4_)
        .other          _ZN3cub18CUB_300001_SM_10006detail6reduce18DeviceReduceKernelINS2_10policy_hubIijN4cuda3std3__44plusIiEEE10Policy1000EN6thrust24THRUST_300001_SM_1000_NS6detail15normal_iteratorINSD_10device_ptrIiEEEEjS9_iNS7_10__identityEEEvT0_PT3_T1_NS0_13GridEvenShareISN_EET2_T4_,@"STO_CUDA_ENTRY STV_DEFAULT"
_ZN3cub18CUB_300001_SM_10006detail6reduce18DeviceReduceKernelINS2_10policy_hubIijN4cuda3std3__44plusIiEEE10Policy1000EN6thrust24THRUST_300001_SM_1000_NS6detail15normal_iteratorINSD_10device_ptrIiEEEEjS9_iNS7_10__identityEEEvT0_PT3_T1_NS0_13GridEvenShareISN_EET2_T4_:
.text._ZN3cub18CUB_300001_SM_10006detail6reduce18DeviceReduceKernelINS2_10policy_hubIijN4cuda3std3__44plusIiEEE10Policy1000EN6thrust24THRUST_300001_SM_1000_NS6detail15normal_iteratorINSD_10device_ptrIiEEEEjS9_iNS7_10__identityEEEvT0_PT3_T1_NS0_13GridEvenShareISN_EET2_T4_:
[----:B------:R-:W-:Y:S01]  /*0000*/  LDC R1, c[0x0][0x37c] ;  /* 0x0000df00ff017b82 */ /* 0x000fe20000000800 */
[----:B------:R-:W0:Y:S07]  /*0010*/  S2R R3, SR_CTAID.X ;  /* 0x0000000000037919 */ /* 0x000e2e0000002500 */
[----:B------:R-:W1:Y:S01]  /*0020*/  LDC.64 R8, c[0x0][0x3a8] ;  /* 0x0000ea00ff087b82 */ /* 0x000e620000000a00 */
[----:B------:R-:W2:Y:S01]  /*0030*/  LDCU.64 UR6, c[0x0][0x358] ;  /* 0x00006b00ff0677ac */ /* 0x000ea20008000a00 */
[----:B------:R-:W-:Y:S01]  /*0040*/  BSSY.RECONVERGENT B0, `(.L_x_1110) ;  /* 0x0000236000007945 */ /* 0x000fe20003800200 */
[----:B-1----:R-:W-:-:S02]  /*0050*/  IMAD.SHL.U32 R13, R9, 0x1000, RZ ;  /* 0x00001000090d7824 */ /* 0x002fc400078e00ff */
[----:B0-----:R-:W-:-:S05]  /*0060*/  IMAD R0, R3, -0x1000, R8 ;  /* 0xfffff00003007824 */ /* 0x001fca00078e0208 */
[----:B------:R-:W-:-:S13]  /*0070*/  ISETP.GT.U32.AND P0, PT, R0, 0xfff, PT ;  /* 0x00000fff0000780c */ /* 0x000fda0003f04070 */
[----:B--2---:R-:W-:Y:S05]  /*0080*/  @P0 BRA `(.L_x_1111) ;  /* 0x0000001000540947 */ /* 0x004fea0003800000 */
[----:B------:R-:W0:Y:S01]  /*0090*/  S2R R2, SR_TID.X ;  /* 0x0000000000027919 */ /* 0x000e220000002100 */
[----:B------:R-:W-:Y:S01]  /*00a0*/  BSSY.RECONVERGENT B1, `(.L_x_1112) ;  /* 0x000000a000017945 */ /* 0x000fe20003800200 */
[----:B------:R-:W-:Y:S01]  /*00b0*/  IMAD.MOV.U32 R14, RZ, RZ, RZ ;  /* 0x000000ffff0e7224 */ /* 0x000fe200078e00ff */
[----:B0-----:R-:W-:Y:S01]  /*00c0*/  ISETP.GE.U32.AND P0, PT, R2, R0, PT ;  /* 0x000000000200720c */ /* 0x001fe20003f06070 */
[----:B------:R-:W-:-:S12]  /*00d0*/  IMAD.MOV.U32 R4, RZ, RZ, R2 ;  /* 0x000000ffff047224 */ /* 0x000fd800078e0002 */
[----:B------:R-:W-:Y:S05]  /*00e0*/  @P0 BRA `(.L_x_1113) ;  /* 0x0000000000140947 */ /* 0x000fea0003800000 */
[----:B------:R-:W0:Y:S01]  /*00f0*/  LDC.64 R14, c[0x0][0x380] ;  /* 0x0000e000ff0e7b82 */ /* 0x000e220000000a00 */
[----:B------:R-:W-:-:S04]  /*0100*/  IMAD R5, R3, 0x1000, R2 ;  /* 0x0000100003057824 */ /* 0x000fc800078e0202 */
[----:B0-----:R-:W-:-:S06]  /*0110*/  IMAD.WIDE.U32 R14, R5, 0x4, R14 ;  /* 0x00000004050e7825 */ /* 0x001fcc00078e000e */
[----:B------:R0:W5:Y:S01]  /*0120*/  LDG.E R14, desc[UR6][R14.64] ;  /* 0x000000060e0e7981 */ /* 0x000162000c1e1900 */
[----:B------:R-:W-:-:S07]  /*0130*/  VIADD R4, R2, 0x100 ;  /* 0x0000010002047836 */ /* 0x000fce0000000000 */
.L_x_1113:
[----:B------:R-:W-:Y:S05]  /*0140*/  BSYNC.RECONVERGENT B1 ;  /* 0x0000000000017941 */ /* 0x000fea0003800200 */
.L_x_1112:
[----:B------:R-:W-:Y:S01]  /*0150*/  ISETP.GE.U32.AND P0, PT, R4, R0, PT ;  /* 0x000000000400720c */ /* 0x000fe20003f06070 */
[----:B------:R-:W-:-:S12]  /*0160*/  BSSY.RECONVERGENT B1, `(.L_x_1114) ;  /* 0x0000097000017945 */ /* 0x000fd80003800200 */
[----:B------:R-:W-:Y:S05]  /*0170*/  @P0 BRA `(.L_x_1115) ;  /* 0x0000000800540947 */ /* 0x000fea0003800000 */
[----:B------:R-:W-:Y:S01]  /*0180*/  LOP3.LUT R5, RZ, R4, RZ, 0x33, !PT ;  /* 0x00000004ff057212 */ /* 0x000fe200078e33ff */
[----:B------:R-:W-:Y:S04]  /*0190*/  BSSY.RECONVERGENT B2, `(.L_x_1116) ;  /* 0x000004b000027945 */ /* 0x000fe80003800200 */
[----:B------:R-:W-:-:S04]  /*01a0*/  IMAD.IADD R8, R5, 0x1, R8 ;  /* 0x0000000105087824 */ /* 0x000fc800078e0208 */
[----:B------:R-:W-:-:S05]  /*01b0*/  IMAD R8, R3, -0x1000, R8 ;  /* 0xfffff00003087824 */ /* 0x000fca00078e0208 */
[C---:B------:R-:W-:Y:S02]  /*01c0*/  ISETP.GE.U32.AND P0, PT, R8.reuse, 0xf00, PT ;  /* 0x00000f000800780c */ /* 0x040fe40003f06070 */
[----:B------:R-:W-:-:S04]  /*01d0*/  LEA.HI R5, R8, 0x1, RZ, 0x18 ;  /* 0x0000000108057811 */ /* 0x000fc800078fc0ff */
[----:B------:R-:W-:-:S07]  /*01e0*/  LOP3.LUT R6, R5, 0xf, RZ, 0xc0, !PT ;  /* 0x0000000f05067812 */ /* 0x000fce00078ec0ff */
[----:B------:R-:W-:Y:S05]  /*01f0*/  @!P0 BRA `(.L_x_1117) ;  /* 0x0000000400108947 */ /* 0x000fea0003800000 */
[----:B------:R-:W-:Y:S01]  /*0200*/  LOP3.LUT R8, R5, 0x1fffff0, RZ, 0xc0, !PT ;  /* 0x01fffff005087812 */ /* 0x000fe200078ec0ff */
[----:B------:R-:W-:Y:S01]  /*0210*/  BSSY.RECONVERGENT B3, `(.L_x_1118) ;  /* 0x0000041000037945 */ /* 0x000fe20003800200 */
[----:B------:R-:W-:Y:S01]  /*0220*/  LOP3.LUT R7, R4, 0x800, RZ, 0xfc, !PT ;  /* 0x0000080004077812 */ /* 0x000fe200078efcff */
[----:B------:R-:W-:Y:S01]  /*0230*/  IMAD R4, R3, 0x1000, R4 ;  /* 0x0000100003047824 */ /* 0x000fe200078e0204 */
[----:B------:R-:W-:-:S07]  /*0240*/  IADD3 R8, PT, PT, -R8, RZ, RZ ;  /* 0x000000ff08087210 */ /* 0x000fce0007ffe1ff */
.L_x_1119:
[----:B------:R-:W1:Y:S01]  /*0250*/  LDC.64 R12, c[0x0][0x380] ;  /* 0x0000e000ff0c7b82 */ /* 0x000e620000000a00 */
[----:B------:R-:W-:-:S04]  /*0260*/  VIADD R21, R4, 0x100 ;  /* 0x0000010004157836 */ /* 0x000fc80000000000 */
[----:B-1----:R-:W-:-:S04]  /*0270*/  IMAD.WIDE.U32 R20, R21, 0x4, R12 ;  /* 0x0000000415147825 */ /* 0x002fc800078e000c */
[C---:B------:R-:W-:Y:S01]  /*0280*/  IMAD.WIDE.U32 R16, R4.reuse, 0x4, R12 ;  /* 0x0000000404107825 */ /* 0x040fe200078e000c */
[----:B0-----:R-:W2:Y:S04]  /*0290*/  LDG.E R15, desc[UR6][R20.64] ;  /* 0x00000006140f7981 */ /* 0x001ea8000c1e1900 */
[----:B------:R0:W2:Y:S01]  /*02a0*/  LDG.E R9, desc[UR6][R16.64] ;  /* 0x0000000610097981 */ /* 0x0000a2000c1e1900 */
[C---:B------:R-:W-:Y:S02]  /*02b0*/  VIADD R29, R4.reuse, 0x600 ;  /* 0x00000600041d7836 */ /* 0x040fe40000000000 */
[C---:B------:R-:W-:Y:S01]  /*02c0*/  VIADD R27, R4.reuse, 0x300 ;  /* 0x00000300041b7836 */ /* 0x040fe20000000000 */
[C---:B------:R-:W-:Y:S01]  /*02d0*/  IADD3 R28, PT, PT, R4.reuse, 0x800, RZ ;  /* 0x00000800041c7810 */ /* 0x040fe20007ffe0ff */
[----:B------:R-:W-:-:S02]  /*02e0*/  VIADD R11, R4, 0x200 ;  /* 0x00000200040b7836 */ /* 0x000fc40000000000 */
[----:B------:R-:W-:-:S04]  /*02f0*/  IMAD.WIDE.U32 R26, R27, 0x4, R12 ;  /* 0x000000041b1a7825 */ /* 0x000fc800078e000c */
[--C-:B0-----:R-:W-:Y:S02]  /*0300*/  IMAD.WIDE.U32 R16, R29, 0x4, R12.reuse ;  /* 0x000000041d107825 */ /* 0x101fe400078e000c */
[----:B------:R-:W3:Y:S02]  /*0310*/  LDG.E R26, desc[UR6][R26.64] ;  /* 0x000000061a1a7981 */ /* 0x000ee4000c1e1900 */
[C---:B------:R-:W-:Y:S02]  /*0320*/  VIADD R19, R4.reuse, 0x400 ;  /* 0x0000040004137836 */ /* 0x040fe40000000000 */
[C---:B------:R-:W-:Y:S01]  /*0330*/  VIADD R23, R4.reuse, 0x500 ;  /* 0x0000050004177836 */ /* 0x040fe20000000000 */
[----:B------:R0:W4:Y:S01]  /*0340*/  LDG.E R22, desc[UR6][R16.64] ;  /* 0x0000000610167981 */ /* 0x000122000c1e1900 */
[----:B------:R-:W-:Y:S02]  /*0350*/  VIADD R29, R4, 0x700 ;  /* 0x00000700041d7836 */ /* 0x000fe40000000000 */
[----:B------:R-:W-:-:S04]  /*0360*/  IMAD.WIDE.U32 R10, R11, 0x4, R12 ;  /* 0x000000040b0a7825 */ /* 0x000fc800078e000c */
[--C-:B------:R-:W-:Y:S01]  /*0370*/  IMAD.WIDE.U32 R18, R19, 0x4, R12.reuse ;  /* 0x0000000413127825 */ /* 0x100fe200078e000c */
[----:B------:R1:W3:Y:S03]  /*0380*/  LDG.E R25, desc[UR6][R10.64] ;  /* 0x000000060a197981 */ /* 0x0002e6000c1e1900 */
[--C-:B------:R-:W-:Y:S01]  /*0390*/  IMAD.WIDE.U32 R20, R23, 0x4, R12.reuse ;  /* 0x0000000417147825 */ /* 0x100fe200078e000c */
[----:B------:R-:W4:Y:S03]  /*03a0*/  LDG.E R24, desc[UR6][R18.64] ;  /* 0x0000000612187981 */ /* 0x000f26000c1e1900 */
[--C-:B0-----:R-:W-:Y:S01]  /*03b0*/  IMAD.WIDE.U32 R16, R29, 0x4, R12.reuse ;  /* 0x000000041d107825 */ /* 0x101fe200078e000c */
[----:B------:R0:W4:Y:S03]  /*03c0*/  LDG.E R23, desc[UR6][R20.64] ;  /* 0x0000000614177981 */ /* 0x000126000c1e1900 */
[----:B------:R-:W-:Y:S01]  /*03d0*/  IMAD.WIDE.U32 R28, R28, 0x4, R12 ;  /* 0x000000041c1c7825 */ /* 0x000fe200078e000c */
[----:B------:R-:W4:Y:S03]  /*03e0*/  LDG.E R19, desc[UR6][R16.64] ;  /* 0x0000000610137981 */ /* 0x000f26000c1e1900 */
[----:B------:R-:W-:-:S02]  /*03f0*/  VIADD R27, R4, 0xa00 ;  /* 0x00000a00041b7836 */ /* 0x000fc40000000000 */
[----:B-1----:R-:W-:Y:S01]  /*0400*/  VIADD R11, R4, 0x900 ;  /* 0x00000900040b7836 */ /* 0x002fe20000000000 */
[----:B------:R1:W4:Y:S01]  /*0410*/  LDG.E R18, desc[UR6][R28.64] ;  /* 0x000000061c127981 */ /* 0x000322000c1e1900 */
[----:B0-----:R-:W-:-:S04]  /*0420*/  IMAD.WIDE.U32 R20, R27, 0x4, R12 ;  /* 0x000000041b147825 */ /* 0x001fc800078e000c */
[----:B------:R-:W-:Y:S02]  /*0430*/  VIADD R27, R4, 0xb00 ;  /* 0x00000b00041b7836 */ /* 0x000fe40000000000 */
[----:B------:R-:W-:-:S04]  /*0440*/  IMAD.WIDE.U32 R10, R11, 0x4, R12 ;  /* 0x000000040b0a7825 */ /* 0x000fc800078e000c */
[----:B-1----:R-:W-:Y:S02]  /*0450*/  VIADD R29, R4, 0xc00 ;  /* 0x00000c00041d7836 */ /* 0x002fe40000000000 */
[----:B------:R-:W4:Y:S02]  /*0460*/  LDG.E R11, desc[UR6][R10.64] ;  /* 0x000000060a0b7981 */ /* 0x000f24000c1e1900 */
[----:B------:R-:W-:-:S06]  /*0470*/  IMAD.WIDE.U32 R16, R29, 0x4, R12 ;  /* 0x000000041d107825 */ /* 0x000fcc00078e000c */
[----:B------:R0:W4:Y:S04]  /*0480*/  LDG.E R16, desc[UR6][R16.64] ;  /* 0x0000000610107981 */ /* 0x000128000c1e1900 */
[----:B------:R1:W4:Y:S01]  /*0490*/  LDG.E R10, desc[UR6][R20.64] ;  /* 0x00000006140a7981 */ /* 0x000322000c1e1900 */
[----:B0-----:R-:W-:Y:S01]  /*04a0*/  VIADD R17, R4, 0xf00 ;  /* 0x00000f0004117836 */ /* 0x001fe20000000000 */
[----:B--2--5:R-:W-:Y:S01]  /*04b0*/  IADD3 R9, PT, PT, R15, R9, R14 ;  /* 0x000000090f097210 */ /* 0x024fe20007ffe00e */
[----:B------:R-:W-:-:S04]  /*04c0*/  IMAD.WIDE.U32 R14, R27, 0x4, R12 ;  /* 0x000000041b0e7825 */ /* 0x000fc800078e000c */
[----:B------:R-:W-:Y:S02]  /*04d0*/  VIADD R27, R4, 0xd00 ;  /* 0x00000d00041b7836 */ /* 0x000fe40000000000 */
[----:B------:R-:W2:Y:S02]  /*04e0*/  LDG.E R15, desc[UR6][R14.64] ;  /* 0x000000060e0f7981 */ /* 0x000ea4000c1e1900 */
[----:B------:R-:W-:-:S04]  /*04f0*/  IMAD.WIDE.U32 R28, R27, 0x4, R12 ;  /* 0x000000041b1c7825 */ /* 0x000fc800078e000c */
[----:B------:R-:W-:Y:S02]  /*0500*/  VIADD R27, R4, 0xe00 ;  /* 0x00000e00041b7836 */ /* 0x000fe40000000000 */
[----:B------:R-:W2:Y:S02]  /*0510*/  LDG.E R29, desc[UR6][R28.64] ;  /* 0x000000061c1d7981 */ /* 0x000ea4000c1e1900 */
[----:B-1----:R-:W-:-:S04]  /*0520*/  IMAD.WIDE.U32 R20, R27, 0x4, R12 ;  /* 0x000000041b147825 */ /* 0x002fc800078e000c */
[----:B------:R-:W-:Y:S02]  /*0530*/  IMAD.WIDE.U32 R12, R17, 0x4, R12 ;  /* 0x00000004110c7825 */ /* 0x000fe400078e000c */
[----:B------:R-:W2:Y:S04]  /*0540*/  LDG.E R20, desc[UR6][R20.64] ;  /* 0x0000000614147981 */ /* 0x000ea8000c1e1900 */
[----:B------:R-:W2:Y:S01]  /*0550*/  LDG.E R12, desc[UR6][R12.64] ;  /* 0x000000060c0c7981 */ /* 0x000ea2000c1e1900 */
[----:B---3--:R-:W-:Y:S02]  /*0560*/  IADD3 R9, PT, PT, R26, R25, R9 ;  /* 0x000000191a097210 */ /* 0x008fe40007ffe009 */
[----:B------:R-:W-:Y:S02]  /*0570*/  IADD3 R8, PT, PT, R8, 0x10, RZ ;  /* 0x0000001008087810 */ /* 0x000fe40007ffe0ff */
[----:B----4-:R-:W-:-:S02]  /*0580*/  IADD3 R9, PT, PT, R23, R24, R9 ;  /* 0x0000001817097210 */ /* 0x010fc40007ffe009 */
[----:B------:R-:W-:Y:S02]  /*0590*/  ISETP.NE.AND P0, PT, R8, RZ, PT ;  /* 0x000000ff0800720c */ /* 0x000fe40003f05270 */
[----:B------:R-:W-:Y:S01]  /*05a0*/  IADD3 R9, PT, PT, R19, R22, R9 ;  /* 0x0000001613097210 */ /* 0x000fe20007ffe009 */
[----:B------:R-:W-:Y:S02]  /*05b0*/  VIADD R7, R7, 0x1000 ;  /* 0x0000100007077836 */ /* 0x000fe40000000000 */
[----:B------:R-:W-:Y:S01]  /*05c0*/  VIADD R4, R4, 0x1000 ;  /* 0x0000100004047836 */ /* 0x000fe20000000000 */
[----:B------:R-:W-:-:S04]  /*05d0*/  IADD3 R9, PT, PT, R11, R18, R9 ;  /* 0x000000120b097210 */ /* 0x000fc80007ffe009 */
[----:B--2---:R-:W-:-:S04]  /*05e0*/  IADD3 R9, PT, PT, R15, R10, R9 ;  /* 0x0000000a0f097210 */ /* 0x004fc80007ffe009 */
[----:B------:R-:W-:-:S04]  /*05f0*/  IADD3 R9, PT, PT, R29, R16, R9 ;  /* 0x000000101d097210 */ /* 0x000fc80007ffe009 */
[----:B------:R-:W-:Y:S01]  /*0600*/  IADD3 R14, PT, PT, R12, R20, R9 ;  /* 0x000000140c0e7210 */ /* 0x000fe20007ffe009 */
[----:B------:R-:W-:Y:S06]  /*0610*/  @P0 BRA `(.L_x_1119) ;  /* 0xfffffffc000c0947 */ /* 0x000fec000383ffff */
[----:B------:R-:W-:Y:S05]  /*0620*/  BSYNC.RECONVERGENT B3 ;  /* 0x0000000000037941 */ /* 0x000fea0003800200 */
.L_x_1118:
[----:B------:R-:W-:-:S07]  /*0630*/  VIADD R4, R7, 0xfffff800 ;  /* 0xfffff80007047836 */ /* 0x000fce0000000000 */
.L_x_1117:
[----:B------:R-:W-:Y:S05]  /*0640*/  BSYNC.RECONVERGENT B2 ;  /* 0x0000000000027941 */ /* 0x000fea0003800200 */
.L_x_1116:
[----:B------:R-:W-:-:S13]  /*0650*/  ISETP.NE.AND P0, PT, R6, RZ, PT ;  /* 0x000000ff0600720c */ /* 0x000fda0003f05270 */
[----:B------:R-:W-:Y:S05]  /*0660*/  @!P0 BRA `(.L_x_1115) ;  /* 0x0000000400188947 */ /* 0x000fea0003800000 */
[----:B------:R-:W-:Y:S01]  /*0670*/  ISETP.GE.U32.AND P0, PT, R6, 0x8, PT ;  /* 0x000000080600780c */ /* 0x000fe20003f06070 */
[----:B------:R-:W-:Y:S01]  /*0680*/  BSSY.RECONVERGENT B2, `(.L_x_1120) ;  /* 0x0000022000027945 */ /* 0x000fe20003800200 */
[----:B------:R-:W-:-:S04]  /*0690*/  LOP3.LUT R24, R5, 0x7, RZ, 0xc0, !PT ;  /* 0x0000000705187812 */ /* 0x000fc800078ec0ff */
[----:B------:R-:W-:-:S07]  /*06a0*/  ISETP.NE.AND P1, PT, R24, RZ, PT ;  /* 0x000000ff1800720c */ /* 0x000fce0003f25270 */
[----:B------:R-:W-:Y:S06]  /*06b0*/  @!P0 BRA `(.L_x_1121) ;  /* 0x0000000000788947 */ /* 0x000fec0003800000 */
[----:B------:R-:W1:Y:S01]  /*06c0*/  LDC.64 R10, c[0x0][0x380] ;  /* 0x0000e000ff0a7b82 */ /* 0x000e620000000a00 */
[----:B------:R-:W-:-:S04]  /*06d0*/  IMAD R27, R3, 0x1000, R4 ;  /* 0x00001000031b7824 */ /* 0x000fc800078e0204 */
[C---:B------:R-:W-:Y:S02]  /*06e0*/  VIADD R21, R27.reuse, 0x100 ;  /* 0x000001001b157836 */ /* 0x040fe40000000000 */
[C---:B------:R-:W-:Y:S02]  /*06f0*/  VIADD R17, R27.reuse, 0x300 ;  /* 0x000003001b117836 */ /* 0x040fe40000000000 */
[C---:B------:R-:W-:Y:S01]  /*0700*/  VIADD R23, R27.reuse, 0x200 ;  /* 0x000002001b177836 */ /* 0x040fe20000000000 */
[C---:B------:R-:W-:Y:S01]  /*0710*/  IADD3 R7, PT, PT, R27.reuse, 0x400, RZ ;  /* 0x000004001b077810 */ /* 0x040fe20007ffe0ff */
[C---:B------:R-:W-:Y:S02]  /*0720*/  VIADD R9, R27.reuse, 0x500 ;  /* 0x000005001b097836 */ /* 0x040fe40000000000 */
[C---:B------:R-:W-:Y:S02]  /*0730*/  VIADD R25, R27.reuse, 0x600 ;  /* 0x000006001b197836 */ /* 0x040fe40000000000 */
[----:B-1----:R-:W-:-:S04]  /*0740*/  IMAD.WIDE.U32 R12, R27, 0x4, R10 ;  /* 0x000000041b0c7825 */ /* 0x002fc800078e000a */
[--C-:B------:R-:W-:Y:S01]  /*0750*/  IMAD.WIDE.U32 R20, R21, 0x4, R10.reuse ;  /* 0x0000000415147825 */ /* 0x100fe200078e000a */
[----:B0-----:R0:W2:Y:S03]  /*0760*/  LDG.E R15, desc[UR6][R12.64] ;  /* 0x000000060c0f7981 */ /* 0x0010a6000c1e1900 */
[--C-:B------:R-:W-:Y:S01]  /*0770*/  IMAD.WIDE.U32 R16, R17, 0x4, R10.reuse ;  /* 0x0000000411107825 */ /* 0x100fe200078e000a */
[----:B------:R-:W2:Y:S03]  /*0780*/  LDG.E R18, desc[UR6][R20.64] ;  /* 0x0000000614127981 */ /* 0x000ea6000c1e1900 */
[----:B------:R-:W-:Y:S02]  /*0790*/  IMAD.WIDE.U32 R22, R23, 0x4, R10 ;  /* 0x0000000417167825 */ /* 0x000fe400078e000a */
[----:B------:R-:W3:Y:S02]  /*07a0*/  LDG.E R16, desc[UR6][R16.64] ;  /* 0x0000000610107981 */ /* 0x000ee4000c1e1900 */
[----:B------:R-:W-:-:S02]  /*07b0*/  VIADD R27, R27, 0x700 ;  /* 0x000007001b1b7836 */ /* 0x000fc40000000000 */
[--C-:B------:R-:W-:Y:S01]  /*07c0*/  IMAD.WIDE.U32 R6, R7, 0x4, R10.reuse ;  /* 0x0000000407067825 */ /* 0x100fe200078e000a */
[----:B------:R-:W3:Y:S03]  /*07d0*/  LDG.E R19, desc[UR6][R22.64] ;  /* 0x0000000616137981 */ /* 0x000ee6000c1e1900 */
[--C-:B------:R-:W-:Y:S02]  /*07e0*/  IMAD.WIDE.U32 R8, R9, 0x4, R10.reuse ;  /* 0x0000000409087825 */ /* 0x100fe400078e000a */
[----:B------:R-:W4:Y:S02]  /*07f0*/  LDG.E R7, desc[UR6][R6.64] ;  /* 0x0000000606077981 */ /* 0x000f24000c1e1900 */
[--C-:B0-----:R-:W-:Y:S02]  /*0800*/  IMAD.WIDE.U32 R12, R25, 0x4, R10.reuse ;  /* 0x00000004190c7825 */ /* 0x101fe400078e000a */
[----:B------:R-:W4:Y:S02]  /*0810*/  LDG.E R8, desc[UR6][R8.64] ;  /* 0x0000000608087981 */ /* 0x000f24000c1e1900 */
[----:B------:R-:W-:-:S02]  /*0820*/  IMAD.WIDE.U32 R10, R27, 0x4, R10 ;  /* 0x000000041b0a7825 */ /* 0x000fc400078e000a */
[----:B------:R-:W4:Y:S04]  /*0830*/  LDG.E R13, desc[UR6][R12.64] ;  /* 0x000000060c0d7981 */ /* 0x000f28000c1e1900 */
[----:B------:R-:W4:Y:S01]  /*0840*/  LDG.E R10, desc[UR6][R10.64] ;  /* 0x000000060a0a7981 */ /* 0x000f22000c1e1900 */
[----:B------:R-:W-:Y:S01]  /*0850*/  VIADD R4, R4, 0x800 ;  /* 0x0000080004047836 */ /* 0x000fe20000000000 */
[----:B--2--5:R-:W-:-:S04]  /*0860*/  IADD3 R18, PT, PT, R18, R15, R14 ;  /* 0x0000000f12127210 */ /* 0x024fc80007ffe00e */
[----:B---3--:R-:W-:-:S04]  /*0870*/  IADD3 R18, PT, PT, R16, R19, R18 ;  /* 0x0000001310127210 */ /* 0x008fc80007ffe012 */
[----:B----4-:R-:W-:-:S04]  /*0880*/  IADD3 R18, PT, PT, R8, R7, R18 ;  /* 0x0000000708127210 */ /* 0x010fc80007ffe012 */
[----:B------:R-:W-:-:S07]  /*0890*/  IADD3 R14, PT, PT, R10, R13, R18 ;  /* 0x0000000d0a0e7210 */ /* 0x000fce0007ffe012 */
.L_x_1121:
[----:B------:R-:W-:Y:S05]  /*08a0*/  BSYNC.RECONVERGENT B2 ;  /* 0x0000000000027941 */ /* 0x000fea0003800200 */
.L_x_1120:
        /* <DEDUP_REMOVED lines=8> */
[C---:B------:R-:W-:Y:S01]  /*0930*/  VIADD R13, R11.reuse, 0x100 ;  /* 0x000001000b0d7836 */ /* 0x040fe20000000000 */
[C---:B------:R-:W-:Y:S01]  /*0940*/  IADD3 R17, PT, PT, R11.reuse, 0x300, RZ ;  /* 0x000003000b117810 */ /* 0x040fe20007ffe0ff */
[C---:B0-----:R-:W-:Y:S02]  /*0950*/  VIADD R15, R11.reuse, 0x200 ;  /* 0x000002000b0f7836 */ /* 0x041fe40000000000 */
[----:B-1----:R-:W-:-:S04]  /*0960*/  IMAD.WIDE.U32 R8, R11, 0x4, R6 ;  /* 0x000000040b087825 */ /* 0x002fc800078e0006 */
[--C-:B------:R-:W-:Y:S02]  /*0970*/  IMAD.WIDE.U32 R10, R13, 0x4, R6.reuse ;  /* 0x000000040d0a7825 */ /* 0x100fe400078e0006 */
[----:B------:R-:W2:Y:S02]  /*0980*/  LDG.E R9, desc[UR6][R8.64] ;  /* 0x0000000608097981 */ /* 0x000ea4000c1e1900 */
[--C-:B------:R-:W-:Y:S02]  /*0990*/  IMAD.WIDE.U32 R12, R15, 0x4, R6.reuse ;  /* 0x000000040f0c7825 */ /* 0x100fe400078e0006 */
[----:B------:R-:W2:Y:S02]  /*09a0*/  LDG.E R10, desc[UR6][R10.64] ;  /* 0x000000060a0a7981 */ /* 0x000ea4000c1e1900 */
[----:B------:R-:W-:Y:S02]  /*09b0*/  IMAD.WIDE.U32 R6, R17, 0x4, R6 ;  /* 0x0000000411067825 */ /* 0x000fe400078e0006 */
[----:B------:R-:W3:Y:S04]  /*09c0*/  LDG.E R13, desc[UR6][R12.64] ;  /* 0x000000060c0d7981 */ /* 0x000ee8000c1e1900 */
[----:B------:R-:W3:Y:S01]  /*09d0*/  LDG.E R6, desc[UR6][R6.64] ;  /* 0x0000000606067981 */ /* 0x000ee2000c1e1900 */
[----:B------:R-:W-:Y:S01]  /*09e0*/  VIADD R4, R4, 0x400 ;  /* 0x0000040004047836 */ /* 0x000fe20000000000 */
[----:B--2--5:R-:W-:-:S04]  /*09f0*/  IADD3 R14, PT, PT, R10, R9, R14 ;  /* 0x000000090a0e7210 */ /* 0x024fc80007ffe00e */
[----:B---3--:R-:W-:-:S07]  /*0a00*/  IADD3 R14, PT, PT, R6, R13, R14 ;  /* 0x0000000d060e7210 */ /* 0x008fce0007ffe00e */
.L_x_1123:
[----:B------:R-:W-:Y:S05]  /*0a10*/  BSYNC.RECONVERGENT B2 ;  /* 0x0000000000027941 */ /* 0x000fea0003800200 */
.L_x_1122:
[----:B------:R-:W-:Y:S05]  /*0a20*/  @!P1 BRA `(.L_x_1115) ;  /* 0x0000000000289947 */ /* 0x000fea0003800000 */
[----:B------:R-:W1:Y:S01]  /*0a30*/  LDC.64 R6, c[0x0][0x380] ;  /* 0x0000e000ff067b82 */ /* 0x000e620000000a00 */
[----:B------:R-:W-:Y:S02]  /*0a40*/  IMAD R9, R3, 0x1000, R4 ;  /* 0x0000100003097824 */ /* 0x000fe400078e0204 */
[----:B------:R-:W-:-:S07]  /*0a50*/  IMAD.MOV R8, RZ, RZ, -R5 ;  /* 0x000000ffff087224 */ /* 0x000fce00078e0a05 */
.L_x_1124:
[----:B-1----:R-:W-:-:S06]  /*0a60*/  IMAD.WIDE.U32 R4, R9, 0x4, R6 ;  /* 0x0000000409047825 */ /* 0x002fcc00078e0006 */
[----:B------:R-:W2:Y:S01]  /*0a70*/  LDG.E R5, desc[UR6][R4.64] ;  /* 0x0000000604057981 */ /* 0x000ea2000c1e1900 */
[----:B------:R-:W-:Y:S02]  /*0a80*/  VIADD R8, R8, 0x1 ;  /* 0x0000000108087836 */ /* 0x000fe40000000000 */
[----:B------:R-:W-:-:S03]  /*0a90*/  VIADD R9, R9, 0x100 ;  /* 0x0000010009097836 */ /* 0x000fc60000000000 */
[----:B------:R-:W-:Y:S01]  /*0aa0*/  ISETP.NE.AND P0, PT, R8, RZ, PT ;  /* 0x000000ff0800720c */ /* 0x000fe20003f05270 */
[----:B--2--5:R-:W-:-:S12]  /*0ab0*/  IMAD.IADD R14, R5, 0x1, R14 ;  /* 0x00000001050e7824 */ /* 0x024fd800078e020e */
[----:B------:R-:W-:Y:S05]  /*0ac0*/  @P0 BRA `(.L_x_1124) ;  /* 0xfffffffc00e40947 */ /* 0x000fea000383ffff */
.L_x_1115:
[----:B------:R-:W-:Y:S05]  /*0ad0*/  BSYNC.RECONVERGENT B1 ;  /* 0x0000000000017941 */ /* 0x000fea0003800200 */
.L_x_1114:
[----:B------:R-:W-:-:S13]  /*0ae0*/  ISETP.GE.U32.AND P0, PT, R0, 0x100, PT ;  /* 0x000001000000780c */ /* 0x000fda0003f06070 */
[----:B------:R-:W-:Y:S05]  /*0af0*/  @!P0 BRA `(.L_x_1125) ;  /* 0x0000000000ac8947 */ /* 0x000fea0003800000 */
[----:B------:R-:W1:Y:S01]  /*0b00*/  S2R R8, SR_LANEID ;  /* 0x0000000000087919 */ /* 0x000e620000000000 */
[----:B-----5:R-:W2:Y:S01]  /*0b10*/  SHFL.DOWN PT, R0, R14, 0x1, 0x1f ;  /* 0x08201f000e007f89 */ /* 0x020ea200000e0000 */
[C---:B-1----:R-:W-:Y:S02]  /*0b20*/  ISETP.GT.AND P0, PT, R8.reuse, 0x1e, PT ;  /* 0x0000001e0800780c */ /* 0x042fe40003f04270 */
[----:B------:R-:W-:Y:S02]  /*0b30*/  ISETP.NE.AND P1, PT, R8, RZ, PT ;  /* 0x000000ff0800720c */ /* 0x000fe40003f25270 */
[----:B--2---:R-:W-:Y:S02]  /*0b40*/  SEL R5, R0, RZ, !P0 ;  /* 0x000000ff00057207 */ /* 0x004fe40004000000 */
[----:B------:R-:W-:Y:S02]  /*0b50*/  ISETP.GT.AND P0, PT, R8, 0x1d, PT ;  /* 0x0000001d0800780c */ /* 0x000fe40003f04270 */
[----:B------:R-:W-:-:S05]  /*0b60*/  IADD3 R5, PT, PT, R5, R14, RZ ;  /* 0x0000000e05057210 */ /* 0x000fca0007ffe0ff */
[----:B------:R-:W1:Y:S02]  /*0b70*/  SHFL.DOWN PT, R0, R5, 0x2, 0x1f ;  /* 0x08401f0005007f89 */ /* 0x000e6400000e0000 */
[----:B------:R-:W-:Y:S01]  /*0b80*/  @!P1 MOV R6, 0x400 ;  /* 0x0000040000069802 */ /* 0x000fe20000000f00 */
[----:B------:R-:W2:Y:S01]  /*0b90*/  @!P1 S2R R9, SR_CgaCtaId ;  /* 0x0000000000099919 */ /* 0x000ea20000008800 */
[----:B-1----:R-:W-:Y:S02]  /*0ba0*/  SEL R0, R0, RZ, !P0 ;  /* 0x000000ff00007207 */ /* 0x002fe40004000000 */
[----:B------:R-:W-:-:S03]  /*0bb0*/  ISETP.GT.AND P0, PT, R8, 0x1b, PT ;  /* 0x0000001b0800780c */ /* 0x000fc60003f04270 */
[----:B------:R-:W-:-:S05]  /*0bc0*/  IMAD.IADD R0, R5, 0x1, R0 ;  /* 0x0000000105007824 */ /* 0x000fca00078e0200 */
[----:B------:R-:W1:Y:S01]  /*0bd0*/  SHFL.DOWN PT, R4, R0, 0x4, 0x1f ;  /* 0x08801f0000047f89 */ /* 0x000e6200000e0000 */
[----:B--2---:R-:W-:Y:S02]  /*0be0*/  @!P1 LEA R9, R9, R6, 0x18 ;  /* 0x0000000609099211 */ /* 0x004fe400078ec0ff */
[----:B-1----:R-:W-:Y:S02]  /*0bf0*/  SEL R7, R4, RZ, !P0 ;  /* 0x000000ff04077207 */ /* 0x002fe40004000000 */
[----:B------:R-:W-:-:S03]  /*0c00*/  ISETP.GT.AND P0, PT, R8, 0x17, PT ;  /* 0x000000170800780c */ /* 0x000fc60003f04270 */
[----:B------:R-:W-:Y:S01]  /*0c10*/  IMAD.IADD R7, R0, 0x1, R7 ;  /* 0x0000000100077824 */ /* 0x000fe200078e0207 */
[----:B------:R-:W-:-:S04]  /*0c20*/  @!P1 SHF.R.U32.HI R0, RZ, 0x3, R2 ;  /* 0x00000003ff009819 */ /* 0x000fc80000011602 */
[----:B------:R-:W1:Y:S01]  /*0c30*/  SHFL.DOWN PT, R4, R7, 0x8, 0x1f ;  /* 0x09001f0007047f89 */ /* 0x000e6200000e0000 */
[----:B------:R-:W-:-:S05]  /*0c40*/  @!P1 LOP3.LUT R0, R0, 0x7c, RZ, 0xc0, !PT ;  /* 0x0000007c00009812 */ /* 0x000fca00078ec0ff */
[----:B------:R-:W-:Y:S01]  /*0c50*/  @!P1 IMAD.IADD R0, R0, 0x1, R9 ;  /* 0x0000000100009824 */ /* 0x000fe200078e0209 */
[----:B-1----:R-:W-:Y:S02]  /*0c60*/  SEL R4, R4, RZ, !P0 ;  /* 0x000000ff04047207 */ /* 0x002fe40004000000 */
[----:B------:R-:W-:-:S03]  /*0c70*/  ISETP.GT.AND P0, PT, R8, 0xf, PT ;  /* 0x0000000f0800780c */ /* 0x000fc60003f04270 */
[----:B------:R-:W-:-:S05]  /*0c80*/  IMAD.IADD R4, R7, 0x1, R4 ;  /* 0x0000000107047824 */ /* 0x000fca00078e0204 */
[----:B------:R-:W1:Y:S02]  /*0c90*/  SHFL.DOWN PT, R5, R4, 0x10, 0x1f ;  /* 0x0a001f0004057f89 */ /* 0x000e6400000e0000 */
[----:B-1----:R-:W-:Y:S02]  /*0ca0*/  SEL R5, R5, RZ, !P0 ;  /* 0x000000ff05057207 */ /* 0x002fe40004000000 */
        /* <DEDUP_REMOVED lines=8> */
[----:B--2---:R-:W-:Y:S04]  /*0d30*/  LDS R0, [UR4+0xc] ;  /* 0x00000c04ff007984 */ /* 0x004fe80008000800 */
[----:B------:R-:W1:Y:S04]  /*0d40*/  LDS.128 R4, [UR4+0x10] ;  /* 0x00001004ff047984 */ /* 0x000e680008000c00 */
[----:B------:R-:W2:Y:S01]  /*0d50*/  LDS.64 R8, [UR4+0x20] ;  /* 0x00002004ff087984 */ /* 0x000ea20008000a00 */
[----:B-1----:R-:W-:-:S04]  /*0d60*/  IADD3 R0, PT, PT, R4, R0, R11 ;  /* 0x0000000004007210 */ /* 0x002fc80007ffe00b */
[----:B------:R-:W-:-:S04]  /*0d70*/  IADD3 R0, PT, PT, R6, R0, R5 ;  /* 0x0000000006007210 */ /* 0x000fc80007ffe005 */
[----:B--2---:R-:W-:-:S05]  /*0d80*/  IADD3 R0, PT, PT, R8, R0, R7 ;  /* 0x0000000008007210 */ /* 0x004fca0007ffe007 */
[----:B------:R-:W-:Y:S01]  /*0d90*/  IMAD.IADD R11, R0, 0x1, R9 ;  /* 0x00000001000b7824 */ /* 0x000fe200078e0209 */
[----:B------:R-:W-:Y:S06]  /*0da0*/  BRA `(.L_x_1126) ;  /* 0x00000014007c7947 */ /* 0x000fec0003800000 */
.L_x_1125:
[----:B------:R-:W-:Y:S01]  /*0db0*/  LOP3.LUT R4, R2, 0x3e0, RZ, 0xc0, !PT ;  /* 0x000003e002047812 */ /* 0x000fe200078ec0ff */
[----:B------:R-:W1:Y:S03]  /*0dc0*/  S2R R10, SR_LANEID ;  /* 0x00000000000a7919 */ /* 0x000e660000000000 */
[----:B------:R-:W-:Y:S02]  /*0dd0*/  LOP3.LUT R7, RZ, R4, RZ, 0x33, !PT ;  /* 0x00000004ff077212 */ /* 0x000fe400078e33ff */
[----:B------:R-:W-:-:S03]  /*0de0*/  IADD3 R5, PT, PT, R4, 0x20, RZ ;  /* 0x0000002004057810 */ /* 0x000fc60007ffe0ff */
[----:B------:R-:W-:Y:S01]  /*0df0*/  IMAD.IADD R7, R0, 0x1, R7 ;  /* 0x0000000100077824 */ /* 0x000fe200078e0207 */
[----:B------:R-:W-:-:S04]  /*0e00*/  ISETP.GT.U32.AND P0, PT, R5, R0, PT ;  /* 0x000000000500720c */ /* 0x000fc80003f04070 */
[----:B------:R-:W-:-:S05]  /*0e10*/  SEL R7, R7, 0x1f, P0 ;  /* 0x0000001f07077807 */ /* 0x000fca0000000000 */
[----:B-----5:R-:W2:Y:S01]  /*0e20*/  SHFL.DOWN PT, R4, R14, 0x1, R7 ;  /* 0x082000000e047989 */ /* 0x020ea200000e0007 */
[CC--:B-1----:R-:W-:Y:S01]  /*0e30*/  ISETP.GE.AND P0, PT, R10.reuse, R7.reuse, PT ;  /* 0x000000070a00720c */ /* 0x0c2fe20003f06270 */
[C---:B------:R-:W-:Y:S01]  /*0e40*/  VIADD R6, R10.reuse, 0x2 ;  /* 0x000000020a067836 */ /* 0x040fe20000000000 */
[C---:B------:R-:W-:Y:S01]  /*0e50*/  ISETP.NE.AND P1, PT, R10.reuse, RZ, PT ;  /* 0x000000ff0a00720c */ /* 0x040fe20003f25270 */
[----:B------:R-:W-:Y:S01]  /*0e60*/  VIADD R8, R10, 0x4 ;  /* 0x000000040a087836 */ /* 0x000fe20000000000 */
[----:B--2---:R-:W-:Y:S02]  /*0e70*/  SEL R5, R4, RZ, !P0 ;  /* 0x000000ff04057207 */ /* 0x004fe40004000000 */
[----:B------:R-:W-:-:S03]  /*0e80*/  ISETP.GT.AND P0, PT, R6, R7, PT ;  /* 0x000000070600720c */ /* 0x000fc60003f04270 */
[----:B------:R-:W-:-:S06]  /*0e90*/  IMAD.IADD R4, R5, 0x1, R14 ;  /* 0x0000000105047824 */ /* 0x000fcc00078e020e */
[----:B------:R-:W1:Y:S01]  /*0ea0*/  @!P1 S2R R11, SR_CgaCtaId ;  /* 0x00000000000b9919 */ /* 0x000e620000008800 */
[----:B------:R-:W-:Y:S01]  /*0eb0*/  @!P1 SHF.R.U32.HI R9, RZ, 0x3, R2 ;  /* 0x00000003ff099819 */ /* 0x000fe20000011602 */
[----:B------:R-:W2:Y:S03]  /*0ec0*/  SHFL.DOWN PT, R5, R4, 0x2, R7 ;  /* 0x0840000004057989 */ /* 0x000ea600000e0007 */
[----:B------:R-:W-:Y:S02]  /*0ed0*/  @!P1 LOP3.LUT R9, R9, 0x7c, RZ, 0xc0, !PT ;  /* 0x0000007c09099812 */ /* 0x000fe400078ec0ff */
[----:B--2---:R-:W-:Y:S02]  /*0ee0*/  SEL R5, R5, RZ, !P0 ;  /* 0x000000ff05057207 */ /* 0x004fe40004000000 */
[----:B------:R-:W-:-:S03]  /*0ef0*/  ISETP.GT.AND P0, PT, R8, R7, PT ;  /* 0x000000070800720c */ /* 0x000fc60003f04270 */
[----:B------:R-:W-:Y:S01]  /*0f00*/  IMAD.IADD R6, R4, 0x1, R5 ;  /* 0x0000000104067824 */ /* 0x000fe200078e0205 */
[----:B------:R-:W-:-:S04]  /*0f10*/  IADD3 R4, PT, PT, R10, 0x8, RZ ;  /* 0x000000080a047810 */ /* 0x000fc80007ffe0ff */
[----:B------:R-:W2:Y:S02]  /*0f20*/  SHFL.DOWN PT, R5, R6, 0x4, R7 ;  /* 0x0880000006057989 */ /* 0x000ea400000e0007 */
[----:B--2---:R-:W-:Y:S02]  /*0f30*/  SEL R5, R5, RZ, !P0 ;  /* 0x000000ff05057207 */ /* 0x004fe40004000000 */
[----:B------:R-:W-:-:S03]  /*0f40*/  ISETP.GT.AND P0, PT, R4, R7, PT ;  /* 0x000000070400720c */ /* 0x000fc60003f04270 */
[----:B------:R-:W-:Y:S02]  /*0f50*/  IMAD.IADD R8, R6, 0x1, R5 ;  /* 0x0000000106087824 */ /* 0x000fe400078e0205 */
[----:B------:R-:W-:Y:S01]  /*0f60*/  VIADD R6, R10, 0x10 ;  /* 0x000000100a067836 */ /* 0x000fe20000000000 */
[----:B------:R-:W-:Y:S02]  /*0f70*/  @!P1 MOV R10, 0x400 ;  /* 0x00000400000a9802 */ /* 0x000fe40000000f00 */
[----:B------:R-:W2:Y:S02]  /*0f80*/  SHFL.DOWN PT, R5, R8, 0x8, R7 ;  /* 0x0900000008057989 */ /* 0x000ea400000e0007 */
[----:B-1----:R-:W-:-:S05]  /*0f90*/  @!P1 LEA R10, R11, R10, 0x18 ;  /* 0x0000000a0b0a9211 */ /* 0x002fca00078ec0ff */
[----:B------:R-:W-:Y:S01]  /*0fa0*/  @!P1 IMAD.IADD R10, R9, 0x1, R10 ;  /* 0x00000001090a9824 */ /* 0x000fe200078e020a */
[----:B--2---:R-:W-:Y:S02]  /*0fb0*/  SEL R5, R5, RZ, !P0 ;  /* 0x000000ff05057207 */ /* 0x004fe40004000000 */
[----:B------:R-:W-:-:S03]  /*0fc0*/  ISETP.GT.AND P0, PT, R6, R7, PT ;  /* 0x000000070600720c */ /* 0x000fc60003f04270 */
[----:B------:R-:W-:-:S05]  /*0fd0*/  IMAD.IADD R4, R8, 0x1, R5 ;  /* 0x0000000108047824 */ /* 0x000fca00078e0205 */
[----:B------:R-:W1:Y:S02]  /*0fe0*/  SHFL.DOWN PT, R5, R4, 0x10, R7 ;  /* 0x0a00000004057989 */ /* 0x000e6400000e0007 */
[----:B-1----:R-:W-:Y:S02]  /*0ff0*/  SEL R5, R5, RZ, !P0 ;  /* 0x000000ff05057207 */ /* 0x002fe40004000000 */
[----:B------:R-:W-:-:S03]  /*1000*/  ISETP.NE.AND P0, PT, R2, RZ, PT ;  /* 0x000000ff0200720c */ /* 0x000fc60003f05270 */
[----:B------:R-:W-:-:S05]  /*1010*/  IMAD.IADD R11, R4, 0x1, R5 ;  /* 0x00000001040b7824 */ /* 0x000fca00078e0205 */
[----:B------:R1:W-:Y:S01]  /*1020*/  @!P1 STS [R10+0x8], R11 ;  /* 0x0000080b0a009388 */ /* 0x0003e20000000800 */
[----:B------:R-:W-:Y:S06]  /*1030*/  BAR.SYNC.DEFER_BLOCKING 0x0 ;  /* 0x0000000000007b1d */ /* 0x000fec0000010000 */
[----:B------:R-:W-:Y:S05]  /*1040*/  @P0 BRA `(.L_x_1126) ;  /* 0x0000001000d40947 */ /* 0x000fea0003800000 */
[----:B------:R-:W2:Y:S01]  /*1050*/  S2UR UR5, SR_CgaCtaId ;  /* 0x00000000000579c3 */ /* 0x000ea20000008800 */
[----:B------:R-:W-:Y:S01]  /*1060*/  UMOV UR4, 0x400 ;  /* 0x0000040000047882 */ /* 0x000fe20000000000 */
[C---:B------:R-:W-:Y:S02]  /*1070*/  ISETP.GT.U32.AND P2, PT, R0.reuse, 0x40, PT ;  /* 0x000000400000780c */ /* 0x040fe40003f44070 */
[C---:B------:R-:W-:Y:S02]  /*1080*/  ISETP.GT.U32.AND P1, PT, R0.reuse, 0x20, PT ;  /* 0x000000200000780c */ /* 0x040fe40003f24070 */
[----:B------:R-:W-:Y:S01]  /*1090*/  ISETP.GT.U32.AND P3, PT, R0, 0x80, PT ;  /* 0x000000800000780c */ /* 0x000fe20003f64070 */
[----:B--2---:R-:W-:-:S09]  /*10a0*/  ULEA UR4, UR5, UR4, 0x18 ;  /* 0x0000000405047291 */ /* 0x004fd2000f8ec0ff */
[----:B------:R-:W2:Y:S04]  /*10b0*/  LDS.128 R4, [UR4+0x10] ;  /* 0x00001004ff047984 */ /* 0x000ea80008000c00 */
[----:B------:R-:W3:Y:S04]  /*10c0*/  LDS R2, [UR4+0xc] ;  /* 0x00000c04ff027984 */ /* 0x000ee80008000800 */
[----:B------:R-:W4:Y:S01]  /*10d0*/  LDS.64 R8, [UR4+0x20] ;  /* 0x00002004ff087984 */ /* 0x000f220008000a00 */
[----:B--2---:R-:W-:Y:S02]  /*10e0*/  SEL R4, R4, RZ, P2 ;  /* 0x000000ff04047207 */ /* 0x004fe40001000000 */
[----:B------:R-:W-:-:S02]  /*10f0*/  ISETP.GT.U32.AND P2, PT, R0, 0x60, PT ;  /* 0x000000600000780c */ /* 0x000fc40003f44070 */
[----:B---3--:R-:W-:Y:S02]  /*1100*/  SEL R2, R2, RZ, P1 ;  /* 0x000000ff02027207 */ /* 0x008fe40000800000 */
[----:B------:R-:W-:Y:S02]  /*1110*/  SEL R5, R5, RZ, P2 ;  /* 0x000000ff05057207 */ /* 0x000fe40001000000 */
[----:B------:R-:W-:Y:S02]  /*1120*/  IADD3 R2, PT, PT, R4, R2, R11 ;  /* 0x0000000204027210 */ /* 0x000fe40007ffe00b */
[----:B------:R-:W-:Y:S02]  /*1130*/  ISETP.GT.U32.AND P1, PT, R0, 0xa0, PT ;  /* 0x000000a00000780c */ /* 0x000fe40003f24070 */
[----:B------:R-:W-:Y:S02]  /*1140*/  SEL R6, R6, RZ, P3 ;  /* 0x000000ff06067207 */ /* 0x000fe40001800000 */
[----:B------:R-:W-:-:S02]  /*1150*/  ISETP.GT.U32.AND P2, PT, R0, 0xc0, PT ;  /* 0x000000c00000780c */ /* 0x000fc40003f44070 */
[----:B------:R-:W-:Y:S02]  /*1160*/  ISETP.GT.U32.AND P3, PT, R0, 0xe0, PT ;  /* 0x000000e00000780c */ /* 0x000fe40003f64070 */
[----:B------:R-:W-:Y:S02]  /*1170*/  SEL R7, R7, RZ, P1 ;  /* 0x000000ff07077207 */ /* 0x000fe40000800000 */
[----:B------:R-:W-:Y:S02]  /*1180*/  IADD3 R2, PT, PT, R6, R2, R5 ;  /* 0x0000000206027210 */ /* 0x000fe40007ffe005 */
[----:B----4-:R-:W-:Y:S02]  /*1190*/  SEL R8, R8, RZ, P2 ;  /* 0x000000ff08087207 */ /* 0x010fe40001000000 */
[----:B------:R-:W-:Y:S02]  /*11a0*/  SEL R9, R9, RZ, P3 ;  /* 0x000000ff09097207 */ /* 0x000fe40001800000 */
[----:B------:R-:W-:-:S05]  /*11b0*/  IADD3 R2, PT, PT, R8, R2, R7 ;  /* 0x0000000208027210 */ /* 0x000fca0007ffe007 */
[----:B-1----:R-:W-:Y:S01]  /*11c0*/  IMAD.IADD R11, R2, 0x1, R9 ;  /* 0x00000001020b7824 */ /* 0x002fe200078e0209 */
[----:B------:R-:W-:Y:S06]  /*11d0*/  BRA `(.L_x_1126) ;  /* 0x0000001000707947 */ /* 0x000fec0003800000 */
.L_x_1111:
[----:B------:R-:W0:Y:S01]  /*11e0*/  S2R R2, SR_TID.X ;  /* 0x0000000000027919 */ /* 0x000e220000002100 */
[----:B------:R-:W1:Y:S02]  /*11f0*/  LDCU.64 UR4, c[0x0][0x380] ;  /* 0x00007000ff0477ac */ /* 0x000e640008000a00 */
[----:B-1----:R-:W-:Y:S01]  /*1200*/  MOV R4, UR4 ;  /* 0x0000000400047c02 */ /* 0x002fe20008000f00 */
[----:B------:R-:W-:Y:S02]  /*1210*/  IMAD.U32 R5, RZ, RZ, UR5 ;  /* 0x00000005ff057e24 */ /* 0x000fe4000f8e00ff */
[----:B0-----:R-:W-:-:S04]  /*1220*/  IMAD R7, R3, 0x1000, R2 ;  /* 0x0000100003077824 */ /* 0x001fc800078e0202 */
[----:B------:R-:W-:-:S05]  /*1230*/  IMAD.WIDE.U32 R6, R7, 0x4, R4 ;  /* 0x0000000407067825 */ /* 0x000fca00078e0004 */
        /* <DEDUP_REMOVED lines=16> */
[----:B------:R-:W-:-:S02]  /*1340*/  ISETP.GE.U32.AND P0, PT, R0, R13, PT ;  /* 0x0000000d0000720c */ /* 0x000fc40003f06070 */
        /* <DEDUP_REMOVED lines=9> */
[----:B------:R-:W-:Y:S01]  /*13e0*/  IMAD R9, R3, 0x1000, R13 ;  /* 0x0000100003097824 */ /* 0x000fe200078e020d */
[----:B------:R-:W-:Y:S01]  /*13f0*/  LOP3.LUT R6, RZ, R2, RZ, 0x33, !PT ;  /* 0x00000002ff067212 */ /* 0x000fe200078e33ff */
[----:B------:R-:W-:Y:S01]  /*1400*/  VIADD R0, R8, 0xfffff000 ;  /* 0xfffff00008007836 */ /* 0x000fe20000000000 */
[----:B------:R-:W-:Y:S02]  /*1410*/  UMOV UR4, URZ ;  /* 0x000000ff00047c82 */ /* 0x000fe40008000000 */
[----:B------:R-:W-:Y:S02]  /*1420*/  IADD3 R6, PT, PT, -R13, R8, R6 ;  /* 0x000000080d067210 */ /* 0x000fe40007ffe106 */
[C---:B------:R-:W-:Y:S02]  /*1430*/  ISETP.GT.U32.AND P0, PT, R9.reuse, R0, PT ;  /* 0x000000000900720c */ /* 0x040fe40003f04070 */
[----:B------:R-:W-:Y:S01]  /*1440*/  IADD3 R7, PT, PT, R9, 0x800, R2 ;  /* 0x0000080009077810 */ /* 0x000fe20007ffe002 */
[----:B------:R-:W-:-:S02]  /*1450*/  IMAD.MOV.U32 R2, RZ, RZ, R9 ;  /* 0x000000ffff027224 */ /* 0x000fc400078e0009 */
[----:B------:R-:W-:-:S08]  /*1460*/  IMAD R6, R3, -0x1000, R6 ;  /* 0xfffff00003067824 */ /* 0x000fd000078e0206 */
[----:B------:R-:W-:Y:S05]  /*1470*/  @P0 BRA `(.L_x_1128) ;  /* 0x00000000009c0947 */ /* 0x000fea0003800000 */
[----:B------:R-:W0:Y:S08]  /*1480*/  LDC R8, c[0x0][0x3a8] ;  /* 0x0000ea00ff087b82 */ /* 0x000e300000000800 */
[----:B------:R-:W1:Y:S02]  /*1490*/  LDC.64 R4, c[0x0][0x380] ;  /* 0x0000e000ff047b82 */ /* 0x000e640000000a00 */
.L_x_1129:
[----:B------:R-:W2:Y:S02]  /*14a0*/  S2R R10, SR_TID.X ;  /* 0x00000000000a7919 */ /* 0x000ea40000002100 */
[----:B--2---:R-:W-:-:S04]  /*14b0*/  IMAD.IADD R11, R10, 0x1, R9 ;  /* 0x000000010a0b7824 */ /* 0x004fc800078e0209 */
[----:B-1----:R-:W-:-:S05]  /*14c0*/  IMAD.WIDE.U32 R10, R11, 0x4, R4 ;  /* 0x000000040b0a7825 */ /* 0x002fca00078e0004 */
        /* <DEDUP_REMOVED lines=10> */
[----:B------:R-:W5:Y:S01]  /*1570*/  LDG.E R21, desc[UR6][R10.64+0x2c00] ;  /* 0x002c00060a157981 */ /* 0x000f62000c1e1900 */
[----:B--2---:R-:W-:-:S03]  /*1580*/  IADD3 R20, PT, PT, R20, R18, R27 ;  /* 0x0000001214147210 */ /* 0x004fc60007ffe01b */
[----:B------:R-:W2:Y:S04]  /*1590*/  LDG.E R18, desc[UR6][R10.64+0x2800] ;  /* 0x002800060a127981 */ /* 0x000ea8000c1e1900 */
[----:B------:R-:W2:Y:S01]  /*15a0*/  LDG.E R27, desc[UR6][R10.64+0x3800] ;  /* 0x003800060a1b7981 */ /* 0x000ea2000c1e1900 */
[----:B---3--:R-:W-:-:S03]  /*15b0*/  IADD3 R24, PT, PT, R23, R22, R20 ;  /* 0x0000001617187210 */ /* 0x008fc60007ffe014 */
[----:B------:R-:W3:Y:S04]  /*15c0*/  LDG.E R23, desc[UR6][R10.64+0x3000] ;  /* 0x003000060a177981 */ /* 0x000ee8000c1e1900 */
[----:B------:R-:W3:Y:S04]  /*15d0*/  LDG.E R20, desc[UR6][R10.64+0x3400] ;  /* 0x003400060a147981 */ /* 0x000ee8000c1e1900 */
[----:B------:R-:W3:Y:S01]  /*15e0*/  LDG.E R22, desc[UR6][R10.64+0x3c00] ;  /* 0x003c00060a167981 */ /* 0x000ee2000c1e1900 */
[----:B----4-:R-:W-:-:S04]  /*15f0*/  IADD3 R14, PT, PT, R17, R14, R24 ;  /* 0x0000000e110e7210 */ /* 0x010fc80007ffe018 */
[----:B-----5:R-:W-:-:S04]  /*1600*/  IADD3 R14, PT, PT, R19, R16, R14 ;  /* 0x00000010130e7210 */ /* 0x020fc80007ffe00e */
[----:B------:R-:W-:Y:S02]  /*1610*/  IADD3 R12, PT, PT, R15, R12, R14 ;  /* 0x0000000c0f0c7210 */ /* 0x000fe40007ffe00e */
[----:B0-----:R-:W-:-:S04]  /*1620*/  IADD3 R14, PT, PT, -R9, R8, RZ ;  /* 0x00000008090e7210 */ /* 0x001fc80007ffe1ff */
[----:B------:R-:W-:Y:S02]  /*1630*/  ISETP.GE.U32.AND P0, PT, R14, R13, PT ;  /* 0x0000000d0e00720c */ /* 0x000fe40003f06070 */
[----:B--2---:R-:W-:-:S04]  /*1640*/  IADD3 R12, PT, PT, R21, R18, R12 ;  /* 0x00000012150c7210 */ /* 0x004fc80007ffe00c */
[----:B---3--:R-:W-:-:S04]  /*1650*/  IADD3 R12, PT, PT, R20, R23, R12 ;  /* 0x00000017140c7210 */ /* 0x008fc80007ffe00c */
[----:B------:R-:W-:-:S03]  /*1660*/  IADD3 R27, PT, PT, R22, R27, R12 ;  /* 0x0000001b161b7210 */ /* 0x000fc60007ffe00c */
[----:B------:R-:W-:Y:S05]  /*1670*/  @!P0 BRA `(.L_x_1127) ;  /* 0x00000008009c8947 */ /* 0x000fea0003800000 */
[C---:B------:R-:W-:Y:S01]  /*1680*/  IMAD.IADD R9, R13.reuse, 0x1, R9 ;  /* 0x000000010d097824 */ /* 0x040fe200078e0209 */
[----:B------:R-:W-:Y:S01]  /*1690*/  UIADD3 UR4, UPT, UPT, UR4, 0x1, URZ ;  /* 0x0000000104047890 */ /* 0x000fe2000fffe0ff */
[----:B------:R-:W-:Y:S02]  /*16a0*/  IMAD.IADD R2, R13, 0x1, R2 ;  /* 0x000000010d027824 */ /* 0x000fe400078e0202 */
[----:B------:R-:W-:Y:S01]  /*16b0*/  IMAD.IADD R6, R6, 0x1, -R13 ;  /* 0x0000000106067824 */ /* 0x000fe200078e0a0d */
[----:B------:R-:W-:Y:S01]  /*16c0*/  ISETP.GT.U32.AND P0, PT, R9, R0, PT ;  /* 0x000000000900720c */ /* 0x000fe20003f04070 */
[----:B------:R-:W-:-:S12]  /*16d0*/  IMAD.IADD R7, R13, 0x1, R7 ;  /* 0x000000010d077824 */ /* 0x000fd800078e0207 */
[----:B------:R-:W-:Y:S05]  /*16e0*/  @!P0 BRA `(.L_x_1129) ;  /* 0xfffffffc006c8947 */ /* 0x000fea000383ffff */
.L_x_1128:
[----:B------:R-:W0:Y:S01]  /*16f0*/  S2R R13, SR_TID.X ;  /* 0x00000000000d7919 */ /* 0x000e220000002100 */
[----:B------:R-:W-:Y:S01]  /*1700*/  IMAD.IADD R0, R8, 0x1, -R9 ;  /* 0x0000000108007824 */ /* 0x000fe200078e0a09 */
[----:B------:R-:W-:Y:S04]  /*1710*/  BSSY.RECONVERGENT B1, `(.L_x_1127) ;  /* 0x000009d000017945 */ /* 0x000fe80003800200 */
[----:B0-----:R-:W-:-:S04]  /*1720*/  ISETP.GE.AND P0, PT, R13, R0, PT ;  /* 0x000000000d00720c */ /* 0x001fc80003f06270 */
[----:B------:R-:W-:-:S13]  /*1730*/  ISETP.GE.U32.OR P0, PT, R9, R8, P0 ;  /* 0x000000080900720c */ /* 0x000fda0000706470 */
[----:B------:R-:W-:Y:S05]  /*1740*/  @P0 BRA `(.L_x_1130) ;  /* 0x0000000800640947 */ /* 0x000fea0003800000 */
[----:B------:R-:W0:Y:S01]  /*1750*/  LDC R10, c[0x0][0x3ac] ;  /* 0x0000eb00ff0a7b82 */ /* 0x000e220000000800 */
[----:B------:R-:W-:Y:S01]  /*1760*/  LOP3.LUT R11, RZ, R13, RZ, 0x33, !PT ;  /* 0x0000000dff0b7212 */ /* 0x000fe200078e33ff */
[----:B------:R-:W-:Y:S06]  /*1770*/  BSSY.RECONVERGENT B2, `(.L_x_1131) ;  /* 0x000004f000027945 */ /* 0x000fec0003800200 */
[----:B------:R-:W1:Y:S01]  /*1780*/  LDC R0, c[0x0][0x3ac] ;  /* 0x0000eb00ff007b82 */ /* 0x000e620000000800 */
[----:B0-----:R-:W-:-:S05]  /*1790*/  IMAD.SHL.U32 R10, R10, 0x1000, RZ ;  /* 0x000010000a0a7824 */ /* 0x001fca00078e00ff */
[----:B------:R-:W-:-:S04]  /*17a0*/  LEA R10, R3, R10, 0xc ;  /* 0x0000000a030a7211 */ /* 0x000fc800078e60ff */
[----:B------:R-:W-:Y:S01]  /*17b0*/  IADD3 R8, PT, PT, -R10, R8, R11 ;  /* 0x000000080a087210 */ /* 0x000fe20007ffe10b */
[----:B-1----:R-:W-:Y:S02]  /*17c0*/  IMAD R11, R0, UR4, RZ ;  /* 0x00000004000b7c24 */ /* 0x002fe4000f8e02ff */
[----:B------:R-:W-:Y:S02]  /*17d0*/  IMAD.MOV.U32 R0, RZ, RZ, R13 ;  /* 0x000000ffff007224 */ /* 0x000fe400078e000d */
[----:B------:R-:W-:-:S05]  /*17e0*/  IMAD R8, R11, -0x1000, R8 ;  /* 0xfffff0000b087824 */ /* 0x000fca00078e0208 */
[C---:B------:R-:W-:Y:S02]  /*17f0*/  ISETP.GE.U32.AND P0, PT, R8.reuse, 0xf00, PT ;  /* 0x00000f000800780c */ /* 0x040fe40003f06070 */
[----:B------:R-:W-:-:S04]  /*1800*/  LEA.HI R8, R8, 0x1, RZ, 0x18 ;  /* 0x0000000108087811 */ /* 0x000fc800078fc0ff */
[----:B------:R-:W-:-:S07]  /*1810*/  LOP3.LUT R10, R8, 0xf, RZ, 0xc0, !PT ;  /* 0x0000000f080a7812 */ /* 0x000fce00078ec0ff */
[----:B------:R-:W-:Y:S05]  /*1820*/  @!P0 BRA `(.L_x_1132) ;  /* 0x00000004000c8947 */ /* 0x000fea0003800000 */
[----:B------:R-:W-:Y:S01]  /*1830*/  LEA.HI R0, R6, 0x1, RZ, 0x18 ;  /* 0x0000000106007811 */ /* 0x000fe200078fc0ff */
[----:B------:R-:W-:Y:S01]  /*1840*/  BSSY.RECONVERGENT B3, `(.L_x_1133) ;  /* 0x0000040000037945 */ /* 0x000fe20003800200 */
[----:B------:R-:W-:Y:S02]  /*1850*/  LOP3.LUT R11, R13, 0x800, RZ, 0xfc, !PT ;  /* 0x000008000d0b7812 */ /* 0x000fe400078efcff */
[----:B------:R-:W-:-:S05]  /*1860*/  LOP3.LUT R0, R0, 0x1fffff0, RZ, 0xc0, !PT ;  /* 0x01fffff000007812 */ /* 0x000fca00078ec0ff */
[----:B------:R-:W-:-:S07]  /*1870*/  IMAD.MOV R0, RZ, RZ, -R0 ;  /* 0x000000ffff007224 */ /* 0x000fce00078e0a00 */
.L_x_1134:
[C---:B------:R-:W-:Y:S02]  /*1880*/  VIADD R15, R7.reuse, 0xfffff800 ;  /* 0xfffff800070f7836 */ /* 0x040fe40000000000 */
[----:B------:R-:W-:Y:S02]  /*1890*/  VIADD R21, R7, 0xfffff900 ;  /* 0xfffff90007157836 */ /* 0x000fe40000000000 */
[----:B------:R-:W-:-:S04]  /*18a0*/  IMAD.WIDE.U32 R14, R15, 0x4, R4 ;  /* 0x000000040f0e7825 */ /* 0x000fc800078e0004 */
[--C-:B------:R-:W-:Y:S01]  /*18b0*/  IMAD.WIDE.U32 R20, R21, 0x4, R4.reuse ;  /* 0x0000000415147825 */ /* 0x100fe200078e0004 */
[----:B------:R0:W2:Y:S04]  /*18c0*/  LDG.E R28, desc[UR6][R14.64] ;  /* 0x000000060e1c7981 */ /* 0x0000a8000c1e1900 */
[----:B------:R-:W2:Y:S01]  /*18d0*/  LDG.E R29, desc[UR6][R20.64] ;  /* 0x00000006141d7981 */ /* 0x000ea2000c1e1900 */
[C---:B------:R-:W-:Y:S02]  /*18e0*/  VIADD R17, R7.reuse, 0xfffffa00 ;  /* 0xfffffa0007117836 */ /* 0x040fe40000000000 */
[----:B------:R-:W-:Y:S02]  /*18f0*/  VIADD R19, R7, 0xfffffb00 ;  /* 0xfffffb0007137836 */ /* 0x000fe40000000000 */
[----:B------:R-:W-:-:S04]  /*1900*/  IMAD.WIDE.U32 R16, R17, 0x4, R4 ;  /* 0x0000000411107825 */ /* 0x000fc800078e0004 */
[--C-:B------:R-:W-:Y:S01]  /*1910*/  IMAD.WIDE.U32 R18, R19, 0x4, R4.reuse ;  /* 0x0000000413127825 */ /* 0x100fe200078e0004 */
[----:B------:R1:W3:Y:S04]  /*1920*/  LDG.E R13, desc[UR6][R16.64] ;  /* 0x00000006100d7981 */ /* 0x0002e8000c1e1900 */
[----:B------:R4:W3:Y:S01]  /*1930*/  LDG.E R12, desc[UR6][R18.64] ;  /* 0x00000006120c7981 */ /* 0x0008e2000c1e1900 */
[C---:B------:R-:W-:Y:S01]  /*1940*/  VIADD R22, R7.reuse, 0xfffffd00 ;  /* 0xfffffd0007167836 */ /* 0x040fe20000000000 */
[C---:B------:R-:W-:Y:S01]  /*1950*/  IADD3 R23, PT, PT, R7.reuse, -0x400, RZ ;  /* 0xfffffc0007177810 */ /* 0x040fe20007ffe0ff */
[----:B------:R-:W-:Y:S02]  /*1960*/  VIADD R26, R7, 0xfffffe00 ;  /* 0xfffffe00071a7836 */ /* 0x000fe40000000000 */
[----:B0-----:R-:W-:-:S04]  /*1970*/  IMAD.WIDE.U32 R14, R22, 0x4, R4 ;  /* 0x00000004160e7825 */ /* 0x001fc800078e0004 */
[--C-:B-1----:R-:W-:Y:S02]  /*1980*/  IMAD.WIDE.U32 R16, R26, 0x4, R4.reuse ;  /* 0x000000041a107825 */ /* 0x102fe400078e0004 */
[----:B------:R0:W5:Y:S02]  /*1990*/  LDG.E R26, desc[UR6][R14.64] ;  /* 0x000000060e1a7981 */ /* 0x000164000c1e1900 */
[C-C-:B------:R-:W-:Y:S02]  /*19a0*/  IMAD.WIDE.U32 R24, R7.reuse, 0x4, R4.reuse ;  /* 0x0000000407187825 */ /* 0x140fe400078e0004 */
[----:B------:R-:W5:Y:S02]  /*19b0*/  LDG.E R16, desc[UR6][R16.64] ;  /* 0x0000000610107981 */ /* 0x000f64000c1e1900 */
[----:B----4-:R-:W-:Y:S02]  /*19c0*/  VIADD R19, R7, 0xffffff00 ;  /* 0xffffff0007137836 */ /* 0x010fe40000000000 */
[----:B------:R-:W-:Y:S01]  /*19d0*/  IMAD.WIDE.U32 R20, R23, 0x4, R4 ;  /* 0x0000000417147825 */ /* 0x000fe200078e0004 */
[----:B------:R-:W4:Y:S03]  /*19e0*/  LDG.E R24, desc[UR6][R24.64] ;  /* 0x0000000618187981 */ /* 0x000f26000c1e1900 */
[----:B0-----:R-:W-:-:S02]  /*19f0*/  VIADD R15, R7, 0x200 ;  /* 0x00000200070f7836 */ /* 0x001fc40000000000 */
[----:B------:R-:W-:Y:S02]  /*1a00*/  VIADD R23, R7, 0x100 ;  /* 0x0000010007177836 */ /* 0x000fe40000000000 */
[--C-:B------:R-:W-:Y:S01]  /*1a10*/  IMAD.WIDE.U32 R18, R19, 0x4, R4.reuse ;  /* 0x0000000413127825 */ /* 0x100fe200078e0004 */
[----:B------:R0:W5:Y:S03]  /*1a20*/  LDG.E R25, desc[UR6][R20.64] ;  /* 0x0000000614197981 */ /* 0x000166000c1e1900 */
[----:B------:R-:W-:Y:S02]  /*1a30*/  IMAD.WIDE.U32 R22, R23, 0x4, R4 ;  /* 0x0000000417167825 */ /* 0x000fe400078e0004 */
[----:B------:R-:W4:Y:S04]  /*1a40*/  LDG.E R19, desc[UR6][R18.64] ;  /* 0x0000000612137981 */ /* 0x000f28000c1e1900 */
[----:B------:R1:W4:Y:S01]  /*1a50*/  LDG.E R23, desc[UR6][R22.64] ;  /* 0x0000000616177981 */ /* 0x000322000c1e1900 */
[----:B0-----:R-:W-:-:S04]  /*1a60*/  VIADD R21, R7, 0x300 ;  /* 0x0000030007157836 */ /* 0x001fc80000000000 */
[----:B------:R-:W-:-:S04]  /*1a70*/  IMAD.WIDE.U32 R20, R21, 0x4, R4 ;  /* 0x0000000415147825 */ /* 0x000fc800078e0004 */
[----:B-1----:R-:W-:Y:S02]  /*1a80*/  VIADD R22, R7, 0x700 ;  /* 0x0000070007167836 */ /* 0x002fe40000000000 */
[----:B------:R-:W4:Y:S01]  /*1a90*/  LDG.E R21, desc[UR6][R20.64] ;  /* 0x0000000614157981 */ /* 0x000f22000c1e1900 */
[----:B--2---:R-:W-:Y:S01]  /*1aa0*/  IADD3 R27, PT, PT, R29, R28, R27 ;  /* 0x0000001c1d1b7210 */ /* 0x004fe20007ffe01b */
[----:B------:R-:W-:Y:S01]  /*1ab0*/  IMAD.WIDE.U32 R28, R15, 0x4, R4 ;  /* 0x000000040f1c7825 */ /* 0x000fe200078e0004 */
[----:B------:R-:W-:-:S05]  /*1ac0*/  IADD3 R15, PT, PT, R7, 0x400, RZ ;  /* 0x00000400070f7810 */ /* 0x000fca0007ffe0ff */
[----:B------:R0:W2:Y:S01]  /*1ad0*/  LDG.E R28, desc[UR6][R28.64] ;  /* 0x000000061c1c7981 */ /* 0x0000a2000c1e1900 */
[----:B------:R-:W-:-:S05]  /*1ae0*/  IMAD.WIDE.U32 R14, R15, 0x4, R4 ;  /* 0x000000040f0e7825 */ /* 0x000fca00078e0004 */
[----:B------:R1:W2:Y:S01]  /*1af0*/  LDG.E R17, desc[UR6][R14.64] ;  /* 0x000000060e117981 */ /* 0x0002a2000c1e1900 */
[----:B---3--:R-:W-:Y:S01]  /*1b00*/  IADD3 R27, PT, PT, R12, R13, R27 ;  /* 0x0000000d0c1b7210 */ /* 0x008fe20007ffe01b */
[----:B0-----:R-:W-:-:S04]  /*1b10*/  VIADD R29, R7, 0x500 ;  /* 0x00000500071d7836 */ /* 0x001fc80000000000 */
[----:B------:R-:W-:-:S04]  /*1b20*/  IMAD.WIDE.U32 R12, R29, 0x4, R4 ;  /* 0x000000041d0c7825 */ /* 0x000fc800078e0004 */
[----:B-1----:R-:W-:Y:S01]  /*1b30*/  VIADD R15, R7, 0x600 ;  /* 0x00000600070f7836 */ /* 0x002fe20000000000 */
[----:B------:R0:W3:Y:S03]  /*1b40*/  LDG.E R18, desc[UR6][R12.64] ;  /* 0x000000060c127981 */ /* 0x0000e6000c1e1900 */
[----:B------:R-:W-:-:S04]  /*1b50*/  IMAD.WIDE.U32 R14, R15, 0x4, R4 ;  /* 0x000000040f0e7825 */ /* 0x000fc800078e0004 */
[----:B0-----:R-:W-:Y:S02]  /*1b60*/  IMAD.WIDE.U32 R12, R22, 0x4, R4 ;  /* 0x00000004160c7825 */ /* 0x001fe400078e0004 */
[----:B------:R-:W3:Y:S04]  /*1b70*/  LDG.E R22, desc[UR6][R14.64] ;  /* 0x000000060e167981 */ /* 0x000ee8000c1e1900 */
[----:B------:R-:W3:Y:S01]  /*1b80*/  LDG.E R20, desc[UR6][R12.64] ;  /* 0x000000060c147981 */ /* 0x000ee2000c1e1900 */
[----:B------:R-:W-:Y:S01]  /*1b90*/  VIADD R0, R0, 0x10 ;  /* 0x0000001000007836 */ /* 0x000fe20000000000 */
[----:B-----5:R-:W-:-:S04]  /*1ba0*/  IADD3 R25, PT, PT, R26, R25, R27 ;  /* 0x000000191a197210 */ /* 0x020fc80007ffe01b */
[----:B----4-:R-:W-:Y:S02]  /*1bb0*/  IADD3 R16, PT, PT, R19, R16, R25 ;  /* 0x0000001013107210 */ /* 0x010fe40007ffe019 */
[----:B------:R-:W-:Y:S02]  /*1bc0*/  ISETP.NE.AND P0, PT, R0, RZ, PT ;  /* 0x000000ff0000720c */ /* 0x000fe40003f05270 */
[----:B------:R-:W-:Y:S01]  /*1bd0*/  IADD3 R16, PT, PT, R23, R24, R16 ;  /* 0x0000001817107210 */ /* 0x000fe20007ffe010 */
[----:B------:R-:W-:Y:S02]  /*1be0*/  VIADD R11, R11, 0x1000 ;  /* 0x000010000b0b7836 */ /* 0x000fe40000000000 */
[----:B------:R-:W-:Y:S01]  /*1bf0*/  VIADD R7, R7, 0x1000 ;  /* 0x0000100007077836 */ /* 0x000fe20000000000 */
[----:B--2---:R-:W-:-:S04]  /*1c00*/  IADD3 R16, PT, PT, R21, R28, R16 ;  /* 0x0000001c15107210 */ /* 0x004fc80007ffe010 */
[----:B---3--:R-:W-:-:S04]  /*1c10*/  IADD3 R17, PT, PT, R18, R17, R16 ;  /* 0x0000001112117210 */ /* 0x008fc80007ffe010 */
[----:B------:R-:W-:Y:S01]  /*1c20*/  IADD3 R27, PT, PT, R20, R22, R17 ;  /* 0x00000016141b7210 */ /* 0x000fe20007ffe011 */
[----:B------:R-:W-:Y:S06]  /*1c30*/  @P0 BRA `(.L_x_1134) ;  /* 0xfffffffc00100947 */ /* 0x000fec000383ffff */
[----:B------:R-:W-:Y:S05]  /*1c40*/  BSYNC.RECONVERGENT B3 ;  /* 0x0000000000037941 */ /* 0x000fea0003800200 */
.L_x_1133:
[----:B------:R-:W-:-:S07]  /*1c50*/  IADD3 R0, PT, PT, R11, -0x800, RZ ;  /* 0xfffff8000b007810 */ /* 0x000fce0007ffe0ff */
.L_x_1132:
[----:B------:R-:W-:Y:S05]  /*1c60*/  BSYNC.RECONVERGENT B2 ;  /* 0x0000000000027941 */ /* 0x000fea0003800200 */
.L_x_1131:
[----:B------:R-:W-:-:S13]  /*1c70*/  ISETP.NE.AND P0, PT, R10, RZ, PT ;  /* 0x000000ff0a00720c */ /* 0x000fda0003f05270 */
[----:B------:R-:W-:Y:S05]  /*1c80*/  @!P0 BRA `(.L_x_1130) ;  /* 0x0000000400148947 */ /* 0x000fea0003800000 */
[----:B------:R-:W-:Y:S01]  /*1c90*/  ISETP.GE.U32.AND P0, PT, R10, 0x8, PT ;  /* 0x000000080a00780c */ /* 0x000fe20003f06070 */
[----:B------:R-:W-:Y:S01]  /*1ca0*/  BSSY.RECONVERGENT B2, `(.L_x_1135) ;  /* 0x0000021000027945 */ /* 0x000fe20003800200 */
[----:B------:R-:W-:-:S04]  /*1cb0*/  LOP3.LUT R23, R8, 0x7, RZ, 0xc0, !PT ;  /* 0x0000000708177812 */ /* 0x000fc800078ec0ff */
[----:B------:R-:W-:-:S07]  /*1cc0*/  ISETP.NE.AND P1, PT, R23, RZ, PT ;  /* 0x000000ff1700720c */ /* 0x000fce0003f25270 */
[----:B------:R-:W-:Y:S06]  /*1cd0*/  @!P0 BRA `(.L_x_1136) ;  /* 0x0000000000748947 */ /* 0x000fec0003800000 */
[----:B------:R-:W-:-:S04]  /*1ce0*/  IMAD.IADD R11, R0, 0x1, R9 ;  /* 0x00000001000b7824 */ /* 0x000fc800078e0209 */
[C---:B------:R-:W-:Y:S02]  /*1cf0*/  VIADD R19, R11.reuse, 0x100 ;  /* 0x000001000b137836 */ /* 0x040fe40000000000 */
[C---:B------:R-:W-:Y:S02]  /*1d00*/  VIADD R21, R11.reuse, 0x200 ;  /* 0x000002000b157836 */ /* 0x040fe40000000000 */
[C---:B------:R-:W-:Y:S02]  /*1d10*/  VIADD R13, R11.reuse, 0x300 ;  /* 0x000003000b0d7836 */ /* 0x040fe40000000000 */
[----:B------:R-:W-:-:S04]  /*1d20*/  IMAD.WIDE.U32 R16, R11, 0x4, R4 ;  /* 0x000000040b107825 */ /* 0x000fc800078e0004 */
[--C-:B------:R-:W-:Y:S01]  /*1d30*/  IMAD.WIDE.U32 R18, R19, 0x4, R4.reuse ;  /* 0x0000000413127825 */ /* 0x100fe200078e0004 */
[----:B------:R0:W2:Y:S03]  /*1d40*/  LDG.E R22, desc[UR6][R16.64] ;  /* 0x0000000610167981 */ /* 0x0000a6000c1e1900 */
[--C-:B------:R-:W-:Y:S01]  /*1d50*/  IMAD.WIDE.U32 R20, R21, 0x4, R4.reuse ;  /* 0x0000000415147825 */ /* 0x100fe200078e0004 */
[----:B------:R1:W2:Y:S03]  /*1d60*/  LDG.E R7, desc[UR6][R18.64] ;  /* 0x0000000612077981 */ /* 0x0002a6000c1e1900 */
[C---:B------:R-:W-:Y:S02]  /*1d70*/  VIADD R15, R11.reuse, 0x400 ;  /* 0x000004000b0f7836 */ /* 0x040fe40000000000 */
[C---:B------:R-:W-:Y:S01]  /*1d80*/  VIADD R25, R11.reuse, 0x500 ;  /* 0x000005000b197836 */ /* 0x040fe20000000000 */
[----:B------:R-:W-:Y:S01]  /*1d90*/  IADD3 R29, PT, PT, R11, 0x600, RZ ;  /* 0x000006000b1d7810 */ /* 0x000fe20007ffe0ff */
[----:B------:R-:W-:Y:S01]  /*1da0*/  IMAD.WIDE.U32 R12, R13, 0x4, R4 ;  /* 0x000000040d0c7825 */ /* 0x000fe200078e0004 */
[----:B------:R-:W3:Y:S03]  /*1db0*/  LDG.E R20, desc[UR6][R20.64] ;  /* 0x0000000614147981 */ /* 0x000ee6000c1e1900 */
[----:B------:R-:W-:-:S02]  /*1dc0*/  VIADD R24, R11, 0x700 ;  /* 0x000007000b187836 */ /* 0x000fc40000000000 */
[--C-:B------:R-:W-:Y:S01]  /*1dd0*/  IMAD.WIDE.U32 R14, R15, 0x4, R4.reuse ;  /* 0x000000040f0e7825 */ /* 0x100fe200078e0004 */
[----:B------:R-:W3:Y:S03]  /*1de0*/  LDG.E R12, desc[UR6][R12.64] ;  /* 0x000000060c0c7981 */ /* 0x000ee6000c1e1900 */
[--C-:B------:R-:W-:Y:S02]  /*1df0*/  IMAD.WIDE.U32 R10, R25, 0x4, R4.reuse ;  /* 0x00000004190a7825 */ /* 0x100fe400078e0004 */
[----:B------:R-:W4:Y:S02]  /*1e00*/  LDG.E R14, desc[UR6][R14.64] ;  /* 0x000000060e0e7981 */ /* 0x000f24000c1e1900 */
[--C-:B0-----:R-:W-:Y:S02]  /*1e10*/  IMAD.WIDE.U32 R16, R29, 0x4, R4.reuse ;  /* 0x000000041d107825 */ /* 0x101fe400078e0004 */
[----:B------:R-:W4:Y:S02]  /*1e20*/  LDG.E R10, desc[UR6][R10.64] ;  /* 0x000000060a0a7981 */ /* 0x000f24000c1e1900 */
[----:B-1----:R-:W-:-:S02]  /*1e30*/  IMAD.WIDE.U32 R18, R24, 0x4, R4 ;  /* 0x0000000418127825 */ /* 0x002fc400078e0004 */
[----:B------:R-:W5:Y:S04]  /*1e40*/  LDG.E R16, desc[UR6][R16.64] ;  /* 0x0000000610107981 */ /* 0x000f68000c1e1900 */
[----:B------:R-:W5:Y:S01]  /*1e50*/  LDG.E R18, desc[UR6][R18.64] ;  /* 0x0000000612127981 */ /* 0x000f62000c1e1900 */
[----:B------:R-:W-:Y:S01]  /*1e60*/  VIADD R0, R0, 0x800 ;  /* 0x0000080000007836 */ /* 0x000fe20000000000 */
[----:B--2---:R-:W-:-:S04]  /*1e70*/  IADD3 R7, PT, PT, R7, R22, R27 ;  /* 0x0000001607077210 */ /* 0x004fc80007ffe01b */
[----:B---3--:R-:W-:-:S04]  /*1e80*/  IADD3 R7, PT, PT, R12, R20, R7 ;  /* 0x000000140c077210 */ /* 0x008fc80007ffe007 */
[----:B----4-:R-:W-:-:S04]  /*1e90*/  IADD3 R7, PT, PT, R10, R14, R7 ;  /* 0x0000000e0a077210 */ /* 0x010fc80007ffe007 */
[----:B-----5:R-:W-:-:S07]  /*1ea0*/  IADD3 R27, PT, PT, R18, R16, R7 ;  /* 0x00000010121b7210 */ /* 0x020fce0007ffe007 */
.L_x_1136:
[----:B------:R-:W-:Y:S05]  /*1eb0*/  BSYNC.RECONVERGENT B2 ;  /* 0x0000000000027941 */ /* 0x000fea0003800200 */
.L_x_1135:
[----:B------:R-:W-:Y:S05]  /*1ec0*/  @!P1 BRA `(.L_x_1130) ;  /* 0x0000000000849947 */ /* 0x000fea0003800000 */
[----:B------:R-:W-:Y:S01]  /*1ed0*/  ISETP.GE.U32.AND P0, PT, R23, 0x4, PT ;  /* 0x000000041700780c */ /* 0x000fe20003f06070 */
[----:B------:R-:W-:Y:S01]  /*1ee0*/  BSSY.RECONVERGENT B2, `(.L_x_1137) ;  /* 0x0000012000027945 */ /* 0x000fe20003800200 */
[----:B------:R-:W-:-:S11]  /*1ef0*/  LOP3.LUT P1, RZ, R8, 0x3, RZ, 0xc0, !PT ;  /* 0x0000000308ff7812 */ /* 0x000fd6000782c0ff */
[----:B------:R-:W-:Y:S05]  /*1f00*/  @!P0 BRA `(.L_x_1138) ;  /* 0x00000000003c8947 */ /* 0x000fea0003800000 */
[----:B------:R-:W-:-:S04]  /*1f10*/  IMAD.IADD R7, R0, 0x1, R9 ;  /* 0x0000000100077824 */ /* 0x000fc800078e0209 */
[C---:B------:R-:W-:Y:S02]  /*1f20*/  VIADD R11, R7.reuse, 0x100 ;  /* 0x00000100070b7836 */ /* 0x040fe40000000000 */
[----:B------:R-:W-:-:S04]  /*1f30*/  IMAD.WIDE.U32 R8, R7, 0x4, R4 ;  /* 0x0000000407087825 */ /* 0x000fc800078e0004 */
[C---:B------:R-:W-:Y:S02]  /*1f40*/  VIADD R13, R7.reuse, 0x200 ;  /* 0x00000200070d7836 */ /* 0x040fe40000000000 */
[----:B------:R-:W-:Y:S01]  /*1f50*/  VIADD R15, R7, 0x300 ;  /* 0x00000300070f7836 */ /* 0x000fe20000000000 */
[----:B------:R-:W2:Y:S01]  /*1f60*/  LDG.E R8, desc[UR6][R8.64] ;  /* 0x0000000608087981 */ /* 0x000ea2000c1e1900 */
[----:B------:R-:W-:-:S04]  /*1f70*/  IMAD.WIDE.U32 R10, R11, 0x4, R4 ;  /* 0x000000040b0a7825 */ /* 0x000fc800078e0004 */
[--C-:B------:R-:W-:Y:S02]  /*1f80*/  IMAD.WIDE.U32 R12, R13, 0x4, R4.reuse ;  /* 0x000000040d0c7825 */ /* 0x100fe400078e0004 */
[----:B------:R-:W2:Y:S02]  /*1f90*/  LDG.E R10, desc[UR6][R10.64] ;  /* 0x000000060a0a7981 */ /* 0x000ea4000c1e1900 */
[----:B------:R-:W-:Y:S02]  /*1fa0*/  IMAD.WIDE.U32 R14, R15, 0x4, R4 ;  /* 0x000000040f0e7825 */ /* 0x000fe400078e0004 */
[----:B------:R-:W3:Y:S04]  /*1fb0*/  LDG.E R12, desc[UR6][R12.64] ;  /* 0x000000060c0c7981 */ /* 0x000ee8000c1e1900 */
[----:B------:R-:W3:Y:S01]  /*1fc0*/  LDG.E R14, desc[UR6][R14.64] ;  /* 0x000000060e0e7981 */ /* 0x000ee2000c1e1900 */
[----:B------:R-:W-:-:S02]  /*1fd0*/  IADD3 R0, PT, PT, R0, 0x400, RZ ;  /* 0x0000040000007810 */ /* 0x000fc40007ffe0ff */
[----:B--2---:R-:W-:-:S04]  /*1fe0*/  IADD3 R27, PT, PT, R10, R8, R27 ;  /* 0x000000080a1b7210 */ /* 0x004fc80007ffe01b */
[----:B---3--:R-:W-:-:S07]  /*1ff0*/  IADD3 R27, PT, PT, R14, R12, R27 ;  /* 0x0000000c0e1b7210 */ /* 0x008fce0007ffe01b */
.L_x_1138:
[----:B------:R-:W-:Y:S05]  /*2000*/  BSYNC.RECONVERGENT B2 ;  /* 0x0000000000027941 */ /* 0x000fea0003800200 */
.L_x_1137:
[----:B------:R-:W-:Y:S05]  /*2010*/  @!P1 BRA `(.L_x_1130) ;  /* 0x0000000000309947 */ /* 0x000fea0003800000 */
[----:B------:R-:W-:Y:S01]  /*2020*/  LOP3.LUT R6, R6, 0xffff, RZ, 0xc0, !PT ;  /* 0x0000ffff06067812 */ /* 0x000fe200078ec0ff */
[----:B------:R-:W-:-:S03]  /*2030*/  IMAD.IADD R9, R0, 0x1, R2 ;  /* 0x0000000100097824 */ /* 0x000fc600078e0202 */
[----:B------:R-:W-:-:S04]  /*2040*/  LEA.HI R6, R6, 0x1, RZ, 0x18 ;  /* 0x0000000106067811 */ /* 0x000fc800078fc0ff */
[----:B------:R-:W-:-:S05]  /*2050*/  LOP3.LUT R6, R6, 0x3, RZ, 0xc0, !PT ;  /* 0x0000000306067812 */ /* 0x000fca00078ec0ff */
[----:B------:R-:W-:-:S07]  /*2060*/  IMAD.MOV R0, RZ, RZ, -R6 ;  /* 0x000000ffff007224 */ /* 0x000fce00078e0a06 */
.L_x_1139:
[----:B------:R-:W-:-:S06]  /*2070*/  IMAD.WIDE.U32 R6, R9, 0x4, R4 ;  /* 0x0000000409067825 */ /* 0x000fcc00078e0004 */
[----:B------:R-:W2:Y:S01]  /*2080*/  LDG.E R6, desc[UR6][R6.64] ;  /* 0x0000000606067981 */ /* 0x000ea2000c1e1900 */
[----:B------:R-:W-:Y:S02]  /*2090*/  VIADD R0, R0, 0x1 ;  /* 0x0000000100007836 */ /* 0x000fe40000000000 */
[----:B------:R-:W-:-:S03]  /*20a0*/  VIADD R9, R9, 0x100 ;  /* 0x0000010009097836 */ /* 0x000fc60000000000 */
[----:B------:R-:W-:Y:S01]  /*20b0*/  ISETP.NE.AND P0, PT, R0, RZ, PT ;  /* 0x000000ff0000720c */ /* 0x000fe20003f05270 */
[----:B--2---:R-:W-:-:S12]  /*20c0*/  IMAD.IADD R27, R6, 0x1, R27 ;  /* 0x00000001061b7824 */ /* 0x004fd800078e021b */
[----:B------:R-:W-:Y:S05]  /*20d0*/  @P0 BRA `(.L_x_1139) ;  /* 0xfffffffc00e40947 */ /* 0x000fea000383ffff */
.L_x_1130:
[----:B------:R-:W-:Y:S05]  /*20e0*/  BSYNC.RECONVERGENT B1 ;  /* 0x0000000000017941 */ /* 0x000fea0003800200 */
.L_x_1127:
[----:B------:R-:W0:Y:S01]  /*20f0*/  S2R R9, SR_LANEID ;  /* 0x0000000000097919 */ /* 0x000e220000000000 */
[----:B------:R-:W1:Y:S01]  /*2100*/  SHFL.DOWN PT, R0, R27, 0x1, 0x1f ;  /* 0x08201f001b007f89 */ /* 0x000e6200000e0000 */
[----:B------:R-:W2:Y:S01]  /*2110*/  S2R R8, SR_TID.X ;  /* 0x0000000000087919 */ /* 0x000ea20000002100 */
[C---:B0-----:R-:W-:Y:S02]  /*2120*/  ISETP.GT.AND P0, PT, R9.reuse, 0x1e, PT ;  /* 0x0000001e0900780c */ /* 0x041fe40003f04270 */
[C---:B------:R-:W-:Y:S02]  /*2130*/  ISETP.NE.AND P1, PT, R9.reuse, RZ, PT ;  /* 0x000000ff0900720c */ /* 0x040fe40003f25270 */
[----:B-1----:R-:W-:Y:S02]  /*2140*/  SEL R0, R0, RZ, !P0 ;  /* 0x000000ff00007207 */ /* 0x002fe40004000000 */
[----:B------:R-:W-:-:S03]  /*2150*/  ISETP.GT.AND P0, PT, R9, 0x1d, PT ;  /* 0x0000001d0900780c */ /* 0x000fc60003f04270 */
[----:B------:R-:W-:-:S05]  /*2160*/  IMAD.IADD R0, R0, 0x1, R27 ;  /* 0x0000000100007824 */ /* 0x000fca00078e021b */
[----:B------:R-:W0:Y:S01]  /*2170*/  SHFL.DOWN PT, R2, R0, 0x2, 0x1f ;  /* 0x08401f0000027f89 */ /* 0x000e2200000e0000 */
[----:B------:R-:W1:Y:S01]  /*2180*/  @!P1 S2R R6, SR_CgaCtaId ;  /* 0x0000000000069919 */ /* 0x000e620000008800 */
[----:B0-----:R-:W-:Y:S02]  /*2190*/  SEL R5, R2, RZ, !P0 ;  /* 0x000000ff02057207 */ /* 0x001fe40004000000 */
[----:B------:R-:W-:Y:S02]  /*21a0*/  ISETP.GT.AND P0, PT, R9, 0x1b, PT ;  /* 0x0000001b0900780c */ /* 0x000fe40003f04270 */
[----:B------:R-:W-:-:S05]  /*21b0*/  IADD3 R5, PT, PT, R0, R5, RZ ;  /* 0x0000000500057210 */ /* 0x000fca0007ffe0ff */
[----:B------:R-:W0:Y:S02]  /*21c0*/  SHFL.DOWN PT, R2, R5, 0x4, 0x1f ;  /* 0x08801f0005027f89 */ /* 0x000e2400000e0000 */
[----:B0-----:R-:W-:Y:S02]  /*21d0*/  SEL R2, R2, RZ, !P0 ;  /* 0x000000ff02027207 */ /* 0x001fe40004000000 */
[----:B------:R-:W-:-:S03]  /*21e0*/  ISETP.GT.AND P0, PT, R9, 0x17, PT ;  /* 0x000000170900780c */ /* 0x000fc60003f04270 */
[----:B------:R-:W-:Y:S01]  /*21f0*/  IMAD.IADD R2, R5, 0x1, R2 ;  /* 0x0000000105027824 */ /* 0x000fe200078e0202 */
[----:B------:R-:W-:-:S04]  /*2200*/  @!P1 MOV R5, 0x400 ;  /* 0x0000040000059802 */ /* 0x000fc80000000f00 */
[----:B------:R-:W0:Y:S01]  /*2210*/  SHFL.DOWN PT, R4, R2, 0x8, 0x1f ;  /* 0x09001f0002047f89 */ /* 0x000e2200000e0000 */
[----:B-1----:R-:W-:Y:S02]  /*2220*/  @!P1 LEA R5, R6, R5, 0x18 ;  /* 0x0000000506059211 */ /* 0x002fe400078ec0ff */
[----:B0-----:R-:W-:Y:S02]  /*2230*/  SEL R7, R4, RZ, !P0 ;  /* 0x000000ff04077207 */ /* 0x001fe40004000000 */
[----:B------:R-:W-:Y:S02]  /*2240*/  ISETP.GT.AND P0, PT, R9, 0xf, PT ;  /* 0x0000000f0900780c */ /* 0x000fe40003f04270 */
[----:B--2---:R-:W-:Y:S01]  /*2250*/  @!P1 SHF.R.U32.HI R4, RZ, 0x3, R8 ;  /* 0x00000003ff049819 */ /* 0x004fe20000011608 */
[----:B------:R-:W-:-:S03]  /*2260*/  IMAD.IADD R7, R2, 0x1, R7 ;  /* 0x0000000102077824 */ /* 0x000fc600078e0207 */
[----:B------:R-:W-:Y:S02]  /*2270*/  @!P1 LOP3.LUT R4, R4, 0x7c, RZ, 0xc0, !PT ;  /* 0x0000007c04049812 */ /* 0x000fe400078ec0ff */
[----:B------:R-:W0:Y:S03]  /*2280*/  SHFL.DOWN PT, R0, R7, 0x10, 0x1f ;  /* 0x0a001f0007007f89 */ /* 0x000e2600000e0000 */
[----:B------:R-:W-:Y:S01]  /*2290*/  @!P1 IMAD.IADD R4, R4, 0x1, R5 ;  /* 0x0000000104049824 */ /* 0x000fe200078e0205 */
        /* <DEDUP_REMOVED lines=15> */
[----:B------:R-:W-:-:S07]  /*2390*/  IMAD.IADD R11, R0, 0x1, R9 ;  /* 0x00000001000b7824 */ /* 0x000fce00078e0209 */
.L_x_1126:
[----:B------:R-:W-:Y:S05]  /*23a0*/  BSYNC.RECONVERGENT B0 ;  /* 0x0000000000007941 */ /* 0x000fea0003800200 */
.L_x_1110:
[----:B------:R-:W-:Y:S05]  /*23b0*/  @P0 EXIT ;  /* 0x000000000000094d */ /* 0x000fea0003800000 */
[----:B---3--:R-:W3:Y:S02]  /*23c0*/  LDC.64 R4, c[0x0][0x388] ;  /* 0x0000e200ff047b82 */ /* 0x008ee40000000a00 */
[----:B---3--:R-:W-:-:S05]  /*23d0*/  IMAD.WIDE.U32 R2, R3, 0x4, R4 ;  /* 0x0000000403027825 */ /* 0x008fca00078e0004 */
[----:B------:R-:W-:Y:S01]  /*23e0*/  STG.E desc[UR6][R2.64], R11 ;  /* 0x0000000b02007986 */ /* 0x000fe2000c101906 */
[----:B------:R-:W-:Y:S05]  /*23f0*/  EXIT ;  /* 0x000000000000794d */ /* 0x000fea0003800000 */
.L_x_1140:
        /* <DEDUP_REMOVED lines=16> */
.L_x_1194:


//--------------------- .text._ZN3cub18CUB_300001_SM_10006detail6reduce28DeviceReduceSingleTileKernelINS2_10policy_hubIijN4cuda3std3__44plusIiEEE10Policy1000EN6thrust24THRUST_300001_SM_1000_NS6detail15normal_iteratorINSD_10device_ptrIiEEEEPijS9_iiNS7_10__identityEEEvT0_T1_T2_T3_T4_T6_ --------------------------
	.section	.text._ZN3cub18CUB_300001_SM_10006detail6reduce28DeviceReduceSingleTileKernelINS2_10policy_hubIijN4cuda3std3__44plusIiEEE10Policy1000EN6thrust24THRUST_300001_SM_1000_NS6detail15normal_iteratorINSD_10device_ptrIiEEEEPijS9_iiNS7_10__identityEEEvT0_T1_T2_T3_T4_T6_,"ax",@progbits
	.align	128
        .global         _ZN3cub18CUB_300001_SM_10006detail6reduce28DeviceReduceSingleTileKernelINS2_10policy_hubIijN4cuda3std3__44plusIiEEE10Policy1000EN6thrust24THRUST_300001_SM_1000_NS6detail15normal_iteratorINSD_10device_ptrIiEEEEPijS9_iiNS7_10__identityEEEvT0_T1_T2_T3_T4_T6_
        .type           _ZN3cub18CUB_300001_SM_10006detail6reduce28DeviceReduceSingleTileKernelINS2_10policy_hubIijN4cuda3std3__44plusIiEEE10Policy1000EN6thrust24THRUST_300001_SM_1000_NS6detail15normal_iteratorINSD_10device_ptrIiEEEEPijS9_iiNS7_10__identityEEEvT0_T1_T2_T3_T4_T6_,@function
        .size           _ZN3cub18CUB_300001_SM_10006detail6reduce28DeviceReduceSingleTileKernelINS2_10policy_hubIijN4cuda3std3__44plusIiEEE10Policy1000EN6thrust24THRUST_300001_SM_1000_NS6detail15normal_iteratorINSD_10device_ptrIiEEEEPijS9_iiNS7_10__identityEEEvT0_T1_T2_T3_T4_T6_,(.L_x_1195 - _ZN3cub18CUB_300001_SM_10006detail6reduce28DeviceReduceSingleTileKernelINS2_10policy_hubIijN4cuda3std3__44plusIiEEE10Policy1000EN6thrust24THRUST_300001_SM_1000_NS6detail15normal_iteratorINSD_10device_ptrIiEEEEPijS9_iiNS7_10__identityEEEvT0_T1_T2_T3_T4_T6_)
        .other          _ZN3cub18CUB_300001_SM_10006detail6reduce28DeviceReduceSingleTileKernelINS2_10policy_hubIijN4cuda3std3__44plusIiEEE10Policy1000EN6thrust24THRUST_300001_SM_1000_NS6detail15normal_iteratorINSD_10device_ptrIiEEEEPijS9_iiNS7_10__identityEEEvT0_T1_T2_T3_T4_T6_,@"STO_CUDA_ENTRY STV_DEFAULT"
_ZN3cub18CUB_300001_SM_10006detail6reduce28DeviceReduceSingleTileKernelINS2_10policy_hubIijN4cuda3std3__44plusIiEEE10Policy1000EN6thrust24THRUST_300001_SM_1000_NS6detail15normal_iteratorINSD_10device_ptrIiEEEEPijS9_iiNS7_10__identityEEEvT0_T1_T2_T3_T4_T6_:
.text._ZN3cub18CUB_300001_SM_10006detail6reduce28DeviceReduceSingleTileKernelINS2_10policy_hubIijN4cuda3std3__44plusIiEEE10Policy1000EN6thrust24THRUST_300001_SM_1000_NS6detail15normal_iteratorINSD_10device_ptrIiEEEEPijS9_iiNS7_10__identityEEEvT0_T1_T2_T3_T4_T6_:
        /* <DEDUP_REMOVED lines=13> */
.L_x_1141:
[----:B------:R-:W-:Y:S01]  /*00d0*/  ISETP.GT.U32.AND P0, PT, R2, 0xfff, PT ;  /* 0x00000fff0200780c */ /* 0x000fe20003f04070 */
[----:B------:R-:W-:-:S12]  /*00e0*/  BSSY.RECONVERGENT B0, `(.L_x_1142) ;  /* 0x00001e7000007945 */ /* 0x000fd80003800200 */
        /* <DEDUP_REMOVED lines=11> */
.L_x_1145:
[----:B------:R-:W-:Y:S05]  /*01a0*/  BSYNC.RECONVERGENT B1 ;  /* 0x0000000000017941 */ /* 0x000fea0003800200 */
.L_x_1144:
        /* <DEDUP_REMOVED lines=17> */
.L_x_1150:
        /* <DEDUP_REMOVED lines=31> */
.L_x_1149:
[----:B------:R-:W-:Y:S05]  /*04b0*/  BSYNC.RECONVERGENT B2 ;  /* 0x0000000000027941 */ /* 0x000fea0003800200 */
.L_x_1148:
[----:B------:R-:W-:Y:S05]  /*04c0*/  @!P0 BRA `(.L_x_1147) ;  /* 0x0000000000c88947 */ /* 0x000fea0003800000 */
[----:B------:R-:W-:Y:S01]  /*04d0*/  ISETP.GE.U32.AND P0, PT, R21, 0x8, PT ;  /* 0x000000081500780c */ /* 0x000fe20003f06070 */
[----:B------:R-:W-:Y:S01]  /*04e0*/  BSSY.RECONVERGENT B2, `(.L_x_1151) ;  /* 0x0000013000027945 */ /* 0x000fe20003800200 */
[----:B------:R-:W-:-:S04]  /*04f0*/  LOP3.LUT R16, R4, 0x7, RZ, 0xc0, !PT ;  /* 0x0000000704107812 */ /* 0x000fc800078ec0ff */
[----:B------:R-:W-:-:S07]  /*0500*/  ISETP.NE.AND P1, PT, R16, RZ, PT ;  /* 0x000000ff1000720c */ /* 0x000fce0003f25270 */
[----:B------:R-:W-:Y:S06]  /*0510*/  @!P0 BRA `(.L_x_1152) ;  /* 0x00000000003c8947 */ /* 0x000fec0003800000 */
[----:B------:R-:W0:Y:S02]  /*0520*/  LDC.64 R6, c[0x0][0x380] ;  /* 0x0000e000ff067b82 */ /* 0x000e240000000a00 */
[----:B0-----:R-:W-:-:S05]  /*0530*/  IMAD.WIDE.U32 R6, R5, 0x4, R6 ;  /* 0x0000000405067825 */ /* 0x001fca00078e0006 */
        /* <DEDUP_REMOVED lines=13> */
.L_x_1152:
[----:B------:R-:W-:Y:S05]  /*0610*/  BSYNC.RECONVERGENT B2 ;  /* 0x0000000000027941 */ /* 0x000fea0003800200 */
.L_x_1151:
        /* <DEDUP_REMOVED lines=11> */
[----:B------:R-:W3:Y:S01]  /*06d0*/  LDG.E R10, desc[UR6][R6.64+0xc00] ;  /* 0x000c0006060a7981 */ /* 0x000ee2000c1e1900 */
[----:B------:R-:W-:Y:S01]  /*06e0*/  VIADD R5, R5, 0x400 ;  /* 0x0000040005057836 */ /* 0x000fe20000000000 */
[----:B--2--5:R-:W-:-:S04]  /*06f0*/  IADD3 R0, PT, PT, R4, R9, R0 ;  /* 0x0000000904007210 */ /* 0x024fc80007ffe000 */
[----:B---3--:R-:W-:-:S07]  /*0700*/  IADD3 R0, PT, PT, R10, R11, R0 ;  /* 0x0000000b0a007210 */ /* 0x008fce0007ffe000 */
.L_x_1154:
[----:B------:R-:W-:Y:S05]  /*0710*/  BSYNC.RECONVERGENT B2 ;  /* 0x0000000000027941 */ /* 0x000fea0003800200 */
.L_x_1153:
[----:B------:R-:W-:Y:S05]  /*0720*/  @!P1 BRA `(.L_x_1147) ;  /* 0x0000000000309947 */ /* 0x000fea0003800000 */
[----:B------:R-:W0:Y:S02]  /*0730*/  LDC.64 R6, c[0x0][0x380] ;  /* 0x0000e000ff067b82 */ /* 0x000e240000000a00 */
[----:B0-----:R-:W-:-:S04]  /*0740*/  IMAD.WIDE.U32 R4, R5, 0x4, R6 ;  /* 0x0000000405047825 */ /* 0x001fc800078e0006 */
[----:B------:R-:W-:Y:S02]  /*0750*/  IMAD.MOV R6, RZ, RZ, -R8 ;  /* 0x000000ffff067224 */ /* 0x000fe400078e0a08 */
[----:B------:R-:W-:-:S07]  /*0760*/  IMAD.MOV.U32 R7, RZ, RZ, R5 ;  /* 0x000000ffff077224 */ /* 0x000fce00078e0005 */
.L_x_1155:
[----:B------:R-:W-:-:S06]  /*0770*/  IMAD.MOV.U32 R5, RZ, RZ, R7 ;  /* 0x000000ffff057224 */ /* 0x000fcc00078e0007 */
[----:B------:R0:W2:Y:S01]  /*0780*/  LDG.E R5, desc[UR6][R4.64] ;  /* 0x0000000604057981 */ /* 0x0000a2000c1e1900 */
[----:B------:R-:W-:-:S05]  /*0790*/  VIADD R6, R6, 0x1 ;  /* 0x0000000106067836 */ /* 0x000fca0000000000 */
[----:B------:R-:W-:Y:S02]  /*07a0*/  ISETP.NE.AND P0, PT, R6, RZ, PT ;  /* 0x000000ff0600720c */ /* 0x000fe40003f05270 */
[----:B0-----:R-:W-:-:S05]  /*07b0*/  IADD3 R4, P1, PT, R4, 0x400, RZ ;  /* 0x0000040004047810 */ /* 0x001fca0007f3e0ff */
[----:B------:R-:W-:Y:S02]  /*07c0*/  IMAD.X R7, RZ, RZ, R7, P1 ;  /* 0x000000ffff077224 */ /* 0x000fe400008e0607 */
[----:B--2--5:R-:W-:-:S04]  /*07d0*/  IMAD.IADD R0, R5, 0x1, R0 ;  /* 0x0000000105007824 */ /* 0x024fc800078e0200 */
[----:B------:R-:W-:Y:S05]  /*07e0*/  @P0 BRA `(.L_x_1155) ;  /* 0xfffffffc00e00947 */ /* 0x000fea000383ffff */
.L_x_1147:
[----:B------:R-:W-:Y:S05]  /*07f0*/  BSYNC.RECONVERGENT B1 ;  /* 0x0000000000017941 */ /* 0x000fea0003800200 */
.L_x_1146:
[----:B------:R-:W-:-:S13]  /*0800*/  ISETP.GE.U32.AND P0, PT, R2, 0x100, PT ;  /* 0x000001000200780c */ /* 0x000fda0003f06070 */
        /* <DEDUP_REMOVED lines=38> */
[----:B-1----:R-:W1:Y:S01]  /*0a70*/  LDS.64 R2, [UR4+0x20] ;  /* 0x00002004ff027984 */ /* 0x002e620008000a00 */
[----:B0-----:R-:W-:-:S04]  /*0a80*/  IADD3 R0, PT, PT, R4, R0, R9 ;  /* 0x0000000004007210 */ /* 0x001fc80007ffe009 */
[----:B------:R-:W-:-:S04]  /*0a90*/  IADD3 R0, PT, PT, R6, R0, R5 ;  /* 0x0000000006007210 */ /* 0x000fc80007ffe005 */
[----:B-1----:R-:W-:-:S05]  /*0aa0*/  IADD3 R0, PT, PT, R2, R0, R7 ;  /* 0x0000000002007210 */ /* 0x002fca0007ffe007 */
[----:B------:R-:W-:Y:S01]  /*0ab0*/  IMAD.IADD R9, R0, 0x1, R3 ;  /* 0x0000000100097824 */ /* 0x000fe200078e0203 */
[----:B------:R-:W-:Y:S06]  /*0ac0*/  BRA `(.L_x_1157) ;  /* 0x0000001400207947 */ /* 0x000fec0003800000 */
.L_x_1156:
[----:B------:R-:W-:Y:S01]  /*0ad0*/  LOP3.LUT R4, R3, 0x3e0, RZ, 0xc0, !PT ;  /* 0x000003e003047812 */ /* 0x000fe200078ec0ff */
[----:B------:R-:W1:Y:S03]  /*0ae0*/  S2R R10, SR_LANEID ;  /* 0x00000000000a7919 */ /* 0x000e660000000000 */
[----:B0-----:R-:W-:Y:S01]  /*0af0*/  LOP3.LUT R7, RZ, R4, RZ, 0x33, !PT ;  /* 0x00000004ff077212 */ /* 0x001fe200078e33ff */
[----:B------:R-:W-:-:S04]  /*0b00*/  VIADD R5, R4, 0x20 ;  /* 0x0000002004057836 */ /* 0x000fc80000000000 */
[----:B------:R-:W-:Y:S01]  /*0b10*/  IMAD.IADD R7, R7, 0x1, R2 ;  /* 0x0000000107077824 */ /* 0x000fe200078e0202 */
[----:B------:R-:W-:-:S04]  /*0b20*/  ISETP.GT.U32.AND P0, PT, R5, R2, PT ;  /* 0x000000020500720c */ /* 0x000fc80003f04070 */
        /* <DEDUP_REMOVED lines=40> */
[----:B------:R-:W-:Y:S01]  /*0db0*/  ISETP.GT.U32.AND P3, PT, R2, 0x80, PT ;  /* 0x000000800200780c */ /* 0x000fe20003f64070 */
[----:B-1----:R-:W-:-:S09]  /*0dc0*/  ULEA UR4, UR5, UR4, 0x18 ;  /* 0x0000000405047291 */ /* 0x002fd2000f8ec0ff */
[----:B------:R-:W1:Y:S04]  /*0dd0*/  LDS.128 R4, [UR4+0x10] ;  /* 0x00001004ff047984 */ /* 0x000e680008000c00 */
[----:B------:R-:W2:Y:S04]  /*0de0*/  LDS R0, [UR4+0xc] ;  /* 0x00000c04ff007984 */ /* 0x000ea80008000800 */
[----:B------:R-:W3:Y:S01]  /*0df0*/  LDS.64 R10, [UR4+0x20] ;  /* 0x00002004ff0a7984 */ /* 0x000ee20008000a00 */
[----:B-1----:R-:W-:Y:S02]  /*0e00*/  SEL R4, R4, RZ, P2 ;  /* 0x000000ff04047207 */ /* 0x002fe40001000000 */
[----:B------:R-:W-:-:S02]  /*0e10*/  ISETP.GT.U32.AND P2, PT, R2, 0x60, PT ;  /* 0x000000600200780c */ /* 0x000fc40003f44070 */
[----:B--2---:R-:W-:Y:S02]  /*0e20*/  SEL R0, R0, RZ, P1 ;  /* 0x000000ff00007207 */ /* 0x004fe40000800000 */
        /* <DEDUP_REMOVED lines=8> */
[----:B---3--:R-:W-:Y:S02]  /*0eb0*/  SEL R10, R10, RZ, P2 ;  /* 0x000000ff0a0a7207 */ /* 0x008fe40001000000 */
[----:B------:R-:W-:Y:S02]  /*0ec0*/  SEL R11, R11, RZ, P3 ;  /* 0x000000ff0b0b7207 */ /* 0x000fe40001800000 */
[----:B------:R-:W-:-:S05]  /*0ed0*/  IADD3 R0, PT, PT, R10, R0, R7 ;  /* 0x000000000a007210 */ /* 0x000fca0007ffe007 */
[----:B0-----:R-:W-:Y:S01]  /*0ee0*/  IMAD.IADD R9, R0, 0x1, R11 ;  /* 0x0000000100097824 */ /* 0x001fe200078e020b */
[----:B------:R-:W-:Y:S06]  /*0ef0*/  BRA `(.L_x_1157) ;  /* 0x0000001000147947 */ /* 0x000fec0003800000 */
.L_x_1143:
[----:B------:R-:W0:Y:S01]  /*0f00*/  S2R R0, SR_TID.X ;  /* 0x0000000000007919 */ /* 0x000e220000002100 */
[----:B------:R-:W1:Y:S02]  /*0f10*/  LDCU.64 UR4, c[0x0][0x380] ;  /* 0x00007000ff0477ac */ /* 0x000e640008000a00 */
[----:B-1----:R-:W-:Y:S02]  /*0f20*/  IMAD.U32 R12, RZ, RZ, UR4 ;  /* 0x00000004ff0c7e24 */ /* 0x002fe4000f8e00ff */
[----:B------:R-:W-:Y:S02]  /*0f30*/  IMAD.U32 R13, RZ, RZ, UR5 ;  /* 0x00000005ff0d7e24 */ /* 0x000fe4000f8e00ff */
        /* <DEDUP_REMOVED lines=17> */
[----:B------:R-:W-:Y:S01]  /*1050*/  UMOV UR4, 0x1000 ;  /* 0x0000100000047882 */ /* 0x000fe20000000000 */
[----:B--2---:R-:W-:-:S04]  /*1060*/  IADD3 R3, PT, PT, R7, R6, R3 ;  /* 0x0000000607037210 */ /* 0x004fc80007ffe003 */
[----:B---3--:R-:W-:-:S04]  /*1070*/  IADD3 R3, PT, PT, R9, R8, R3 ;  /* 0x0000000809037210 */ /* 0x008fc80007ffe003 */
[----:B----4-:R-:W-:-:S04]  /*1080*/  IADD3 R3, PT, PT, R11, R10, R3 ;  /* 0x0000000a0b037210 */ /* 0x010fc80007ffe003 */
[----:B-----5:R-:W-:-:S04]  /*1090*/  IADD3 R3, PT, PT, R15, R14, R3 ;  /* 0x0000000e0f037210 */ /* 0x020fc80007ffe003 */
[----:B------:R-:W-:Y:S01]  /*10a0*/  IADD3 R16, PT, PT, R17, R16, R3 ;  /* 0x0000001011107210 */ /* 0x000fe20007ffe003 */
[----:B------:R-:W-:-:S05]  /*10b0*/  VIADD R3, R2, 0xfffff000 ;  /* 0xfffff00002037836 */ /* 0x000fca0000000000 */
[----:B------:R-:W-:Y:S02]  /*10c0*/  ISETP.GE.U32.AND P0, PT, R3, 0x1000, PT ;  /* 0x000010000300780c */ /* 0x000fe40003f06070 */
[----:B------:R-:W-:-:S04]  /*10d0*/  IADD3 R16, PT, PT, R19, R18, R16 ;  /* 0x0000001213107210 */ /* 0x000fc80007ffe010 */
[----:B------:R-:W-:-:S05]  /*10e0*/  IADD3 R21, PT, PT, R21, R20, R16 ;  /* 0x0000001415157210 */ /* 0x000fca0007ffe010 */
[----:B------:R-:W-:Y:S02]  /*10f0*/  IMAD.IADD R7, R22, 0x1, R21 ;  /* 0x0000000116077824 */ /* 0x000fe400078e0215 */
[----:B------:R-:W-:Y:S05]  /*1100*/  @!P0 BRA `(.L_x_1158) ;  /* 0x00000000008c8947 */ /* 0x000fea0003800000 */
[----:B------:R-:W0:Y:S01]  /*1110*/  LDC R2, c[0x0][0x390] ;  /* 0x0000e400ff027b82 */ /* 0x000e220000000800 */
[----:B------:R-:W-:-:S07]  /*1120*/  UMOV UR4, 0x1000 ;  /* 0x0000100000047882 */ /* 0x000fce0000000000 */
[----:B------:R-:W1:Y:S02]  /*1130*/  LDC.64 R12, c[0x0][0x380] ;  /* 0x0000e000ff0c7b82 */ /* 0x000e640000000a00 */
.L_x_1160:
[----:B------:R-:W-:-:S04]  /*1140*/  VIADD R5, R0, UR4 ;  /* 0x0000000400057c36 */ /* 0x000fc80008000000 */
        /* <DEDUP_REMOVED lines=17> */
[----:B--2---:R-:W-:Y:S01]  /*1260*/  IADD3 R16, PT, PT, R18, R16, R7 ;  /* 0x0000001012107210 */ /* 0x004fe20007ffe007 */
[----:B0-----:R-:W-:-:S05]  /*1270*/  VIADD R7, R2, -UR4 ;  /* 0x8000000402077c36 */ /* 0x001fca0008000000 */
[----:B------:R-:W-:Y:S02]  /*1280*/  ISETP.GE.U32.AND P0, PT, R7, 0x1000, PT ;  /* 0x000010000700780c */ /* 0x000fe40003f06070 */
        /* <DEDUP_REMOVED lines=8> */
[----:B------:R-:W-:-:S06]  /*1310*/  UIADD3 UR4, UPT, UPT, UR4, 0x1000, URZ ;  /* 0x0000100004047890 */ /* 0x000fcc000fffe0ff */
[----:B------:R-:W-:-:S13]  /*1320*/  ISETP.LT.U32.AND P0, PT, R3, UR4, PT ;  /* 0x0000000403007c0c */ /* 0x000fda000bf01070 */
[----:B------:R-:W-:Y:S05]  /*1330*/  @!P0 BRA `(.L_x_1160) ;  /* 0xfffffffc00808947 */ /* 0x000fea000383ffff */
.L_x_1158:
[----:B------:R-:W-:Y:S01]  /*1340*/  VIADD R3, R2, -UR4 ;  /* 0x8000000402037c36 */ /* 0x000fe20008000000 */
[----:B------:R-:W-:Y:S04]  /*1350*/  BSSY.RECONVERGENT B1, `(.L_x_1159) ;  /* 0x0000095000017945 */ /* 0x000fe80003800200 */
[----:B------:R-:W-:-:S04]  /*1360*/  ISETP.GE.AND P0, PT, R0, R3, PT ;  /* 0x000000030000720c */ /* 0x000fc80003f06270 */
[----:B------:R-:W-:-:S13]  /*1370*/  ISETP.LE.U32.OR P0, PT, R2, UR4, P0 ;  /* 0x0000000402007c0c */ /* 0x000fda0008703470 */
[----:B------:R-:W-:Y:S05]  /*1380*/  @P0 BRA `(.L_x_1161) ;  /* 0x0000000800440947 */ /* 0x000fea0003800000 */
[----:B------:R-:W-:Y:S01]  /*1390*/  LOP3.LUT R3, RZ, R0, RZ, 0x33, !PT ;  /* 0x00000000ff037212 */ /* 0x000fe200078e33ff */
[----:B------:R-:W-:Y:S01]  /*13a0*/  BSSY.RECONVERGENT B2, `(.L_x_1162) ;  /* 0x000004a000027945 */ /* 0x000fe20003800200 */
[----:B------:R-:W-:Y:S02]  /*13b0*/  IMAD.MOV.U32 R5, RZ, RZ, R0 ;  /* 0x000000ffff057224 */ /* 0x000fe400078e0000 */
[----:B------:R-:W-:-:S04]  /*13c0*/  IADD3 R3, PT, PT, R2, -UR4, R3 ;  /* 0x8000000402037c10 */ /* 0x000fc8000fffe003 */
[C---:B------:R-:W-:Y:S02]  /*13d0*/  ISETP.GE.U32.AND P0, PT, R3.reuse, 0xf00, PT ;  /* 0x00000f000300780c */ /* 0x040fe40003f06070 */
[----:B------:R-:W-:-:S04]  /*13e0*/  LEA.HI R3, R3, 0x1, RZ, 0x18 ;  /* 0x0000000103037811 */ /* 0x000fc800078fc0ff */
[----:B------:R-:W-:-:S07]  /*13f0*/  LOP3.LUT R4, R3, 0xf, RZ, 0xc0, !PT ;  /* 0x0000000f03047812 */ /* 0x000fce00078ec0ff */
[----:B------:R-:W-:Y:S05]  /*1400*/  @!P0 BRA `(.L_x_1163) ;  /* 0x00000004000c8947 */ /* 0x000fea0003800000 */
[----:B------:R-:W-:Y:S01]  /*1410*/  LOP3.LUT R6, R3, 0x1fffff0, RZ, 0xc0, !PT ;  /* 0x01fffff003067812 */ /* 0x000fe200078ec0ff */
[----:B------:R-:W-:Y:S01]  /*1420*/  BSSY.RECONVERGENT B3, `(.L_x_1164) ;  /* 0x0000040000037945 */ /* 0x000fe20003800200 */
[C---:B------:R-:W-:Y:S01]  /*1430*/  LOP3.LUT R5, R0.reuse, 0x800, RZ, 0xfc, !PT ;  /* 0x0000080000057812 */ /* 0x040fe200078efcff */
[----:B------:R-:W-:Y:S02]  /*1440*/  VIADD R2, R0, UR4 ;  /* 0x0000000400027c36 */ /* 0x000fe40008000000 */
[----:B------:R-:W-:-:S07]  /*1450*/  IMAD.MOV R6, RZ, RZ, -R6 ;  /* 0x000000ffff067224 */ /* 0x000fce00078e0a06 */
.L_x_1165:
[----:B------:R-:W-:-:S04]  /*1460*/  IMAD.WIDE.U32 R26, R2, 0x4, R12 ;  /* 0x00000004021a7825 */ /* 0x000fc800078e000c */
[C---:B------:R-:W-:Y:S02]  /*1470*/  VIADD R9, R2.reuse, 0x100 ;  /* 0x0000010002097836 */ /* 0x040fe40000000000 */
[----:B------:R-:W-:Y:S01]  /*1480*/  VIADD R15, R2, 0x400 ;  /* 0x00000400020f7836 */ /* 0x000fe20000000000 */
[----:B------:R0:W2:Y:S01]  /*1490*/  LDG.E R26, desc[UR6][R26.64] ;  /* 0x000000061a1a7981 */ /* 0x0000a2000c1e1900 */
[----:B------:R-:W-:-:S04]  /*14a0*/  IMAD.WIDE.U32 R8, R9, 0x4, R12 ;  /* 0x0000000409087825 */ /* 0x000fc800078e000c */
[C---:B------:R-:W-:Y:S01]  /*14b0*/  VIADD R17, R2.reuse, 0x200 ;  /* 0x0000020002117836 */ /* 0x040fe20000000000 */
[----:B------:R1:W2:Y:S01]  /*14c0*/  LDG.E R25, desc[UR6][R8.64] ;  /* 0x0000000608197981 */ /* 0x0002a2000c1e1900 */
[C---:B------:R-:W-:Y:S02]  /*14d0*/  VIADD R11, R2.reuse, 0x300 ;  /* 0x00000300020b7836 */ /* 0x040fe40000000000 */
[----:B0-----:R-:W-:Y:S02]  /*14e0*/  VIADD R27, R2, 0x700 ;  /* 0x00000700021b7836 */ /* 0x001fe40000000000 */
[----:B------:R-:W-:-:S04]  /*14f0*/  IMAD.WIDE.U32 R14, R15, 0x4, R12 ;  /* 0x000000040f0e7825 */ /* 0x000fc800078e000c */
[--C-:B------:R-:W-:Y:S01]  /*1500*/  IMAD.WIDE.U32 R16, R17, 0x4, R12.reuse ;  /* 0x0000000411107825 */ /* 0x100fe200078e000c */
[----:B------:R0:W3:Y:S03]  /*1510*/  LDG.E R22, desc[UR6][R14.64] ;  /* 0x000000060e167981 */ /* 0x0000e6000c1e1900 */
[----:B------:R-:W-:Y:S01]  /*1520*/  VIADD R29, R2, 0x500 ;  /* 0x00000500021d7836 */ /* 0x000fe20000000000 */
[----:B------:R-:W4:Y:S01]  /*1530*/  LDG.E R24, desc[UR6][R16.64] ;  /* 0x0000000610187981 */ /* 0x000f22000c1e1900 */
[----:B------:R-:W-:-:S04]  /*1540*/  IMAD.WIDE.U32 R10, R11, 0x4, R12 ;  /* 0x000000040b0a7825 */ /* 0x000fc800078e000c */
[--C-:B-1----:R-:W-:Y:S01]  /*1550*/  IMAD.WIDE.U32 R8, R27, 0x4, R12.reuse ;  /* 0x000000041b087825 */ /* 0x102fe200078e000c */
[----:B------:R-:W4:Y:S03]  /*1560*/  LDG.E R23, desc[UR6][R10.64] ;  /* 0x000000060a177981 */ /* 0x000f26000c1e1900 */
[----:B------:R-:W-:Y:S02]  /*1570*/  VIADD R27, R2, 0x900 ;  /* 0x00000900021b7836 */ /* 0x000fe40000000000 */
[----:B------:R-:W-:-:S04]  /*1580*/  IMAD.WIDE.U32 R28, R29, 0x4, R12 ;  /* 0x000000041d1c7825 */ /* 0x000fc800078e000c */
[C---:B------:R-:W-:Y:S01]  /*1590*/  VIADD R19, R2.reuse, 0x600 ;  /* 0x0000060002137836 */ /* 0x040fe20000000000 */
[----:B------:R1:W5:Y:S01]  /*15a0*/  LDG.E R11, desc[UR6][R8.64] ;  /* 0x00000006080b7981 */ /* 0x000362000c1e1900 */
[C---:B0-----:R-:W-:Y:S02]  /*15b0*/  VIADD R15, R2.reuse, 0xa00 ;  /* 0x00000a00020f7836 */ /* 0x041fe40000000000 */
[----:B------:R-:W-:Y:S01]  /*15c0*/  VIADD R20, R2, 0x800 ;  /* 0x0000080002147836 */ /* 0x000fe20000000000 */
[----:B------:R0:W3:Y:S01]  /*15d0*/  LDG.E R21, desc[UR6][R28.64] ;  /* 0x000000061c157981 */ /* 0x0000e2000c1e1900 */
[----:B------:R-:W-:-:S04]  /*15e0*/  IMAD.WIDE.U32 R18, R19, 0x4, R12 ;  /* 0x0000000413127825 */ /* 0x000fc800078e000c */
[----:B-1----:R-:W-:-:S04]  /*15f0*/  IMAD.WIDE.U32 R8, R27, 0x4, R12 ;  /* 0x000000041b087825 */ /* 0x002fc800078e000c */
[--C-:B------:R-:W-:Y:S02]  /*1600*/  IMAD.WIDE.U32 R14, R15, 0x4, R12.reuse ;  /* 0x000000040f0e7825 */ /* 0x100fe400078e000c */
[----:B------:R-:W5:Y:S02]  /*1610*/  LDG.E R9, desc[UR6][R8.64] ;  /* 0x0000000608097981 */ /* 0x000f64000c1e1900 */
[--C-:B------:R-:W-:Y:S02]  /*1620*/  IMAD.WIDE.U32 R16, R20, 0x4, R12.reuse ;  /* 0x0000000414107825 */ /* 0x100fe400078e000c */
[----:B------:R1:W5:Y:S02]  /*1630*/  LDG.E R20, desc[UR6][R18.64] ;  /* 0x0000000612147981 */ /* 0x000364000c1e1900 */
[C---:B0-----:R-:W-:Y:S02]  /*1640*/  VIADD R29, R2.reuse, 0xb00 ;  /* 0x00000b00021d7836 */ /* 0x041fe40000000000 */
[----:B------:R-:W-:Y:S01]  /*1650*/  VIADD R27, R2, 0xc00 ;  /* 0x00000c00021b7836 */ /* 0x000fe20000000000 */
[----:B------:R0:W5:Y:S01]  /*1660*/  LDG.E R10, desc[UR6][R16.64] ;  /* 0x00000006100a7981 */ /* 0x000162000c1e1900 */
[----:B------:R-:W-:-:S03]  /*1670*/  IMAD.WIDE.U32 R28, R29, 0x4, R12 ;  /* 0x000000041d1c7825 */ /* 0x000fc600078e000c */
[----:B------:R0:W5:Y:S01]  /*1680*/  LDG.E R8, desc[UR6][R14.64] ;  /* 0x000000060e087981 */ /* 0x000162000c1e1900 */
[C---:B-1----:R-:W-:Y:S02]  /*1690*/  VIADD R19, R2.reuse, 0xe00 ;  /* 0x00000e0002137836 */ /* 0x042fe40000000000 */
[C---:B------:R-:W-:Y:S02]  /*16a0*/  VIADD R18, R2.reuse, 0xf00 ;  /* 0x00000f0002127836 */ /* 0x040fe40000000000 */
[----:B0-----:R-:W-:Y:S02]  /*16b0*/  IMAD.WIDE.U32 R16, R27, 0x4, R12 ;  /* 0x000000041b107825 */ /* 0x001fe400078e000c */
[----:B------:R-:W5:Y:S02]  /*16c0*/  LDG.E R27, desc[UR6][R28.64] ;  /* 0x000000061c1b7981 */ /* 0x000f64000c1e1900 */
[----:B------:R-:W-:-:S04]  /*16d0*/  VIADD R15, R2, 0xd00 ;  /* 0x00000d00020f7836 */ /* 0x000fc80000000000 */
[--C-:B------:R-:W-:Y:S01]  /*16e0*/  IMAD.WIDE.U32 R14, R15, 0x4, R12.reuse ;  /* 0x000000040f0e7825 */ /* 0x100fe200078e000c */
[----:B------:R0:W5:Y:S05]  /*16f0*/  LDG.E R28, desc[UR6][R16.64] ;  /* 0x00000006101c7981 */ /* 0x00016a000c1e1900 */
[----:B------:R-:W5:Y:S01]  /*1700*/  LDG.E R15, desc[UR6][R14.64] ;  /* 0x000000060e0f7981 */ /* 0x000f62000c1e1900 */
[----:B0-----:R-:W-:-:S04]  /*1710*/  IMAD.WIDE.U32 R16, R19, 0x4, R12 ;  /* 0x0000000413107825 */ /* 0x001fc800078e000c */
[----:B------:R-:W-:Y:S02]  /*1720*/  IMAD.WIDE.U32 R18, R18, 0x4, R12 ;  /* 0x0000000412127825 */ /* 0x000fe400078e000c */
[----:B------:R-:W5:Y:S04]  /*1730*/  LDG.E R16, desc[UR6][R16.64] ;  /* 0x0000000610107981 */ /* 0x000f68000c1e1900 */
[----:B------:R-:W5:Y:S01]  /*1740*/  LDG.E R19, desc[UR6][R18.64] ;  /* 0x0000000612137981 */ /* 0x000f62000c1e1900 */
[----:B------:R-:W-:-:S05]  /*1750*/  VIADD R6, R6, 0x10 ;  /* 0x0000001006067836 */ /* 0x000fca0000000000 */
[----:B------:R-:W-:Y:S01]  /*1760*/  ISETP.NE.AND P0, PT, R6, RZ, PT ;  /* 0x000000ff0600720c */ /* 0x000fe20003f05270 */
[----:B------:R-:W-:Y:S02]  /*1770*/  VIADD R5, R5, 0x1000 ;  /* 0x0000100005057836 */ /* 0x000fe40000000000 */
[----:B------:R-:W-:Y:S01]  /*1780*/  VIADD R2, R2, 0x1000 ;  /* 0x0000100002027836 */ /* 0x000fe20000000000 */
[----:B--2---:R-:W-:-:S04]  /*1790*/  IADD3 R25, PT, PT, R25, R26, R7 ;  /* 0x0000001a19197210 */ /* 0x004fc80007ffe007 */
[----:B----4-:R-:W-:-:S04]  /*17a0*/  IADD3 R23, PT, PT, R23, R24, R25 ;  /* 0x0000001817177210 */ /* 0x010fc80007ffe019 */
[----:B---3--:R-:W-:-:S04]  /*17b0*/  IADD3 R21, PT, PT, R21, R22, R23 ;  /* 0x0000001615157210 */ /* 0x008fc80007ffe017 */
[----:B-----5:R-:W-:-:S04]  /*17c0*/  IADD3 R11, PT, PT, R11, R20, R21 ;  /* 0x000000140b0b7210 */ /* 0x020fc80007ffe015 */
[----:B------:R-:W-:-:S04]  /*17d0*/  IADD3 R9, PT, PT, R9, R10, R11 ;  /* 0x0000000a09097210 */ /* 0x000fc80007ffe00b */
[----:B------:R-:W-:-:S04]  /*17e0*/  IADD3 R8, PT, PT, R27, R8, R9 ;  /* 0x000000081b087210 */ /* 0x000fc80007ffe009 */
[----:B------:R-:W-:-:S04]  /*17f0*/  IADD3 R8, PT, PT, R15, R28, R8 ;  /* 0x0000001c0f087210 */ /* 0x000fc80007ffe008 */
[----:B------:R-:W-:Y:S01]  /*1800*/  IADD3 R7, PT, PT, R19, R16, R8 ;  /* 0x0000001013077210 */ /* 0x000fe20007ffe008 */
[----:B------:R-:W-:Y:S06]  /*1810*/  @P0 BRA `(.L_x_1165) ;  /* 0xfffffffc00100947 */ /* 0x000fec000383ffff */
[----:B------:R-:W-:Y:S05]  /*1820*/  BSYNC.RECONVERGENT B3 ;  /* 0x0000000000037941 */ /* 0x000fea0003800200 */
.L_x_1164:
[----:B------:R-:W-:-:S07]  /*1830*/  VIADD R5, R5, 0xfffff800 ;  /* 0xfffff80005057836 */ /* 0x000fce0000000000 */
.L_x_1163:
[----:B------:R-:W-:Y:S05]  /*1840*/  BSYNC.RECONVERGENT B2 ;  /* 0x0000000000027941 */ /* 0x000fea0003800200 */
.L_x_1162:
[----:B------:R-:W-:-:S13]  /*1850*/  ISETP.NE.AND P0, PT, R4, RZ, PT ;  /* 0x000000ff0400720c */ /* 0x000fda0003f05270 */
[----:B------:R-:W-:Y:S05]  /*1860*/  @!P0 BRA `(.L_x_1161) ;  /* 0x00000004000c8947 */ /* 0x000fea0003800000 */
[----:B------:R-:W-:Y:S01]  /*1870*/  ISETP.GE.U32.AND P0, PT, R4, 0x8, PT ;  /* 0x000000080400780c */ /* 0x000fe20003f06070 */
[----:B------:R-:W-:Y:S01]  /*1880*/  BSSY.RECONVERGENT B2, `(.L_x_1166) ;  /* 0x0000021000027945 */ /* 0x000fe20003800200 */
[----:B------:R-:W-:-:S04]  /*1890*/  LOP3.LUT R24, R3, 0x7, RZ, 0xc0, !PT ;  /* 0x0000000703187812 */ /* 0x000fc800078ec0ff */
[----:B------:R-:W-:-:S07]  /*18a0*/  ISETP.NE.AND P1, PT, R24, RZ, PT ;  /* 0x000000ff1800720c */ /* 0x000fce0003f25270 */
[----:B------:R-:W-:Y:S06]  /*18b0*/  @!P0 BRA `(.L_x_1167) ;  /* 0x0000000000748947 */ /* 0x000fec0003800000 */
[----:B------:R-:W-:-:S04]  /*18c0*/  VIADD R9, R5, UR4 ;  /* 0x0000000405097c36 */ /* 0x000fc80008000000 */
[C---:B------:R-:W-:Y:S02]  /*18d0*/  VIADD R21, R9.reuse, 0x100 ;  /* 0x0000010009157836 */ /* 0x040fe40000000000 */
[C---:B------:R-:W-:Y:S02]  /*18e0*/  VIADD R11, R9.reuse, 0x300 ;  /* 0x00000300090b7836 */ /* 0x040fe40000000000 */
[C---:B------:R-:W-:Y:S02]  /*18f0*/  VIADD R23, R9.reuse, 0x200 ;  /* 0x0000020009177836 */ /* 0x040fe40000000000 */
[----:B------:R-:W-:-:S04]  /*1900*/  IMAD.WIDE.U32 R16, R9, 0x4, R12 ;  /* 0x0000000409107825 */ /* 0x000fc800078e000c */
[--C-:B------:R-:W-:Y:S01]  /*1910*/  IMAD.WIDE.U32 R20, R21, 0x4, R12.reuse ;  /* 0x0000000415147825 */ /* 0x100fe200078e000c */
[----:B------:R0:W2:Y:S03]  /*1920*/  LDG.E R2, desc[UR6][R16.64] ;  /* 0x0000000610027981 */ /* 0x0000a6000c1e1900 */
[C---:B------:R-:W-:Y:S01]  /*1930*/  VIADD R15, R9.reuse, 0x400 ;  /* 0x00000400090f7836 */ /* 0x040fe20000000000 */
[----:B------:R-:W2:Y:S01]  /*1940*/  LDG.E R4, desc[UR6][R20.64] ;  /* 0x0000000614047981 */ /* 0x000ea2000c1e1900 */
[----:B------:R-:W-:Y:S02]  /*1950*/  VIADD R19, R9, 0x500 ;  /* 0x0000050009137836 */ /* 0x000fe40000000000 */
[----:B------:R-:W-:-:S04]  /*1960*/  IMAD.WIDE.U32 R10, R11, 0x4, R12 ;  /* 0x000000040b0a7825 */ /* 0x000fc800078e000c */
[--C-:B------:R-:W-:Y:S02]  /*1970*/  IMAD.WIDE.U32 R22, R23, 0x4, R12.reuse ;  /* 0x0000000417167825 */ /* 0x100fe400078e000c */
[----:B------:R-:W3:Y:S02]  /*1980*/  LDG.E R10, desc[UR6][R10.64] ;  /* 0x000000060a0a7981 */ /* 0x000ee4000c1e1900 */
[C---:B------:R-:W-:Y:S02]  /*1990*/  VIADD R25, R9.reuse, 0x600 ;  /* 0x0000060009197836 */ /* 0x040fe40000000000 */
[----:B------:R-:W-:Y:S01]  /*19a0*/  VIADD R27, R9, 0x700 ;  /* 0x00000700091b7836 */ /* 0x000fe20000000000 */
[----:B------:R-:W3:Y:S01]  /*19b0*/  LDG.E R6, desc[UR6][R22.64] ;  /* 0x0000000616067981 */ /* 0x000ee2000c1e1900 */
[----:B------:R-:W-:-:S04]  /*19c0*/  IMAD.WIDE.U32 R14, R15, 0x4, R12 ;  /* 0x000000040f0e7825 */ /* 0x000fc800078e000c */
[--C-:B------:R-:W-:Y:S02]  /*19d0*/  IMAD.WIDE.U32 R8, R19, 0x4, R12.reuse ;  /* 0x0000000413087825 */ /* 0x100fe400078e000c */
[----:B------:R-:W4:Y:S02]  /*19e0*/  LDG.E R15, desc[UR6][R14.64] ;  /* 0x000000060e0f7981 */ /* 0x000f24000c1e1900 */
[--C-:B------:R-:W-:Y:S02]  /*19f0*/  IMAD.WIDE.U32 R18, R25, 0x4, R12.reuse ;  /* 0x0000000419127825 */ /* 0x100fe400078e000c */
[----:B------:R-:W4:Y:S02]  /*1a00*/  LDG.E R8, desc[UR6][R8.64] ;  /* 0x0000000608087981 */ /* 0x000f24000c1e1900 */
[----:B0-----:R-:W-:Y:S02]  /*1a10*/  IMAD.WIDE.U32 R16, R27, 0x4, R12 ;  /* 0x000000041b107825 */ /* 0x001fe400078e000c */
[----:B------:R-:W5:Y:S04]  /*1a20*/  LDG.E R19, desc[UR6][R18.64] ;  /* 0x0000000612137981 */ /* 0x000f68000c1e1900 */
[----:B------:R-:W5:Y:S01]  /*1a30*/  LDG.E R16, desc[UR6][R16.64] ;  /* 0x0000000610107981 */ /* 0x000f62000c1e1900 */
[----:B------:R-:W-:Y:S01]  /*1a40*/  VIADD R5, R5, 0x800 ;  /* 0x0000080005057836 */ /* 0x000fe20000000000 */
[----:B--2---:R-:W-:-:S04]  /*1a50*/  IADD3 R7, PT, PT, R4, R2, R7 ;  /* 0x0000000204077210 */ /* 0x004fc80007ffe007 */
[----:B---3--:R-:W-:-:S04]  /*1a60*/  IADD3 R6, PT, PT, R10, R6, R7 ;  /* 0x000000060a067210 */ /* 0x008fc80007ffe007 */
[----:B----4-:R-:W-:-:S04]  /*1a70*/  IADD3 R6, PT, PT, R8, R15, R6 ;  /* 0x0000000f08067210 */ /* 0x010fc80007ffe006 */
[----:B-----5:R-:W-:-:S07]  /*1a80*/  IADD3 R7, PT, PT, R16, R19, R6 ;  /* 0x0000001310077210 */ /* 0x020fce0007ffe006 */
.L_x_1167:
[----:B------:R-:W-:Y:S05]  /*1a90*/  BSYNC.RECONVERGENT B2 ;  /* 0x0000000000027941 */ /* 0x000fea0003800200 */
.L_x_1166:
        /* <DEDUP_REMOVED lines=18> */
[----:B------:R-:W-:Y:S01]  /*1bc0*/  VIADD R5, R5, 0x400 ;  /* 0x0000040005057836 */ /* 0x000fe20000000000 */
[----:B--2---:R-:W-:-:S04]  /*1bd0*/  IADD3 R7, PT, PT, R8, R2, R7 ;  /* 0x0000000208077210 */ /* 0x004fc80007ffe007 */
[----:B---3--:R-:W-:-:S07]  /*1be0*/  IADD3 R7, PT, PT, R14, R10, R7 ;  /* 0x0000000a0e077210 */ /* 0x008fce0007ffe007 */
.L_x_1169:
[----:B------:R-:W-:Y:S05]  /*1bf0*/  BSYNC.RECONVERGENT B2 ;  /* 0x0000000000027941 */ /* 0x000fea0003800200 */
.L_x_1168:
[----:B------:R-:W-:Y:S05]  /*1c00*/  @!P1 BRA `(.L_x_1161) ;  /* 0x0000000000249947 */ /* 0x000fea0003800000 */
[----:B------:R-:W-:Y:S02]  /*1c10*/  VIADD R5, R5, UR4 ;  /* 0x0000000405057c36 */ /* 0x000fe40008000000 */
[----:B------:R-:W-:-:S07]  /*1c20*/  IMAD.MOV R4, RZ, RZ, -R4 ;  /* 0x000000ffff047224 */ /* 0x000fce00078e0a04 */
.L_x_1170:
[----:B------:R-:W-:-:S06]  /*1c30*/  IMAD.WIDE.U32 R2, R5, 0x4, R12 ;  /* 0x0000000405027825 */ /* 0x000fcc00078e000c */
[----:B------:R-:W2:Y:S01]  /*1c40*/  LDG.E R2, desc[UR6][R2.64] ;  /* 0x0000000602027981 */ /* 0x000ea2000c1e1900 */
[----:B------:R-:W-:Y:S02]  /*1c50*/  VIADD R4, R4, 0x1 ;  /* 0x0000000104047836 */ /* 0x000fe40000000000 */
[----:B------:R-:W-:-:S03]  /*1c60*/  VIADD R5, R5, 0x100 ;  /* 0x0000010005057836 */ /* 0x000fc60000000000 */
[----:B------:R-:W-:Y:S01]  /*1c70*/  ISETP.NE.AND P0, PT, R4, RZ, PT ;  /* 0x000000ff0400720c */ /* 0x000fe20003f05270 */
[----:B--2---:R-:W-:-:S12]  /*1c80*/  IMAD.IADD R7, R2, 0x1, R7 ;  /* 0x0000000102077824 */ /* 0x004fd800078e0207 */
[----:B------:R-:W-:Y:S05]  /*1c90*/  @P0 BRA `(.L_x_1170) ;  /* 0xfffffffc00e40947 */ /* 0x000fea000383ffff */
.L_x_1161:
[----:B------:R-:W-:Y:S05]  /*1ca0*/  BSYNC.RECONVERGENT B1 ;  /* 0x0000000000017941 */ /* 0x000fea0003800200 */
.L_x_1159:
        /* <DEDUP_REMOVED lines=36> */
[----:B--2---:R-:W0:Y:S04]  /*1ef0*/  LDS.128 R4, [UR4+0x10] ;  /* 0x00001004ff047984 */ /* 0x004e280008000c00 */
[----:B------:R-:W1:Y:S01]  /*1f00*/  LDS.64 R2, [UR4+0x20] ;  /* 0x00002004ff027984 */ /* 0x000e620008000a00 */
[----:B0-----:R-:W-:-:S04]  /*1f10*/  IADD3 R0, PT, PT, R4, R0, R9 ;  /* 0x0000000004007210 */ /* 0x001fc80007ffe009 */
[----:B------:R-:W-:-:S04]  /*1f20*/  IADD3 R0, PT, PT, R6, R0, R5 ;  /* 0x0000000006007210 */ /* 0x000fc80007ffe005 */
[----:B-1----:R-:W-:-:S05]  /*1f30*/  IADD3 R0, PT, PT, R2, R0, R7 ;  /* 0x0000000002007210 */ /* 0x002fca0007ffe007 */
[----:B------:R-:W-:-:S07]  /*1f40*/  IMAD.IADD R9, R0, 0x1, R3 ;  /* 0x0000000100097824 */ /* 0x000fce00078e0203 */
.L_x_1157:
[----:B------:R-:W-:Y:S05]  /*1f50*/  BSYNC.RECONVERGENT B0 ;  /* 0x0000000000007941 */ /* 0x000fea0003800200 */
.L_x_1142:
[----:B------:R-:W-:Y:S05]  /*1f60*/  @P0 EXIT ;  /* 0x000000000000094d */ /* 0x000fea0003800000 */
[----:B-1----:R-:W1:Y:S01]  /*1f70*/  LDC.64 R2, c[0x0][0x388] ;  /* 0x0000e200ff027b82 */ /* 0x002e620000000a00 */
[----:B------:R-:W0:Y:S02]  /*1f80*/  LDCU UR4, c[0x0][0x398] ;  /* 0x00007300ff0477ac */ /* 0x000e240008000800 */
[----:B0-2---:R-:W-:-:S05]  /*1f90*/  VIADD R9, R9, UR4 ;  /* 0x0000000409097c36 */ /* 0x005fca0008000000 */
[----:B-1----:R-:W-:Y:S01]  /*1fa0*/  STG.E desc[UR6][R2.64], R9 ;  /* 0x0000000902007986 */ /* 0x002fe2000c101906 */
[----:B------:R-:W-:Y:S05]  /*1fb0*/  EXIT ;  /* 0x000000000000794d */ /* 0x000fea0003800000 */
.L_x_1171:
        /* <DEDUP_REMOVED lines=12> */
.L_x_1195:


//--------------------- .text._ZN3cub18CUB_300001_SM_10006detail8for_each13static_kernelINS2_12policy_hub_t12policy_500_tElN6thrust24THRUST_300001_SM_1000_NS8cuda_cub6__fill7functorINS7_6detail15normal_iteratorINS7_10device_ptrIiEEEEiEEEEvT0_T1_ --------------------------
	.section	.text._ZN3cub18CUB_300001_SM_10006detail8for_each13static_kernelINS2_12policy_hub_t12policy_500_tElN6thrust24THRUST_300001_SM_1000_NS8cuda_cub6__fill7functorINS7_6detail15normal_iteratorINS7_10device_ptrIiEEEEiEEEEvT0_T1_,"ax",@progbits
	.align	128
        .global         _ZN3cub18CUB_300001_SM_10006detail8for_each13static_kernelINS2_12policy_hub_t12policy_500_tElN6thrust24THRUST_300001_SM_1000_NS8cuda_cub6__fill7functorINS7_6detail15normal_iteratorINS7_10device_ptrIiEEEEiEEEEvT0_T1_
        .type           _ZN3cub18CUB_300001_SM_10006detail8for_each13static_kernelINS2_12policy_hub_t12policy_500_tElN6thrust24THRUST_300001_SM_1000_NS8cuda_cub6__fill7functorINS7_6detail15normal_iteratorINS7_10device_ptrIiEEEEiEEEEvT0_T1_,@function
        .size           _ZN3cub18CUB_300001_SM_10006detail8for_each13static_kernelINS2_12policy_hub_t12policy_500_tElN6thrust24THRUST_300001_SM_1000_NS8cuda_cub6__fill7functorINS7_6detail15normal_iteratorINS7_10device_ptrIiEEEEiEEEEvT0_T1_,(.L_x_1196 - _ZN3cub18CUB_300001_SM_10006detail8for_each13static_kernelINS2_12policy_hub_t12policy_500_tElN6thrust24THRUST_300001_SM_1000_NS8cuda_cub6__fill7functorINS7_6detail15normal_iteratorINS7_10device_ptrIiEEEEiEEEEvT0_T1_)
        .other          _ZN3cub18CUB_300001_SM_10006detail8for_each13static_kernelINS2_12policy_hub_t12policy_500_tElN6thrust24THRUST_300001_SM_1000_NS8cuda_cub6__fill7functorINS7_6detail15normal_iteratorINS7_10device_ptrIiEEEEiEEEEvT0_T1_,@"STO_CUDA_ENTRY STV_DEFAULT"
_ZN3cub18CUB_300001_SM_10006detail8for_each13static_kernelINS2_12policy_hub_t12policy_500_tElN6thrust24THRUST_300001_SM_1000_NS8cuda_cub6__fill7functorINS7_6detail15normal_iteratorINS7_10device_ptrIiEEEEiEEEEvT0_T1_:
.text._ZN3cub18CUB_300001_SM_10006detail8for_each13static_kernelINS2_12policy_hub_t12policy_500_tElN6thrust24THRUST_300001_SM_1000_NS8cuda_cub6__fill7functorINS7_6detail15normal_iteratorINS7_10device_ptrIiEEEEiEEEEvT0_T1_:
[----:B------:R-:W-:Y:S08]  /*0000*/  LDC R1, c[0x0][0x37c] ;  /* 0x0000df00ff017b82 */ /* 0x000ff00000000800 */
[----:B------:R-:W0:Y:S01]  /*0010*/  S2UR UR4, SR_CTAID.X ;  /* 0x00000000000479c3 */ /* 0x000e220000002500 */
[----:B------:R-:W1:Y:S01]  /*0020*/  LDCU.64 UR6, c[0x0][0x380] ;  /* 0x00007000ff0677ac */ /* 0x000e620008000a00 */
[----:B------:R-:W2:Y:S01]  /*0030*/  LDCU.64 UR8, c[0x0][0x358] ;  /* 0x00006b00ff0877ac */ /* 0x000ea20008000a00 */
[----:B0-----:R-:W-:-:S04]  /*0040*/  UIMAD.WIDE.U32 UR4, UR4, 0x200, URZ ;  /* 0x00000200040478a5 */ /* 0x001fc8000f8e00ff */
[----:B-1----:R-:W-:-:S04]  /*0050*/  UIADD3 UR6, UP0, UPT, -UR4, UR6, URZ ;  /* 0x0000000604067290 */ /* 0x002fc8000ff1e1ff */
[----:B------:R-:W-:Y:S02]  /*0060*/  UIADD3.X UR7, UPT, UPT, ~UR5, UR7, URZ, UP0, !UPT ;  /* 0x0000000705077290 */ /* 0x000fe400087fe5ff */
[----:B------:R-:W-:-:S04]  /*0070*/  UISETP.GE.U32.AND UP0, UPT, UR6, 0x200, UPT ;  /* 0x000002000600788c */ /* 0x000fc8000bf06070 */
[----:B------:R-:W-:-:S09]  /*0080*/  UISETP.GE.AND.EX UP0, UPT, UR7, URZ, UPT, UP0 ;  /* 0x000000ff0700728c */ /* 0x000fd2000bf06300 */
[----:B--2---:R-:W-:Y:S05]  /*0090*/  BRA.U !UP0, `(.L_x_1172) ;  /* 0x0000000108287547 */ /* 0x004fea000b800000 */
[----:B------:R-:W0:Y:S01]  /*00a0*/  S2R R0, SR_TID.X ;  /* 0x0000000000007919 */ /* 0x000e220000002100 */
[----:B------:R-:W1:Y:S01]  /*00b0*/  LDCU.64 UR6, c[0x0][0x388] ;  /* 0x00007100ff0677ac */ /* 0x000e620008000a00 */
[----:B------:R-:W2:Y:S01]  /*00c0*/  LDC R5, c[0x0][0x390] ;  /* 0x0000e400ff057b82 */ /* 0x000ea20000000800 */
[----:B0-----:R-:W-:-:S05]  /*00d0*/  IADD3 R0, P0, PT, R0, UR4, RZ ;  /* 0x0000000400007c10 */ /* 0x001fca000ff1e0ff */
[----:B------:R-:W-:Y:S01]  /*00e0*/  IMAD.X R3, RZ, RZ, UR5, P0 ;  /* 0x00000005ff037e24 */ /* 0x000fe200080e06ff */
[----:B-1----:R-:W-:-:S04]  /*00f0*/  LEA R2, P0, R0, UR6, 0x2 ;  /* 0x0000000600027c11 */ /* 0x002fc8000f8010ff */
[----:B------:R-:W-:-:S05]  /*0100*/  LEA.HI.X R3, R0, UR7, R3, 0x2, P0 ;  /* 0x0000000700037c11 */ /* 0x000fca00080f1403 */
[----:B--2---:R-:W-:Y:S04]  /*0110*/  STG.E desc[UR8][R2.64], R5 ;  /* 0x0000000502007986 */ /* 0x004fe8000c101908 */
[----:B------:R-:W-:Y:S01]  /*0120*/  STG.E desc[UR8][R2.64+0x400], R5 ;  /* 0x0004000502007986 */ /* 0x000fe2000c101908 */
[----:B------:R-:W-:Y:S05]  /*0130*/  EXIT ;  /* 0x000000000000794d */ /* 0x000fea0003800000 */
.L_x_1172:
[----:B------:R-:W0:Y:S01]  /*0140*/  S2R R0, SR_TID.X ;  /* 0x0000000000007919 */ /* 0x000e220000002100 */
[----:B------:R-:W-:Y:S01]  /*0150*/  USHF.R.S32.HI UR7, URZ, 0x1f, UR6 ;  /* 0x0000001fff077899 */ /* 0x000fe20008011406 */
[----:B------:R-:W1:Y:S05]  /*0160*/  LDCU.64 UR10, c[0x0][0x388] ;  /* 0x00007100ff0a77ac */ /* 0x000e6a0008000a00 */
[----:B------:R-:W-:Y:S02]  /*0170*/  IMAD.U32 R2, RZ, RZ, UR7 ;  /* 0x00000007ff027e24 */ /* 0x000fe4000f8e00ff */
[----:B------:R-:W-:Y:S01]  /*0180*/  IMAD.U32 R4, RZ, RZ, UR7 ;  /* 0x00000007ff047e24 */ /* 0x000fe2000f8e00ff */
[----:B0-----:R-:W-:-:S04]  /*0190*/  ISETP.LT.U32.AND P0, PT, R0, UR6, PT ;  /* 0x0000000600007c0c */ /* 0x001fc8000bf01070 */
[----:B------:R-:W-:Y:S01]  /*01a0*/  ISETP.GT.AND.EX P0, PT, R2, RZ, PT, P0 ;  /* 0x000000ff0200720c */ /* 0x000fe20003f04300 */
[C---:B------:R-:W-:Y:S01]  /*01b0*/  VIADD R2, R0.reuse, 0x100 ;  /* 0x0000010000027836 */ /* 0x040fe20000000000 */
[----:B------:R-:W-:-:S04]  /*01c0*/  IADD3 R0, P2, PT, R0, UR4, RZ ;  /* 0x0000000400007c10 */ /* 0x000fc8000ff5e0ff */
[----:B------:R-:W-:Y:S01]  /*01d0*/  ISETP.LT.U32.AND P1, PT, R2, UR6, PT ;  /* 0x0000000602007c0c */ /* 0x000fe2000bf21070 */
[----:B------:R-:W-:Y:S01]  /*01e0*/  IMAD.X R3, RZ, RZ, UR5, P2 ;  /* 0x00000005ff037e24 */ /* 0x000fe200090e06ff */
[----:B-1----:R-:W-:Y:S02]  /*01f0*/  LEA R2, P2, R0, UR10, 0x2 ;  /* 0x0000000a00027c11 */ /* 0x002fe4000f8410ff */
[----:B------:R-:W-:Y:S02]  /*0200*/  ISETP.GT.AND.EX P1, PT, R4, RZ, PT, P1 ;  /* 0x000000ff0400720c */ /* 0x000fe40003f24310 */
[----:B------:R-:W-:Y:S01]  /*0210*/  LEA.HI.X R3, R0, UR11, R3, 0x2, P2 ;  /* 0x0000000b00037c11 */ /* 0x000fe200090f1403 */
[----:B------:R-:W0:Y:S04]  /*0220*/  @P0 LDC R5, c[0x0][0x390] ;  /* 0x0000e400ff050b82 */ /* 0x000e280000000800 */
[----:B0-----:R0:W-:Y:S06]  /*0230*/  @P0 STG.E desc[UR8][R2.64], R5 ;  /* 0x0000000502000986 */ /* 0x0011ec000c101908 */
[----:B------:R-:W-:Y:S05]  /*0240*/  @!P1 EXIT ;  /* 0x000000000000994d */ /* 0x000fea0003800000 */
[----:B0-----:R-:W0:Y:S02]  /*0250*/  LDC R5, c[0x0][0x390] ;  /* 0x0000e400ff057b82 */ /* 0x001e240000000800 */
[----:B0-----:R-:W-:Y:S01]  /*0260*/  STG.E desc[UR8][R2.64+0x400], R5 ;  /* 0x0004000502007986 */ /* 0x001fe2000c101908 */
[----:B------:R-:W-:Y:S05]  /*0270*/  EXIT ;  /* 0x000000000000794d */ /* 0x000fea0003800000 */
.L_x_1173:
        /* <DEDUP_REMOVED lines=16> */
.L_x_1196:


//--------------------- .text._ZN3cub18CUB_300001_SM_10006detail8for_each13static_kernelINS2_12policy_hub_t12policy_500_tEmN6thrust24THRUST_300001_SM_1000_NS8cuda_cub20__uninitialized_fill7functorINS7_10device_ptrIiEEiEEEEvT0_T1_ --------------------------
	.section	.text._ZN3cub18CUB_300001_SM_10006detail8for_each13static_kernelINS2_12policy_hub_t12policy_500_tEmN6thrust24THRUST_300001_SM_1000_NS8cuda_cub20__uninitialized_fill7functorINS7_10device_ptrIiEEiEEEEvT0_T1_,"ax",@progbits
	.align	128
        .global         _ZN3cub18CUB_300001_SM_10006detail8for_each13static_kernelINS2_12policy_hub_t12policy_500_tEmN6thrust24THRUST_300001_SM_1000_NS8cuda_cub20__uninitialized_fill7functorINS7_10device_ptrIiEEiEEEEvT0_T1_
        .type           _ZN3cub18CUB_300001_SM_10006detail8for_each13static_kernelINS2_12policy_hub_t12policy_500_tEmN6thrust24THRUST_300001_SM_1000_NS8cuda_cub20__uninitialized_fill7functorINS7_10device_ptrIiEEiEEEEvT0_T1_,@function
        .size           _ZN3cub18CUB_300001_SM_10006detail8for_each13static_kernelINS2_12policy_hub_t12policy_500_tEmN6thrust24THRUST_300001_SM_1000_NS8cuda_cub20__uninitialized_fill7functorINS7_10device_ptrIiEEiEEEEvT0_T1_,(.L_x_1197 - _ZN3cub18CUB_300001_SM_10006detail8for_each13static_kernelINS2_12policy_hub_t12policy_500_tEmN6thrust24THRUST_300001_SM_1000_NS8cuda_cub20__uninitialized_fill7functorINS7_10device_ptrIiEEiEEEEvT0_T1_)
        .other          _ZN3cub18CUB_300001_SM_10006detail8for_each13static_kernelINS2_12policy_hub_t12policy_500_tEmN6thrust24THRUST_300001_SM_1000_NS8cuda_cub20__uninitialized_fill7functorINS7_10device_ptrIiEEiEEEEvT0_T1_,@"STO_CUDA_ENTRY STV_DEFAULT"
_ZN3cub18CUB_300001_SM_10006detail8for_each13static_kernelINS2_12policy_hub_t12policy_500_tEmN6thrust24THRUST_300001_SM_1000_NS8cuda_cub20__uninitialized_fill7functorINS7_10device_ptrIiEEiEEEEvT0_T1_:
.text._ZN3cub18CUB_300001_SM_10006detail8for_each13static_kernelINS2_12policy_hub_t12policy_500_tEmN6thrust24THRUST_300001_SM_1000_NS8cuda_cub20__uninitialized_fill7functorINS7_10device_ptrIiEEiEEEEvT0_T1_:
        /* <DEDUP_REMOVED lines=8> */
[----:B------:R-:W-:-:S09]  /*0080*/  UISETP.GE.U32.AND.EX UP0, UPT, UR7, URZ, UPT, UP0 ;  /* 0x000000ff0700728c */ /* 0x000fd2000bf06100 */
        /* <DEDUP_REMOVED lines=11> */
.L_x_1174:
[----:B------:R-:W0:Y:S01]  /*0140*/  S2R R0, SR_TID.X ;  /* 0x0000000000007919 */ /* 0x000e220000002100 */
[----:B------:R-:W-:Y:S01]  /*0150*/  IMAD.U32 R2, RZ, RZ, UR7 ;  /* 0x00000007ff027e24 */ /* 0x000fe2000f8e00ff */
[----:B------:R-:W1:Y:S01]  /*0160*/  LDCU.64 UR10, c[0x0][0x388] ;  /* 0x00007100ff0a77ac */ /* 0x000e620008000a00 */
[----:B------:R-:W-:Y:S01]  /*0170*/  IMAD.U32 R4, RZ, RZ, UR7 ;  /* 0x00000007ff047e24 */ /* 0x000fe2000f8e00ff */
[----:B0-----:R-:W-:-:S04]  /*0180*/  ISETP.LT.U32.AND P0, PT, R0, UR6, PT ;  /* 0x0000000600007c0c */ /* 0x001fc8000bf01070 */
[----:B------:R-:W-:Y:S01]  /*0190*/  ISETP.GT.U32.AND.EX P0, PT, R2, RZ, PT, P0 ;  /* 0x000000ff0200720c */ /* 0x000fe20003f04100 */
[C---:B------:R-:W-:Y:S01]  /*01a0*/  VIADD R2, R0.reuse, 0x100 ;  /* 0x0000010000027836 */ /* 0x040fe20000000000 */
[----:B------:R-:W-:-:S04]  /*01b0*/  IADD3 R0, P2, PT, R0, UR4, RZ ;  /* 0x0000000400007c10 */ /* 0x000fc8000ff5e0ff */
[----:B------:R-:W-:Y:S01]  /*01c0*/  ISETP.LT.U32.AND P1, PT, R2, UR6, PT ;  /* 0x0000000602007c0c */ /* 0x000fe2000bf21070 */
[----:B------:R-:W-:Y:S01]  /*01d0*/  IMAD.X R3, RZ, RZ, UR5, P2 ;  /* 0x00000005ff037e24 */ /* 0x000fe200090e06ff */
[----:B-1----:R-:W-:Y:S02]  /*01e0*/  LEA R2, P2, R0, UR10, 0x2 ;  /* 0x0000000a00027c11 */ /* 0x002fe4000f8410ff */
[----:B------:R-:W-:Y:S02]  /*01f0*/  ISETP.GT.U32.AND.EX P1, PT, R4, RZ, PT, P1 ;  /* 0x000000ff0400720c */ /* 0x000fe40003f24110 */
[----:B------:R-:W-:Y:S01]  /*0200*/  LEA.HI.X R3, R0, UR11, R3, 0x2, P2 ;  /* 0x0000000b00037c11 */ /* 0x000fe200090f1403 */
[----:B------:R-:W0:Y:S04]  /*0210*/  @P0 LDC R5, c[0x0][0x390] ;  /* 0x0000e400ff050b82 */ /* 0x000e280000000800 */
[----:B0-----:R0:W-:Y:S06]  /*0220*/  @P0 STG.E desc[UR8][R2.64], R5 ;  /* 0x0000000502000986 */ /* 0x0011ec000c101908 */
[----:B------:R-:W-:Y:S05]  /*0230*/  @!P1 EXIT ;  /* 0x000000000000994d */ /* 0x000fea0003800000 */
[----:B0-----:R-:W0:Y:S02]  /*0240*/  LDC R5, c[0x0][0x390] ;  /* 0x0000e400ff057b82 */ /* 0x001e240000000800 */
[----:B0-----:R-:W-:Y:S01]  /*0250*/  STG.E desc[UR8][R2.64+0x400], R5 ;  /* 0x0004000502007986 */ /* 0x001fe2000c101908 */
[----:B------:R-:W-:Y:S05]  /*0260*/  EXIT ;  /* 0x000000000000794d */ /* 0x000fea0003800000 */
.L_x_1175:
        /* <DEDUP_REMOVED lines=9> */
.L_x_1197:


//--------------------- .text._ZN3cub18CUB_300001_SM_10006detail11EmptyKernelIvEEvv --------------------------
	.section	.text._ZN3cub18CUB_300001_SM_10006detail11EmptyKernelIvEEvv,"ax",@progbits
	.align	128
        .global         _ZN3cub18CUB_300001_SM_10006detail11EmptyKernelIvEEvv
        .type           _ZN3cub18CUB_300001_SM_10006detail11EmptyKernelIvEEvv,@function
        .size           _ZN3cub18CUB_300001_SM_10006detail11EmptyKernelIvEEvv,(.L_x_1198 - _ZN3cub18CUB_300001_SM_10006detail11EmptyKernelIvEEvv)
        .other          _ZN3cub18CUB_300001_SM_10006detail11EmptyKernelIvEEvv,@"STO_CUDA_ENTRY STV_DEFAULT"
_ZN3cub18CUB_300001_SM_10006detail11EmptyKernelIvEEvv:
.text._ZN3cub18CUB_300001_SM_10006detail11EmptyKernelIvEEvv:
[----:B------:R-:W-:Y:S01]  /*0000*/  LDC R1, c[0x0][0x37c] ;  /* 0x0000df00ff017b82 */ /* 0x000fe20000000800 */
[----:B------:R-:W-:Y:S05]  /*0010*/  EXIT ;  /* 0x000000000000794d */ /* 0x000fea0003800000 */
.L_x_1176:
        /* <DEDUP_REMOVED lines=14> */
.L_x_1198:


//--------------------- .text._Z20populate_node_degreePiS_S_ --------------------------
	.section	.text._Z20populate_node_degreePiS_S_,"ax",@progbits
	.align	128
        .global         _Z20populate_node_degreePiS_S_
        .type           _Z20populate_node_degreePiS_S_,@function
        .size           _Z20populate_node_degreePiS_S_,(.L_x_1199 - _Z20populate_node_degreePiS_S_)
        .other          _Z20populate_node_degreePiS_S_,@"STO_CUDA_ENTRY STV_DEFAULT"
_Z20populate_node_degreePiS_S_:
.text._Z20populate_node_degreePiS_S_:
[----:B------:R-:W-:Y:S01]  /*0000*/  LDC R1, c[0x0][0x37c] ;  /* 0x0000df00ff017b82 */ /* 0x000fe20000000800 */
[----:B------:R-:W0:Y:S07]  /*0010*/  S2R R0, SR_TID.X ;  /* 0x0000000000007919 */ /* 0x000e2e0000002100 */
[----:B------:R-:W0:Y:S01]  /*0020*/  S2UR UR6, SR_CTAID.X ;  /* 0x00000000000679c3 */ /* 0x000e220000002500 */
[----:B------:R-:W1:Y:S07]  /*0030*/  LDCU.64 UR4, c[0x0][0x358] ;  /* 0x00006b00ff0477ac */ /* 0x000e6e0008000a00 */
[----:B------:R-:W0:Y:S08]  /*0040*/  LDC R7, c[0x0][0x360] ;  /* 0x0000d800ff077b82 */ /* 0x000e300000000800 */
[----:B------:R-:W2:Y:S08]  /*0050*/  LDC.64 R4, c[0x0][0x380] ;  /* 0x0000e000ff047b82 */ /* 0x000eb00000000a00 */
[----:B------:R-:W3:Y:S01]  /*0060*/  LDC.64 R2, c[0x0][0x388] ;  /* 0x0000e200ff027b82 */ /* 0x000ee20000000a00 */
[----:B0-----:R-:W-:-:S04]  /*0070*/  IMAD R7, R7, UR6, R0 ;  /* 0x0000000607077c24 */ /* 0x001fc8000f8e0200 */
[----:B--2---:R-:W-:-:S06]  /*0080*/  IMAD.WIDE R4, R7, 0x4, R4 ;  /* 0x0000000407047825 */ /* 0x004fcc00078e0204 */
[----:B-1----:R-:W2:Y:S01]  /*0090*/  LDG.E R5, desc[UR4][R4.64] ;  /* 0x0000000404057981 */ /* 0x002ea2000c1e1900 */
[----:B---3--:R-:W-:Y:S02]  /*00a0*/  IMAD.WIDE R2, R7, 0x4, R2 ;  /* 0x0000000407027825 */ /* 0x008fe400078e0202 */
[----:B------:R-:W2:Y:S04]  /*00b0*/  LDC.64 R6, c[0x0][0x390] ;  /* 0x0000e400ff067b82 */ /* 0x000ea80000000a00 */
[----:B------:R-:W3:Y:S01]  /*00c0*/  LDG.E R3, desc[UR4][R2.64] ;  /* 0x0000000402037981 */ /* 0x000ee2000c1e1900 */
[----:B--2---:R-:W-:-:S05]  /*00d0*/  IMAD.WIDE R6, R5, 0x4, R6 ;  /* 0x0000000405067825 */ /* 0x004fca00078e0206 */
[----:B---3--:R-:W-:Y:S01]  /*00e0*/  STG.E desc[UR4][R6.64], R3 ;  /* 0x0000000306007986 */ /* 0x008fe2000c101904 */
[----:B------:R-:W-:Y:S05]  /*00f0*/  EXIT ;  /* 0x000000000000794d */ /* 0x000fea0003800000 */
.L_x_1177:
        /* <DEDUP_REMOVED lines=16> */
.L_x_1199:


//--------------------- .text._Z12diff_offsetsPi  --------------------------
	.section	.text._Z12diff_offsetsPi,"ax",@progbits
	.align	128
        .global         _Z12diff_offsetsPi
        .type           _Z12diff_offsetsPi,@function
        .size           _Z12diff_offsetsPi,(.L_x_1200 - _Z12diff_offsetsPi)
        .other          _Z12diff_offsetsPi,@"STO_CUDA_ENTRY STV_DEFAULT"
_Z12diff_offsetsPi:
.text._Z12diff_offsetsPi:
[----:B------:R-:W-:Y:S01]  /*0000*/  LDC R1, c[0x0][0x37c] ;  /* 0x0000df00ff017b82 */ /* 0x000fe20000000800 */
[----:B------:R-:W0:Y:S07]  /*0010*/  S2R R0, SR_TID.X ;  /* 0x0000000000007919 */ /* 0x000e2e0000002100 */
[----:B------:R-:W0:Y:S01]  /*0020*/  S2UR UR6, SR_CTAID.X ;  /* 0x00000000000679c3 */ /* 0x000e220000002500 */
[----:B------:R-:W1:Y:S07]  /*0030*/  LDCU.64 UR4, c[0x0][0x358] ;  /* 0x00006b00ff0477ac */ /* 0x000e6e0008000a00 */
[----:B------:R-:W0:Y:S08]  /*0040*/  LDC R5, c[0x0][0x360] ;  /* 0x0000d800ff057b82 */ /* 0x000e300000000800 */
[----:B------:R-:W2:Y:S01]  /*0050*/  LDC.64 R2, c[0x0][0x380] ;  /* 0x0000e000ff027b82 */ /* 0x000ea20000000a00 */
[----:B0-----:R-:W-:-:S04]  /*0060*/  IMAD R5, R5, UR6, R0 ;  /* 0x0000000605057c24 */ /* 0x001fc8000f8e0200 */
[----:B--2---:R-:W-:-:S05]  /*0070*/  IMAD.WIDE R2, R5, 0x4, R2 ;  /* 0x0000000405027825 */ /* 0x004fca00078e0202 */
[----:B-1----:R-:W2:Y:S04]  /*0080*/  LDG.E R0, desc[UR4][R2.64+0x4] ;  /* 0x0000040402007981 */ /* 0x002ea8000c1e1900 */
[----:B------:R-:W2:Y:S02]  /*0090*/  LDG.E R5, desc[UR4][R2.64] ;  /* 0x0000000402057981 */ /* 0x000ea4000c1e1900 */
[----:B--2---:R-:W-:-:S05]  /*00a0*/  IADD3 R5, PT, PT, R0, -R5, RZ ;  /* 0x8000000500057210 */ /* 0x004fca0007ffe0ff */
[----:B------:R-:W-:Y:S01]  /*00b0*/  STG.E desc[UR4][R2.64], R5 ;  /* 0x0000000502007986 */ /* 0x000fe2000c101904 */
[----:B------:R-:W-:Y:S05]  /*00c0*/  EXIT ;  /* 0x000000000000794d */ /* 0x000fea0003800000 */
.L_x_1178:
        /* <DEDUP_REMOVED lines=11> */
.L_x_1200:


//--------------------- .text._Z15populate_offsetP4edgePiS1_S1_S1_ --------------------------
	.section	.text._Z15populate_offsetP4edgePiS1_S1_S1_,"ax",@progbits
	.align	128
        .global         _Z15populate_offsetP4edgePiS1_S1_S1_
        .type           _Z15populate_offsetP4edgePiS1_S1_S1_,@function
        .size           _Z15populate_offsetP4edgePiS1_S1_S1_,(.L_x_1201 - _Z15populate_offsetP4edgePiS1_S1_S1_)
        .other          _Z15populate_offsetP4edgePiS1_S1_S1_,@"STO_CUDA_ENTRY STV_DEFAULT"
_Z15populate_offsetP4edgePiS1_S1_S1_:
.text._Z15populate_offsetP4edgePiS1_S1_S1_:
[----:B------:R-:W-:Y:S01]  /*0000*/  LDC R1, c[0x0][0x37c] ;  /* 0x0000df00ff017b82 */ /* 0x000fe20000000800 */
[----:B------:R-:W0:Y:S07]  /*0010*/  S2R R0, SR_TID.X ;  /* 0x0000000000007919 */ /* 0x000e2e0000002100 */
[----:B------:R-:W0:Y:S01]  /*0020*/  S2UR UR6, SR_CTAID.X ;  /* 0x00000000000679c3 */ /* 0x000e220000002500 */
[----:B------:R-:W1:Y:S07]  /*0030*/  LDCU.64 UR4, c[0x0][0x358] ;  /* 0x00006b00ff0477ac */ /* 0x000e6e0008000a00 */
[----:B------:R-:W0:Y:S08]  /*0040*/  LDC R11, c[0x0][0x360] ;  /* 0x0000d800ff0b7b82 */ /* 0x000e300000000800 */
[----:B------:R-:W2:Y:S01]  /*0050*/  LDC.64 R2, c[0x0][0x388] ;  /* 0x0000e200ff027b82 */ /* 0x000ea20000000a00 */
[----:B0-----:R-:W-:-:S04]  /*0060*/  IMAD R11, R11, UR6, R0 ;  /* 0x000000060b0b7c24 */ /* 0x001fc8000f8e0200 */
[----:B--2---:R-:W-:-:S06]  /*0070*/  IMAD.WIDE R2, R11, 0x4, R2 ;  /* 0x000000040b027825 */ /* 0x004fcc00078e0202 */
[----:B-1----:R-:W2:Y:S02]  /*0080*/  LDG.E R2, desc[UR4][R2.64] ;  /* 0x0000000402027981 */ /* 0x002ea4000c1e1900 */
[----:B--2---:R-:W-:-:S13]  /*0090*/  ISETP.NE.AND P0, PT, R2, 0x1, PT ;  /* 0x000000010200780c */ /* 0x004fda0003f05270 */
[----:B------:R-:W-:Y:S05]  /*00a0*/  @P0 EXIT ;  /* 0x000000000000094d */ /* 0x000fea0003800000 */
[----:B------:R-:W0:Y:S08]  /*00b0*/  LDC.64 R4, c[0x0][0x390] ;  /* 0x0000e400ff047b82 */ /* 0x000e300000000a00 */
[----:B------:R-:W1:Y:S08]  /*00c0*/  LDC.64 R2, c[0x0][0x380] ;  /* 0x0000e000ff027b82 */ /* 0x000e700000000a00 */
[----:B------:R-:W2:Y:S01]  /*00d0*/  LDC.64 R6, c[0x0][0x398] ;  /* 0x0000e600ff067b82 */ /* 0x000ea20000000a00 */
[----:B0-----:R-:W-:-:S05]  /*00e0*/  IMAD.WIDE R4, R11, 0x4, R4 ;  /* 0x000000040b047825 */ /* 0x001fca00078e0204 */
[----:B------:R-:W2:Y:S01]  /*00f0*/  LDG.E R9, desc[UR4][R4.64] ;  /* 0x0000000404097981 */ /* 0x000ea2000c1e1900 */
[----:B-1----:R-:W-:-:S06]  /*0100*/  IMAD.WIDE R2, R11, 0x8, R2 ;  /* 0x000000080b027825 */ /* 0x002fcc00078e0202 */
[----:B------:R-:W3:Y:S01]  /*0110*/  LDG.E R3, desc[UR4][R2.64] ;  /* 0x0000000402037981 */ /* 0x000ee2000c1e1900 */
[----:B--2---:R-:W-:Y:S02]  /*0120*/  IMAD.WIDE R6, R9, 0x4, R6 ;  /* 0x0000000409067825 */ /* 0x004fe400078e0206 */
[----:B------:R-:W0:Y:S03]  /*0130*/  LDC.64 R8, c[0x0][0x3a0] ;  /* 0x0000e800ff087b82 */ /* 0x000e260000000a00 */
[----:B---3--:R-:W-:Y:S04]  /*0140*/  STG.E desc[UR4][R6.64], R3 ;  /* 0x0000000306007986 */ /* 0x008fe8000c101904 */
[----:B------:R-:W0:Y:S02]  /*0150*/  LDG.E R13, desc[UR4][R4.64] ;  /* 0x00000004040d7981 */ /* 0x000e24000c1e1900 */
[----:B0-----:R-:W-:-:S05]  /*0160*/  IMAD.WIDE R8, R13, 0x4, R8 ;  /* 0x000000040d087825 */ /* 0x001fca00078e0208 */
[----:B------:R-:W-:Y:S01]  /*0170*/  STG.E desc[UR4][R8.64], R11 ;  /* 0x0000000b08007986 */ /* 0x000fe2000c101904 */
[----:B------:R-:W-:Y:S05]  /*0180*/  EXIT ;  /* 0x000000000000794d */ /* 0x000fea0003800000 */
.L_x_1179:
        /* <DEDUP_REMOVED lines=15> */
.L_x_1201:


//--------------------- .text._Z4diffP4edgePi     --------------------------
	.section	.text._Z4diffP4edgePi,"ax",@progbits
	.align	128
        .global         _Z4diffP4edgePi
        .type           _Z4diffP4edgePi,@function
        .size           _Z4diffP4edgePi,(.L_x_1202 - _Z4diffP4edgePi)
        .other          _Z4diffP4edgePi,@"STO_CUDA_ENTRY STV_DEFAULT"
_Z4diffP4edgePi:
.text._Z4diffP4edgePi:
[----:B------:R-:W-:Y:S01]  /*0000*/  LDC R1, c[0x0][0x37c] ;  /* 0x0000df00ff017b82 */ /* 0x000fe20000000800 */
[----:B------:R-:W0:Y:S07]  /*0010*/  S2R R0, SR_TID.X ;  /* 0x0000000000007919 */ /* 0x000e2e0000002100 */
[----:B------:R-:W0:Y:S08]  /*0020*/  S2UR UR4, SR_CTAID.X ;  /* 0x00000000000479c3 */ /* 0x000e300000002500 */
[----:B------:R-:W0:Y:S02]  /*0030*/  LDC R7, c[0x0][0x360] ;  /* 0x0000d800ff077b82 */ /* 0x000e240000000800 */
[----:B0-----:R-:W-:Y:S01]  /*0040*/  IMAD R7, R7, UR4, R0 ;  /* 0x0000000407077c24 */ /* 0x001fe2000f8e0200 */
[----:B------:R-:W0:Y:S04]  /*0050*/  LDCU.64 UR4, c[0x0][0x358] ;  /* 0x00006b00ff0477ac */ /* 0x000e280008000a00 */
[----:B------:R-:W-:-:S13]  /*0060*/  ISETP.NE.AND P0, PT, R7, RZ, PT ;  /* 0x000000ff0700720c */ /* 0x000fda0003f05270 */
[----:B------:R-:W0:Y:S01]  /*0070*/  @!P0 LDC.64 R2, c[0x0][0x388] ;  /* 0x0000e200ff028b82 */ /* 0x000e220000000a00 */
[----:B------:R-:W-:-:S05]  /*0080*/  @!P0 MOV R5, 0x1 ;  /* 0x0000000100058802 */ /* 0x000fca0000000f00 */
[----:B0-----:R0:W-:Y:S01]  /*0090*/  @!P0 STG.E desc[UR4][R2.64], R5 ;  /* 0x0000000502008986 */ /* 0x0011e2000c101904 */
[----:B------:R-:W-:Y:S05]  /*00a0*/  @!P0 EXIT ;  /* 0x000000000000894d */ /* 0x000fea0003800000 */
[----:B0-----:R-:W0:Y:S02]  /*00b0*/  LDC.64 R2, c[0x0][0x380] ;  /* 0x0000e000ff027b82 */ /* 0x001e240000000a00 */
[----:B0-----:R-:W-:-:S05]  /*00c0*/  IMAD.WIDE R2, R7, 0x8, R2 ;  /* 0x0000000807027825 */ /* 0x001fca00078e0202 */
[----:B------:R-:W2:Y:S04]  /*00d0*/  LDG.E R0, desc[UR4][R2.64] ;  /* 0x0000000402007981 */ /* 0x000ea8000c1e1900 */
[----:B------:R-:W2:Y:S02]  /*00e0*/  LDG.E R5, desc[UR4][R2.64+-0x8] ;  /* 0xfffff80402057981 */ /* 0x000ea4000c1e1900 */
[----:B--2---:R-:W-:-:S13]  /*00f0*/  ISETP.NE.AND P0, PT, R0, R5, PT ;  /* 0x000000050000720c */ /* 0x004fda0003f05270 */
[----:B------:R-:W0:Y:S02]  /*0100*/  @!P0 LDC.64 R4, c[0x0][0x388] ;  /* 0x0000e200ff048b82 */ /* 0x000e240000000a00 */
[----:B0-----:R-:W-:-:S05]  /*0110*/  @!P0 IMAD.WIDE R4, R7, 0x4, R4 ;  /* 0x0000000407048825 */ /* 0x001fca00078e0204 */
[----:B------:R0:W-:Y:S01]  /*0120*/  @!P0 STG.E desc[UR4][R4.64], RZ ;  /* 0x000000ff04008986 */ /* 0x0001e2000c101904 */
[----:B------:R-:W-:Y:S05]  /*0130*/  @!P0 EXIT ;  /* 0x000000000000894d */ /* 0x000fea0003800000 */
[----:B------:R-:W1:Y:S01]  /*0140*/  LDC.64 R2, c[0x0][0x388] ;  /* 0x0000e200ff027b82 */ /* 0x000e620000000a00 */
[----:B0-----:R-:W-:Y:S02]  /*0150*/  HFMA2 R5, -RZ, RZ, 0, 5.9604644775390625e-08 ;  /* 0x00000001ff057431 */ /* 0x001fe400000001ff */
[----:B-1----:R-:W-:-:S05]  /*0160*/  IMAD.WIDE R2, R7, 0x4, R2 ;  /* 0x0000000407027825 */ /* 0x002fca00078e0202 */
[----:B------:R-:W-:Y:S01]  /*0170*/  STG.E desc[UR4][R2.64], R5 ;  /* 0x0000000502007986 */ /* 0x000fe2000c101904 */
[----:B------:R-:W-:Y:S05]  /*0180*/  EXIT ;  /* 0x000000000000794d */ /* 0x000fea0003800000 */
.L_x_1180:
        /* <DEDUP_REMOVED lines=15> */
.L_x_1202:


//--------------------- .nv.shared._ZN3cub18CUB_300001_SM_10006detail10merge_sort26DeviceMergeSortMergeKernelINS2_10policy_hubIN6thrust24THRUST_300001_SM_1000_NS6detail15normal_iteratorINS6_10device_ptrI4edgeEEEEE9Policy600ESC_PNS0_8NullTypeESC_SG_mN4cuda3std3__44lessISA_EESA_SF_EEvbT2_T3_T4_PT6_PT7_T5_PSO_SO_NS1_7vsmem_tE --------------------------
	.section	.nv.shared._ZN3cub18CUB_300001_SM_10006detail10merge_sort26DeviceMergeSortMergeKernelINS2_10policy_hubIN6thrust24THRUST_300001_SM_1000_NS6detail15normal_iteratorINS6_10device_ptrI4edgeEEEEE9Policy600ESC_PNS0_8NullTypeESC_SG_mN4cuda3std3__44lessISA_EESA_SF_EEvbT2_T3_T4_PT6_PT7_T5_PSO_SO_NS1_7vsmem_tE,"aw",@nobits
	.sectionflags	@""
	.align	16
.nv.shared._ZN3cub18CUB_300001_SM_10006detail10merge_sort26DeviceMergeSortMergeKernelINS2_10policy_hubIN6thrust24THRUST_300001_SM_1000_NS6detail15normal_iteratorINS6_10device_ptrI4edgeEEEEE9Policy600ESC_PNS0_8NullTypeESC_SG_mN4cuda3std3__44lessISA_EESA_SF_EEvbT2_T3_T4_PT6_PT7_T5_PSO_SO_NS1_7vsmem_tE:
	.zero		17936


//--------------------- .nv.shared.reserved.0     --------------------------
	.section	.nv.shared.reserved.0,"aw",@nobits
	.weak		__nv_reservedSMEM_offset_0_alias
	.size		__nv_reservedSMEM_offset_0_alias, 0, 64
	.other		__nv_reservedSMEM_offset_0_alias,@"STO_CUDA_RESERVED_SHARED STV_DEFAULT"
__nv_reservedSMEM_offset_0_alias:
	.zero		0
	.zero		64


//--------------------- .nv.global                --------------------------
	.section	.nv.global,"aw",@nobits
.nv.global:
	.type		_ZN34_INTERNAL_eb8d83d7_4_k_cu_2e8198776thrust24THRUST_300001_SM_1000_NS12placeholders2_8E,@object
	.size		_ZN34_INTERNAL_eb8d83d7_4_k_cu_2e8198776thrust24THRUST_300001_SM_1000_NS12placeholders2_8E,(_ZN34_INTERNAL_eb8d83d7_4_k_cu_2e8198774cuda3std3__436_GLOBAL__N__eb8d83d7_4_k_cu_2e8198776ignoreE - _ZN34_INTERNAL_eb8d83d7_4_k_cu_2e8198776thrust24THRUST_300001_SM_1000_NS12placeholders2_8E)
_ZN34_INTERNAL_eb8d83d7_4_k_cu_2e8198776thrust24THRUST_300001_SM_1000_NS12placeholders2_8E:
	.zero		1
	.type		_ZN34_INTERNAL_eb8d83d7_4_k_cu_2e8198774cuda3std3__436_GLOBAL__N__eb8d83d7_4_k_cu_2e8198776ignoreE,@object
	.size		_ZN34_INTERNAL_eb8d83d7_4_k_cu_2e8198774cuda3std3__436_GLOBAL__N__eb8d83d7_4_k_cu_2e8198776ignoreE,(_ZN34_INTERNAL_eb8d83d7_4_k_cu_2e8198774cuda3std6ranges3__45__cpo4dataE - _ZN34_INTERNAL_eb8d83d7_4_k_cu_2e8198774cuda3std3__436_GLOBAL__N__eb8d83d7_4_k_cu_2e8198776ignoreE)
_ZN34_INTERNAL_eb8d83d7_4_k_cu_2e8198774cuda3std3__436_GLOBAL__N__eb8d83d7_4_k_cu_2e8198776ignoreE:
	.zero		1
	.type		_ZN34_INTERNAL_eb8d83d7_4_k_cu_2e8198774cuda3std6ranges3__45__cpo4dataE,@object
	.size		_ZN34_INTERNAL_eb8d83d7_4_k_cu_2e8198774cuda3std6ranges3__45__cpo4dataE,(_ZN34_INTERNAL_eb8d83d7_4_k_cu_2e8198776thrust24THRUST_300001_SM_1000_NS6system3cpp3parE - _ZN34_INTERNAL_eb8d83d7_4_k_cu_2e8198774cuda3std6ranges3__45__cpo4dataE)
_ZN34_INTERNAL_eb8d83d7_4_k_cu_2e8198774cuda3std6ranges3__45__cpo4dataE:
	.zero		1
	.type		_ZN34_INTERNAL_eb8d83d7_4_k_cu_2e8198776thrust24THRUST_300001_SM_1000_NS6system3cpp3parE,@object
	.size		_ZN34_INTERNAL_eb8d83d7_4_k_cu_2e8198776thrust24THRUST_300001_SM_1000_NS6system3cpp3parE,(_ZN34_INTERNAL_eb8d83d7_4_k_cu_2e8198774cuda3std3__45__cpo5beginE - _ZN34_INTERNAL_eb8d83d7_4_k_cu_2e8198776thrust24THRUST_300001_SM_1000_NS6system3cpp3parE)
_ZN34_INTERNAL_eb8d83d7_4_k_cu_2e8198776thrust24THRUST_300001_SM_1000_NS6system3cpp3parE:
	.zero		1
	.type		_ZN34_INTERNAL_eb8d83d7_4_k_cu_2e8198774cuda3std3__45__cpo5beginE,@object
	.size		_ZN34_INTERNAL_eb8d83d7_4_k_cu_2e8198774cuda3std3__45__cpo5beginE,(_ZN34_INTERNAL_eb8d83d7_4_k_cu_2e8198774cuda3std6ranges3__45__cpo5beginE - _ZN34_INTERNAL_eb8d83d7_4_k_cu_2e8198774cuda3std3__45__cpo5beginE)
_ZN34_INTERNAL_eb8d83d7_4_k_cu_2e8198774cuda3std3__45__cpo5beginE:
	.zero		1
	.type		_ZN34_INTERNAL_eb8d83d7_4_k_cu_2e8198774cuda3std6ranges3__45__cpo5beginE,@object
	.size		_ZN34_INTERNAL_eb8d83d7_4_k_cu_2e8198774cuda3std6ranges3__45__cpo5beginE,(_ZN34_INTERNAL_eb8d83d7_4_k_cu_2e8198776thrust24THRUST_300001_SM_1000_NS6deviceE - _ZN34_INTERNAL_eb8d83d7_4_k_cu_2e8198774cuda3std6ranges3__45__cpo5beginE)
_ZN34_INTERNAL_eb8d83d7_4_k_cu_2e8198774cuda3std6ranges3__45__cpo5beginE:
	.zero		1
	.type		_ZN34_INTERNAL_eb8d83d7_4_k_cu_2e8198776thrust24THRUST_300001_SM_1000_NS6deviceE,@object
	.size		_ZN34_INTERNAL_eb8d83d7_4_k_cu_2e8198776thrust24THRUST_300001_SM_1000_NS6deviceE,(_ZN34_INTERNAL_eb8d83d7_4_k_cu_2e8198774cuda3std3__47nulloptE - _ZN34_INTERNAL_eb8d83d7_4_k_cu_2e8198776thrust24THRUST_300001_SM_1000_NS6deviceE)
_ZN34_INTERNAL_eb8d83d7_4_k_cu_2e8198776thrust24THRUST_300001_SM_1000_NS6deviceE:
	.zero		1
	.type		_ZN34_INTERNAL_eb8d83d7_4_k_cu_2e8198774cuda3std3__47nulloptE,@object
	.size		_ZN34_INTERNAL_eb8d83d7_4_k_cu_2e8198774cuda3std3__47nulloptE,(_ZN34_INTERNAL_eb8d83d7_4_k_cu_2e8198774cuda3std6ranges3__45__cpo8distanceE - _ZN34_INTERNAL_eb8d83d7_4_k_cu_2e8198774cuda3std3__47nulloptE)
_ZN34_INTERNAL_eb8d83d7_4_k_cu_2e8198774cuda3std3__47nulloptE:
	.zero		1
	.type		_ZN34_INTERNAL_eb8d83d7_4_k_cu_2e8198774cuda3std6ranges3__45__cpo8distanceE,@object
	.size		_ZN34_INTERNAL_eb8d83d7_4_k_cu_2e8198774cuda3std6ranges3__45__cpo8distanceE,(_ZN34_INTERNAL_eb8d83d7_4_k_cu_2e8198776thrust24THRUST_300001_SM_1000_NS12placeholders2_4E - _ZN34_INTERNAL_eb8d83d7_4_k_cu_2e8198774cuda3std6ranges3__45__cpo8distanceE)
_ZN34_INTERNAL_eb8d83d7_4_k_cu_2e8198774cuda3std6ranges3__45__cpo8distanceE:
	.zero		1
	.type		_ZN34_INTERNAL_eb8d83d7_4_k_cu_2e8198776thrust24THRUST_300001_SM_1000_NS12placeholders2_4E,@object
	.size		_ZN34_INTERNAL_eb8d83d7_4_k_cu_2e8198776thrust24THRUST_300001_SM_1000_NS12placeholders2_4E,(_ZN34_INTERNAL_eb8d83d7_4_k_cu_2e8198774cuda3std3__45__cpo6rbeginE - _ZN34_INTERNAL_eb8d83d7_4_k_cu_2e8198776thrust24THRUST_300001_SM_1000_NS12placeholders2_4E)
_ZN34_INTERNAL_eb8d83d7_4_k_cu_2e8198776thrust24THRUST_300001_SM_1000_NS12placeholders2_4E:
	.zero		1
	.type		_ZN34_INTERNAL_eb8d83d7_4_k_cu_2e8198774cuda3std3__45__cpo6rbeginE,@object
	.size		_ZN34_INTERNAL_eb8d83d7_4_k_cu_2e8198774cuda3std3__45__cpo6rbeginE,(_ZN34_INTERNAL_eb8d83d7_4_k_cu_2e8198774cuda3std6ranges3__45__cpo7advanceE - _ZN34_INTERNAL_eb8d83d7_4_k_cu_2e8198774cuda3std3__45__cpo6rbeginE)
_ZN34_INTERNAL_eb8d83d7_4_k_cu_2e8198774cuda3std3__45__cpo6rbeginE:
	.zero		1
	.type		_ZN34_INTERNAL_eb8d83d7_4_k_cu_2e8198774cuda3std6ranges3__45__cpo7advanceE,@object
	.size		_ZN34_INTERNAL_eb8d83d7_4_k_cu_2e8198774cuda3std6ranges3__45__cpo7advanceE,(_ZN34_INTERNAL_eb8d83d7_4_k_cu_2e8198776thrust24THRUST_300001_SM_1000_NS12placeholders3_10E - _ZN34_INTERNAL_eb8d83d7_4_k_cu_2e8198774cuda3std6ranges3__45__cpo7advanceE)
_ZN34_INTERNAL_eb8d83d7_4_k_cu_2e8198774cuda3std6ranges3__45__cpo7advanceE:
	.zero		1
	.type		_ZN34_INTERNAL_eb8d83d7_4_k_cu_2e8198776thrust24THRUST_300001_SM_1000_NS12placeholders3_10E,@object
	.size		_ZN34_INTERNAL_eb8d83d7_4_k_cu_2e8198776thrust24THRUST_300001_SM_1000_NS12placeholders3_10E,(_ZN34_INTERNAL_eb8d83d7_4_k_cu_2e8198774cuda3std3__48in_placeE - _ZN34_INTERNAL_eb8d83d7_4_k_cu_2e8198776thrust24THRUST_300001_SM_1000_NS12placeholders3_10E)
_ZN34_INTERNAL_eb8d83d7_4_k_cu_2e8198776thrust24THRUST_300001_SM_1000_NS12placeholders3_10E:
	.zero		1
	.type		_ZN34_INTERNAL_eb8d83d7_4_k_cu_2e8198774cuda3std3__48in_placeE,@object
	.size		_ZN34_INTERNAL_eb8d83d7_4_k_cu_2e8198774cuda3std3__48in_placeE,(_ZN34_INTERNAL_eb8d83d7_4_k_cu_2e8198774cuda3std6ranges3__45__cpo4sizeE - _ZN34_INTERNAL_eb8d83d7_4_k_cu_2e8198774cuda3std3__48in_placeE)
_ZN34_INTERNAL_eb8d83d7_4_k_cu_2e8198774cuda3std3__48in_placeE:
	.zero		1
	.type		_ZN34_INTERNAL_eb8d83d7_4_k_cu_2e8198774cuda3std6ranges3__45__cpo4sizeE,@object
	.size		_ZN34_INTERNAL_eb8d83d7_4_k_cu_2e8198774cuda3std6ranges3__45__cpo4sizeE,(_ZN34_INTERNAL_eb8d83d7_4_k_cu_2e8198776thrust24THRUST_300001_SM_1000_NS12placeholders2_2E - _ZN34_INTERNAL_eb8d83d7_4_k_cu_2e8198774cuda3std6ranges3__45__cpo4sizeE)
_ZN34_INTERNAL_eb8d83d7_4_k_cu_2e8198774cuda3std6ranges3__45__cpo4sizeE:
	.zero		1
	.type		_ZN34_INTERNAL_eb8d83d7_4_k_cu_2e8198776thrust24THRUST_300001_SM_1000_NS12placeholders2_2E,@object
	.size		_ZN34_INTERNAL_eb8d83d7_4_k_cu_2e8198776thrust24THRUST_300001_SM_1000_NS12placeholders2_2E,(_ZN34_INTERNAL_eb8d83d7_4_k_cu_2e8198774cuda3std3__45__cpo6cbeginE - _ZN34_INTERNAL_eb8d83d7_4_k_cu_2e8198776thrust24THRUST_300001_SM_1000_NS12placeholders2_2E)
_ZN34_INTERNAL_eb8d83d7_4_k_cu_2e8198776thrust24THRUST_300001_SM_1000_NS12placeholders2_2E:
	.zero		1
	.type		_ZN34_INTERNAL_eb8d83d7_4_k_cu_2e8198774cuda3std3__45__cpo6cbeginE,@object
	.size		_ZN34_INTERNAL_eb8d83d7_4_k_cu_2e8198774cuda3std3__45__cpo6cbeginE,(_ZN34_INTERNAL_eb8d83d7_4_k_cu_2e8198774cuda3std6ranges3__45__cpo6cbeginE - _ZN34_INTERNAL_eb8d83d7_4_k_cu_2e8198774cuda3std3__45__cpo6cbeginE)
_ZN34_INTERNAL_eb8d83d7_4_k_cu_2e8198774cuda3std3__45__cpo6cbeginE:
	.zero		1
	.type		_ZN34_INTERNAL_eb8d83d7_4_k_cu_2e8198774cuda3std6ranges3__45__cpo6cbeginE,@object
	.size		_ZN34_INTERNAL_eb8d83d7_4_k_cu_2e8198774cuda3std6ranges3__45__cpo6cbeginE,(_ZN34_INTERNAL_eb8d83d7_4_k_cu_2e8198776thrust24THRUST_300001_SM_1000_NS12placeholders2_6E - _ZN34_INTERNAL_eb8d83d7_4_k_cu_2e8198774cuda3std6ranges3__45__cpo6cbeginE)
_ZN34_INTERNAL_eb8d83d7_4_k_cu_2e8198774cuda3std6ranges3__45__cpo6cbeginE:
	.zero		1
	.type		_ZN34_INTERNAL_eb8d83d7_4_k_cu_2e8198776thrust24THRUST_300001_SM_1000_NS12placeholders2_6E,@object
	.size		_ZN34_INTERNAL_eb8d83d7_4_k_cu_2e8198776thrust24THRUST_300001_SM_1000_NS12placeholders2_6E,(_ZN34_INTERNAL_eb8d83d7_4_k_cu_2e8198774cuda3std3__45__cpo7crbeginE - _ZN34_INTERNAL_eb8d83d7_4_k_cu_2e8198776thrust24THRUST_300001_SM_1000_NS12placeholders2_6E)
_ZN34_INTERNAL_eb8d83d7_4_k_cu_2e8198776thrust24THRUST_300001_SM_1000_NS12placeholders2_6E:
	.zero		1
	.type		_ZN34_INTERNAL_eb8d83d7_4_k_cu_2e8198774cuda3std3__45__cpo7crbeginE,@object
	.size		_ZN34_INTERNAL_eb8d83d7_4_k_cu_2e8198774cuda3std3__45__cpo7crbeginE,(_ZN34_INTERNAL_eb8d83d7_4_k_cu_2e8198774cuda3std6ranges3__45__cpo4nextE - _ZN34_INTERNAL_eb8d83d7_4_k_cu_2e8198774cuda3std3__45__cpo7crbeginE)
_ZN34_INTERNAL_eb8d83d7_4_k_cu_2e8198774cuda3std3__45__cpo7crbeginE:
	.zero		1
	.type		_ZN34_INTERNAL_eb8d83d7_4_k_cu_2e8198774cuda3std6ranges3__45__cpo4nextE,@object
	.size		_ZN34_INTERNAL_eb8d83d7_4_k_cu_2e8198774cuda3std6ranges3__45__cpo4nextE,(_ZN34_INTERNAL_eb8d83d7_4_k_cu_2e8198774cuda3std6ranges3__45__cpo4swapE - _ZN34_INTERNAL_eb8d83d7_4_k_cu_2e8198774cuda3std6ranges3__45__cpo4nextE)
_ZN34_INTERNAL_eb8d83d7_4_k_cu_2e8198774cuda3std6ranges3__45__cpo4nextE:
	.zero		1
	.type		_ZN34_INTERNAL_eb8d83d7_4_k_cu_2e8198774cuda3std6ranges3__45__cpo4swapE,@object
	.size		_ZN34_INTERNAL_eb8d83d7_4_k_cu_2e8198774cuda3std6ranges3__45__cpo4swapE,(_ZN34_INTERNAL_eb8d83d7_4_k_cu_2e8198776thrust24THRUST_300001_SM_1000_NS8cuda_cub10par_nosyncE - _ZN34_INTERNAL_eb8d83d7_4_k_cu_2e8198774cuda3std6ranges3__45__cpo4swapE)
_ZN34_INTERNAL_eb8d83d7_4_k_cu_2e8198774cuda3std6ranges3__45__cpo4swapE:
	.zero		1
	.type		_ZN34_INTERNAL_eb8d83d7_4_k_cu_2e8198776thrust24THRUST_300001_SM_1000_NS8cuda_cub10par_nosyncE,@object
	.size		_ZN34_INTERNAL_eb8d83d7_4_k_cu_2e8198776thrust24THRUST_300001_SM_1000_NS8cuda_cub10par_nosyncE,(_ZN34_INTERNAL_eb8d83d7_4_k_cu_2e8198776thrust24THRUST_300001_SM_1000_NS3seqE - _ZN34_INTERNAL_eb8d83d7_4_k_cu_2e8198776thrust24THRUST_300001_SM_1000_NS8cuda_cub10par_nosyncE)
_ZN34_INTERNAL_eb8d83d7_4_k_cu_2e8198776thrust24THRUST_300001_SM_1000_NS8cuda_cub10par_nosyncE:
	.zero		1
	.type		_ZN34_INTERNAL_eb8d83d7_4_k_cu_2e8198776thrust24THRUST_300001_SM_1000_NS3seqE,@object
	.size		_ZN34_INTERNAL_eb8d83d7_4_k_cu_2e8198776thrust24THRUST_300001_SM_1000_NS3seqE,(_ZN34_INTERNAL_eb8d83d7_4_k_cu_2e8198774cuda3std3__420unreachable_sentinelE - _ZN34_INTERNAL_eb8d83d7_4_k_cu_2e8198776thrust24THRUST_300001_SM_1000_NS3seqE)
_ZN34_INTERNAL_eb8d83d7_4_k_cu_2e8198776thrust24THRUST_300001_SM_1000_NS3seqE:
	.zero		1
	.type		_ZN34_INTERNAL_eb8d83d7_4_k_cu_2e8198774cuda3std3__420unreachable_sentinelE,@object
	.size		_ZN34_INTERNAL_eb8d83d7_4_k_cu_2e8198774cuda3std3__420unreachable_sentinelE,(_ZN34_INTERNAL_eb8d83d7_4_k_cu_2e8198774cuda3std6ranges3__45__cpo5ssizeE - _ZN34_INTERNAL_eb8d83d7_4_k_cu_2e8198774cuda3std3__420unreachable_sentinelE)
_ZN34_INTERNAL_eb8d83d7_4_k_cu_2e8198774cuda3std3__420unreachable_sentinelE:
	.zero		1
	.type		_ZN34_INTERNAL_eb8d83d7_4_k_cu_2e8198774cuda3std6ranges3__45__cpo5ssizeE,@object
	.size		_ZN34_INTERNAL_eb8d83d7_4_k_cu_2e8198774cuda3std6ranges3__45__cpo5ssizeE,(_ZN34_INTERNAL_eb8d83d7_4_k_cu_2e8198776thrust24THRUST_300001_SM_1000_NS12placeholders2_3E - _ZN34_INTERNAL_eb8d83d7_4_k_cu_2e8198774cuda3std6ranges3__45__cpo5ssizeE)
_ZN34_INTERNAL_eb8d83d7_4_k_cu_2e8198774cuda3std6ranges3__45__cpo5ssizeE:
	.zero		1
	.type		_ZN34_INTERNAL_eb8d83d7_4_k_cu_2e8198776thrust24THRUST_300001_SM_1000_NS12placeholders2_3E,@object
	.size		_ZN34_INTERNAL_eb8d83d7_4_k_cu_2e8198776thrust24THRUST_300001_SM_1000_NS12placeholders2_3E,(_ZN34_INTERNAL_eb8d83d7_4_k_cu_2e8198774cuda3std3__45__cpo4cendE - _ZN34_INTERNAL_eb8d83d7_4_k_cu_2e8198776thrust24THRUST_300001_SM_1000_NS12placeholders2_3E)
_ZN34_INTERNAL_eb8d83d7_4_k_cu_2e8198776thrust24THRUST_300001_SM_1000_NS12placeholders2_3E:
	.zero		1
	.type		_ZN34_INTERNAL_eb8d83d7_4_k_cu_2e8198774cuda3std3__45__cpo4cendE,@object
	.size		_ZN34_INTERNAL_eb8d83d7_4_k_cu_2e8198774cuda3std3__45__cpo4cendE,(_ZN34_INTERNAL_eb8d83d7_4_k_cu_2e8198774cuda3std6ranges3__45__cpo4cendE - _ZN34_INTERNAL_eb8d83d7_4_k_cu_2e8198774cuda3std3__45__cpo4cendE)
_ZN34_INTERNAL_eb8d83d7_4_k_cu_2e8198774cuda3std3__45__cpo4cendE:
	.zero		1
	.type		_ZN34_INTERNAL_eb8d83d7_4_k_cu_2e8198774cuda3std6ranges3__45__cpo4cendE,@object
	.size		_ZN34_INTERNAL_eb8d83d7_4_k_cu_2e8198774cuda3std6ranges3__45__cpo4cendE,(_ZN34_INTERNAL_eb8d83d7_4_k_cu_2e8198776thrust24THRUST_300001_SM_1000_NS12placeholders2_7E - _ZN34_INTERNAL_eb8d83d7_4_k_cu_2e8198774cuda3std6ranges3__45__cpo4cendE)
_ZN34_INTERNAL_eb8d83d7_4_k_cu_2e8198774cuda3std6ranges3__45__cpo4cendE:
	.zero		1
	.type		_ZN34_INTERNAL_eb8d83d7_4_k_cu_2e8198776thrust24THRUST_300001_SM_1000_NS12placeholders2_7E,@object
	.size		_ZN34_INTERNAL_eb8d83d7_4_k_cu_2e8198776thrust24THRUST_300001_SM_1000_NS12placeholders2_7E,(_ZN34_INTERNAL_eb8d83d7_4_k_cu_2e8198774cuda3std3__45__cpo5crendE - _ZN34_INTERNAL_eb8d83d7_4_k_cu_2e8198776thrust24THRUST_300001_SM_1000_NS12placeholders2_7E)
_ZN34_INTERNAL_eb8d83d7_4_k_cu_2e8198776thrust24THRUST_300001_SM_1000_NS12placeholders2_7E:
	.zero		1
	.type		_ZN34_INTERNAL_eb8d83d7_4_k_cu_2e8198774cuda3std3__45__cpo5crendE,@object
	.size		_ZN34_INTERNAL_eb8d83d7_4_k_cu_2e8198774cuda3std3__45__cpo5crendE,(_ZN34_INTERNAL_eb8d83d7_4_k_cu_2e8198774cuda3std6ranges3__45__cpo4prevE - _ZN34_INTERNAL_eb8d83d7_4_k_cu_2e8198774cuda3std3__45__cpo5crendE)
_ZN34_INTERNAL_eb8d83d7_4_k_cu_2e8198774cuda3std3__45__cpo5crendE:
	.zero		1
	.type		_ZN34_INTERNAL_eb8d83d7_4_k_cu_2e8198774cuda3std6ranges3__45__cpo4prevE,@object
	.size		_ZN34_INTERNAL_eb8d83d7_4_k_cu_2e8198774cuda3std6ranges3__45__cpo4prevE,(_ZN34_INTERNAL_eb8d83d7_4_k_cu_2e8198774cuda3std6ranges3__45__cpo9iter_moveE - _ZN34_INTERNAL_eb8d83d7_4_k_cu_2e8198774cuda3std6ranges3__45__cpo4prevE)
_ZN34_INTERNAL_eb8d83d7_4_k_cu_2e8198774cuda3std6ranges3__45__cpo4prevE:
	.zero		1
	.type		_ZN34_INTERNAL_eb8d83d7_4_k_cu_2e8198774cuda3std6ranges3__45__cpo9iter_moveE,@object
	.size		_ZN34_INTERNAL_eb8d83d7_4_k_cu_2e8198774cuda3std6ranges3__45__cpo9iter_moveE,(_ZN34_INTERNAL_eb8d83d7_4_k_cu_2e8198776thrust24THRUST_300001_SM_1000_NS6system6detail10sequential3seqE - _ZN34_INTERNAL_eb8d83d7_4_k_cu_2e8198774cuda3std6ranges3__45__cpo9iter_moveE)
_ZN34_INTERNAL_eb8d83d7_4_k_cu_2e8198774cuda3std6ranges3__45__cpo9iter_moveE:
	.zero		1
	.type		_ZN34_INTERNAL_eb8d83d7_4_k_cu_2e8198776thrust24THRUST_300001_SM_1000_NS6system6detail10sequential3seqE,@object
	.size		_ZN34_INTERNAL_eb8d83d7_4_k_cu_2e8198776thrust24THRUST_300001_SM_1000_NS6system6detail10sequential3seqE,(_ZN34_INTERNAL_eb8d83d7_4_k_cu_2e8198776thrust24THRUST_300001_SM_1000_NS12placeholders2_9E - _ZN34_INTERNAL_eb8d83d7_4_k_cu_2e8198776thrust24THRUST_300001_SM_1000_NS6system6detail10sequential3seqE)
_ZN34_INTERNAL_eb8d83d7_4_k_cu_2e8198776thrust24THRUST_300001_SM_1000_NS6system6detail10sequential3seqE:
	.zero		1
	.type		_ZN34_INTERNAL_eb8d83d7_4_k_cu_2e8198776thrust24THRUST_300001_SM_1000_NS12placeholders2_9E,@object
	.size		_ZN34_INTERNAL_eb8d83d7_4_k_cu_2e8198776thrust24THRUST_300001_SM_1000_NS12placeholders2_9E,(_ZN34_INTERNAL_eb8d83d7_4_k_cu_2e8198774cuda3std3__419piecewise_constructE - _ZN34_INTERNAL_eb8d83d7_4_k_cu_2e8198776thrust24THRUST_300001_SM_1000_NS12placeholders2_9E)
_ZN34_INTERNAL_eb8d83d7_4_k_cu_2e8198776thrust24THRUST_300001_SM_1000_NS12placeholders2_9E:
	.zero		1
	.type		_ZN34_INTERNAL_eb8d83d7_4_k_cu_2e8198774cuda3std3__419piecewise_constructE,@object
	.size		_ZN34_INTERNAL_eb8d83d7_4_k_cu_2e8198774cuda3std3__419piecewise_constructE,(_ZN34_INTERNAL_eb8d83d7_4_k_cu_2e8198774cuda3std6ranges3__45__cpo5cdataE - _ZN34_INTERNAL_eb8d83d7_4_k_cu_2e8198774cuda3std3__419piecewise_constructE)
_ZN34_INTERNAL_eb8d83d7_4_k_cu_2e8198774cuda3std3__419piecewise_constructE:
	.zero		1
	.type		_ZN34_INTERNAL_eb8d83d7_4_k_cu_2e8198774cuda3std6ranges3__45__cpo5cdataE,@object
	.size		_ZN34_INTERNAL_eb8d83d7_4_k_cu_2e8198774cuda3std6ranges3__45__cpo5cdataE,(_ZN34_INTERNAL_eb8d83d7_4_k_cu_2e8198776thrust24THRUST_300001_SM_1000_NS12placeholders2_1E - _ZN34_INTERNAL_eb8d83d7_4_k_cu_2e8198774cuda3std6ranges3__45__cpo5cdataE)
_ZN34_INTERNAL_eb8d83d7_4_k_cu_2e8198774cuda3std6ranges3__45__cpo5cdataE:
	.zero		1
	.type		_ZN34_INTERNAL_eb8d83d7_4_k_cu_2e8198776thrust24THRUST_300001_SM_1000_NS12placeholders2_1E,@object
	.size		_ZN34_INTERNAL_eb8d83d7_4_k_cu_2e8198776thrust24THRUST_300001_SM_1000_NS12placeholders2_1E,(_ZN34_INTERNAL_eb8d83d7_4_k_cu_2e8198774cuda3std3__45__cpo3endE - _ZN34_INTERNAL_eb8d83d7_4_k_cu_2e8198776thrust24THRUST_300001_SM_1000_NS12placeholders2_1E)
_ZN34_INTERNAL_eb8d83d7_4_k_cu_2e8198776thrust24THRUST_300001_SM_1000_NS12placeholders2_1E:
	.zero		1
	.type		_ZN34_INTERNAL_eb8d83d7_4_k_cu_2e8198774cuda3std3__45__cpo3endE,@object
	.size		_ZN34_INTERNAL_eb8d83d7_4_k_cu_2e8198774cuda3std3__45__cpo3endE,(_ZN34_INTERNAL_eb8d83d7_4_k_cu_2e8198774cuda3std6ranges3__45__cpo3endE - _ZN34_INTERNAL_eb8d83d7_4_k_cu_2e8198774cuda3std3__45__cpo3endE)
_ZN34_INTERNAL_eb8d83d7_4_k_cu_2e8198774cuda3std3__45__cpo3endE:
	.zero		1
	.type		_ZN34_INTERNAL_eb8d83d7_4_k_cu_2e8198774cuda3std6ranges3__45__cpo3endE,@object
	.size		_ZN34_INTERNAL_eb8d83d7_4_k_cu_2e8198774cuda3std6ranges3__45__cpo3endE,(_ZN34_INTERNAL_eb8d83d7_4_k_cu_2e8198776thrust24THRUST_300001_SM_1000_NS12placeholders2_5E - _ZN34_INTERNAL_eb8d83d7_4_k_cu_2e8198774cuda3std6ranges3__45__cpo3endE)
_ZN34_INTERNAL_eb8d83d7_4_k_cu_2e8198774cuda3std6ranges3__45__cpo3endE:
	.zero		1
	.type		_ZN34_INTERNAL_eb8d83d7_4_k_cu_2e8198776thrust24THRUST_300001_SM_1000_NS12placeholders2_5E,@object
	.size		_ZN34_INTERNAL_eb8d83d7_4_k_cu_2e8198776thrust24THRUST_300001_SM_1000_NS12placeholders2_5E,(_ZN34_INTERNAL_eb8d83d7_4_k_cu_2e8198774cuda3std3__45__cpo4rendE - _ZN34_INTERNAL_eb8d83d7_4_k_cu_2e8198776thrust24THRUST_300001_SM_1000_NS12placeholders2_5E)
_ZN34_INTERNAL_eb8d83d7_4_k_cu_2e8198776thrust24THRUST_300001_SM_1000_NS12placeholders2_5E:
	.zero		1
	.type		_ZN34_INTERNAL_eb8d83d7_4_k_cu_2e8198774cuda3std3__45__cpo4rendE,@object
	.size		_ZN34_INTERNAL_eb8d83d7_4_k_cu_2e8198774cuda3std3__45__cpo4rendE,(_ZN34_INTERNAL_eb8d83d7_4_k_cu_2e8198774cuda3std6ranges3__45__cpo9iter_swapE - _ZN34_INTERNAL_eb8d83d7_4_k_cu_2e8198774cuda3std3__45__cpo4rendE)
_ZN34_INTERNAL_eb8d83d7_4_k_cu_2e8198774cuda3std3__45__cpo4rendE:
	.zero		1
	.type		_ZN34_INTERNAL_eb8d83d7_4_k_cu_2e8198774cuda3std6ranges3__45__cpo9iter_swapE,@object
	.size		_ZN34_INTERNAL_eb8d83d7_4_k_cu_2e8198774cuda3std6ranges3__45__cpo9iter_swapE,(_ZN34_INTERNAL_eb8d83d7_4_k_cu_2e8198774cuda3std3__48unexpectE - _ZN34_INTERNAL_eb8d83d7_4_k_cu_2e8198774cuda3std6ranges3__45__cpo9iter_swapE)
_ZN34_INTERNAL_eb8d83d7_4_k_cu_2e8198774cuda3std6ranges3__45__cpo9iter_swapE:
	.zero		1
	.type		_ZN34_INTERNAL_eb8d83d7_4_k_cu_2e8198774cuda3std3__48unexpectE,@object
	.size		_ZN34_INTERNAL_eb8d83d7_4_k_cu_2e8198774cuda3std3__48unexpectE,(_ZN34_INTERNAL_eb8d83d7_4_k_cu_2e8198776thrust24THRUST_300001_SM_1000_NS8cuda_cub3parE - _ZN34_INTERNAL_eb8d83d7_4_k_cu_2e8198774cuda3std3__48unexpectE)
_ZN34_INTERNAL_eb8d83d7_4_k_cu_2e8198774cuda3std3__48unexpectE:
	.zero		1
	.type		_ZN34_INTERNAL_eb8d83d7_4_k_cu_2e8198776thrust24THRUST_300001_SM_1000_NS8cuda_cub3parE,@object
	.size		_ZN34_INTERNAL_eb8d83d7_4_k_cu_2e8198776thrust24THRUST_300001_SM_1000_NS8cuda_cub3parE,(.L_29 - _ZN34_INTERNAL_eb8d83d7_4_k_cu_2e8198776thrust24THRUST_300001_SM_1000_NS8cuda_cub3parE)
_ZN34_INTERNAL_eb8d83d7_4_k_cu_2e8198776thrust24THRUST_300001_SM_1000_NS8cuda_cub3parE:
	.zero		1
.L_29:


//--------------------- .nv.shared._ZN3cub18CUB_300001_SM_10006detail10merge_sort30DeviceMergeSortBlockSortKernelINS2_10policy_hubIN6thrust24THRUST_300001_SM_1000_NS6detail15normal_iteratorINS6_10device_ptrI4edgeEEEEE9Policy600ESC_PNS0_8NullTypeESC_SG_mN4cuda3std3__44lessISA_EESA_SF_EEvbT0_T1_T2_T3_T4_PT6_PT7_T5_NS1_7vsmem_tE --------------------------
	.section	.nv.shared._ZN3cub18CUB_300001_SM_10006detail10merge_sort30DeviceMergeSortBlockSortKernelINS2_10policy_hubIN6thrust24THRUST_300001_SM_1000_NS6detail15normal_iteratorINS6_10device_ptrI4edgeEEEEE9Policy600ESC_PNS0_8NullTypeESC_SG_mN4cuda3std3__44lessISA_EESA_SF_EEvbT0_T1_T2_T3_T4_PT6_PT7_T5_NS1_7vsmem_tE,"aw",@nobits
	.sectionflags	@""
	.align	16
.nv.shared._ZN3cub18CUB_300001_SM_10006detail10merge_sort30DeviceMergeSortBlockSortKernelINS2_10policy_hubIN6thrust24THRUST_300001_SM_1000_NS6detail15normal_iteratorINS6_10device_ptrI4edgeEEEEE9Policy600ESC_PNS0_8NullTypeESC_SG_mN4cuda3std3__44lessISA_EESA_SF_EEvbT0_T1_T2_T3_T4_PT6_PT7_T5_NS1_7vsmem_tE:
	.zero		17936


//--------------------- .nv.shared._ZN3cub18CUB_300001_SM_10006detail10merge_sort26DeviceMergeSortMergeKernelINS2_10policy_hubIN6thrust24THRUST_300001_SM_1000_NS6detail15normal_iteratorINS6_10device_ptrI4edgeEEEEE9Policy600ESC_PNS0_8NullTypeESC_SG_jN4cuda3std3__44lessISA_EESA_SF_EEvbT2_T3_T4_PT6_PT7_T5_PSO_SO_NS1_7vsmem_tE --------------------------
	.section	.nv.shared._ZN3cub18CUB_300001_SM_10006detail10merge_sort26DeviceMergeSortMergeKernelINS2_10policy_hubIN6thrust24THRUST_300001_SM_1000_NS6detail15normal_iteratorINS6_10device_ptrI4edgeEEEEE9Policy600ESC_PNS0_8NullTypeESC_SG_jN4cuda3std3__44lessISA_EESA_SF_EEvbT2_T3_T4_PT6_PT7_T5_PSO_SO_NS1_7vsmem_tE,"aw",@nobits
	.sectionflags	@""
	.align	16
.nv.shared._ZN3cub18CUB_300001_SM_10006detail10merge_sort26DeviceMergeSortMergeKernelINS2_10policy_hubIN6thrust24THRUST_300001_SM_1000_NS6detail15normal_iteratorINS6_10device_ptrI4edgeEEEEE9Policy600ESC_PNS0_8NullTypeESC_SG_jN4cuda3std3__44lessISA_EESA_SF_EEvbT2_T3_T4_PT6_PT7_T5_PSO_SO_NS1_7vsmem_tE:
	.zero		17936


//--------------------- .nv.shared._ZN3cub18CUB_300001_SM_10006detail10merge_sort30DeviceMergeSortBlockSortKernelINS2_10policy_hubIN6thrust24THRUST_300001_SM_1000_NS6detail15normal_iteratorINS6_10device_ptrI4edgeEEEEE9Policy600ESC_PNS0_8NullTypeESC_SG_jN4cuda3std3__44lessISA_EESA_SF_EEvbT0_T1_T2_T3_T4_PT6_PT7_T5_NS1_7vsmem_tE --------------------------
	.section	.nv.shared._ZN3cub18CUB_300001_SM_10006detail10merge_sort30DeviceMergeSortBlockSortKernelINS2_10policy_hubIN6thrust24THRUST_300001_SM_1000_NS6detail15normal_iteratorINS6_10device_ptrI4edgeEEEEE9Policy600ESC_PNS0_8NullTypeESC_SG_jN4cuda3std3__44lessISA_EESA_SF_EEvbT0_T1_T2_T3_T4_PT6_PT7_T5_NS1_7vsmem_tE,"aw",@nobits
	.sectionflags	@""
	.align	16
.nv.shared._ZN3cub18CUB_300001_SM_10006detail10merge_sort30DeviceMergeSortBlockSortKernelINS2_10policy_hubIN6thrust24THRUST_300001_SM_1000_NS6detail15normal_iteratorINS6_10device_ptrI4edgeEEEEE9Policy600ESC_PNS0_8NullTypeESC_SG_jN4cuda3std3__44lessISA_EESA_SF_EEvbT0_T1_T2_T3_T4_PT6_PT7_T5_NS1_7vsmem_tE:
	.zero		17936


//--------------------- .nv.shared._ZN3cub18CUB_300001_SM_10006detail4scan16DeviceScanKernelINS2_10policy_hubIiiimN4cuda3std3__44plusIvEEE10Policy1000EN6thrust24THRUST_300001_SM_1000_NS6detail15normal_iteratorINSD_10device_ptrIiEEEESI_NS0_13ScanTileStateIiLb1EEES9_NS1_10InputValueIiPiEEmiLb0EiEEvT0_T1_T2_iT3_T4_T5_ --------------------------
	.section	.nv.shared._ZN3cub18CUB_300001_SM_10006detail4scan16DeviceScanKernelINS2_10policy_hubIiiimN4cuda3std3__44plusIvEEE10Policy1000EN6thrust24THRUST_300001_SM_1000_NS6detail15normal_iteratorINSD_10device_ptrIiEEEESI_NS0_13ScanTileStateIiLb1EEES9_NS1_10InputValueIiPiEEmiLb0EiEEvT0_T1_T2_iT3_T4_T5_,"aw",@nobits
	.sectionflags	@""
	.align	16
.nv.shared._ZN3cub18CUB_300001_SM_10006detail4scan16DeviceScanKernelINS2_10policy_hubIiiimN4cuda3std3__44plusIvEEE10Policy1000EN6thrust24THRUST_300001_SM_1000_NS6detail15normal_iteratorINSD_10device_ptrIiEEEESI_NS0_13ScanTileStateIiLb1EEES9_NS1_10InputValueIiPiEEmiLb0EiEEvT0_T1_T2_iT3_T4_T5_:
	.zero		32656


//--------------------- .nv.shared._ZN3cub18CUB_300001_SM_10006detail4scan16DeviceScanKernelINS2_10policy_hubIiiijN4cuda3std3__44plusIvEEE10Policy1000EN6thrust24THRUST_300001_SM_1000_NS6detail15normal_iteratorINSD_10device_ptrIiEEEESI_NS0_13ScanTileStateIiLb1EEES9_NS1_10InputValueIiPiEEjiLb0EiEEvT0_T1_T2_iT3_T4_T5_ --------------------------
	.section	.nv.shared._ZN3cub18CUB_300001_SM_10006detail4scan16DeviceScanKernelINS2_10policy_hubIiiijN4cuda3std3__44plusIvEEE10Policy1000EN6thrust24THRUST_300001_SM_1000_NS6detail15normal_iteratorINSD_10device_ptrIiEEEESI_NS0_13ScanTileStateIiLb1EEES9_NS1_10InputValueIiPiEEjiLb0EiEEvT0_T1_T2_iT3_T4_T5_,"aw",@nobits
	.sectionflags	@""
	.align	16
.nv.shared._ZN3cub18CUB_300001_SM_10006detail4scan16DeviceScanKernelINS2_10policy_hubIiiijN4cuda3std3__44plusIvEEE10Policy1000EN6thrust24THRUST_300001_SM_1000_NS6detail15normal_iteratorINSD_10device_ptrIiEEEESI_NS0_13ScanTileStateIiLb1EEES9_NS1_10InputValueIiPiEEjiLb0EiEEvT0_T1_T2_iT3_T4_T5_:
	.zero		34832


//--------------------- .nv.shared._ZN3cub18CUB_300001_SM_10006detail6reduce28DeviceReduceSingleTileKernelINS2_10policy_hubIiyN4cuda3std3__44plusIiEEE10Policy1000EPiSC_iS9_iiNS7_10__identityEEEvT0_T1_T2_T3_T4_T6_ --------------------------
	.section	.nv.shared._ZN3cub18CUB_300001_SM_10006detail6reduce28DeviceReduceSingleTileKernelINS2_10policy_hubIiyN4cuda3std3__44plusIiEEE10Policy1000EPiSC_iS9_iiNS7_10__identityEEEvT0_T1_T2_T3_T4_T6_,"aw",@nobits
	.sectionflags	@""
	.align	4
.nv.shared._ZN3cub18CUB_300001_SM_10006detail6reduce28DeviceReduceSingleTileKernelINS2_10policy_hubIiyN4cuda3std3__44plusIiEEE10Policy1000EPiSC_iS9_iiNS7_10__identityEEEvT0_T1_T2_T3_T4_T6_:
	.zero		1068


//--------------------- .nv.shared._ZN3cub18CUB_300001_SM_10006detail6reduce18DeviceReduceKernelINS2_10policy_hubIiyN4cuda3std3__44plusIiEEE10Policy1000EN6thrust24THRUST_300001_SM_1000_NS6detail15normal_iteratorINSD_10device_ptrIiEEEEyS9_iNS7_10__identityEEEvT0_PT3_T1_NS0_13GridEvenShareISN_EET2_T4_ --------------------------
	.section	.nv.shared._ZN3cub18CUB_300001_SM_10006detail6reduce18DeviceReduceKernelINS2_10policy_hubIiyN4cuda3std3__44plusIiEEE10Policy1000EN6thrust24THRUST_300001_SM_1000_NS6detail15normal_iteratorINSD_10device_ptrIiEEEEyS9_iNS7_10__identityEEEvT0_PT3_T1_NS0_13GridEvenShareISN_EET2_T4_,"aw",@nobits
	.sectionflags	@""
	.align	4
.nv.shared._ZN3cub18CUB_300001_SM_10006detail6reduce18DeviceReduceKernelINS2_10policy_hubIiyN4cuda3std3__44plusIiEEE10Policy1000EN6thrust24THRUST_300001_SM_1000_NS6detail15normal_iteratorINSD_10device_ptrIiEEEEyS9_iNS7_10__identityEEEvT0_PT3_T1_NS0_13GridEvenShareISN_EET2_T4_:
	.zero		1068


//--------------------- .nv.shared._ZN3cub18CUB_300001_SM_10006detail6reduce28DeviceReduceSingleTileKernelINS2_10policy_hubIiyN4cuda3std3__44plusIiEEE10Policy1000EN6thrust24THRUST_300001_SM_1000_NS6detail15normal_iteratorINSD_10device_ptrIiEEEEPiyS9_iiNS7_10__identityEEEvT0_T1_T2_T3_T4_T6_ --------------------------
	.section	.nv.shared._ZN3cub18CUB_300001_SM_10006detail6reduce28DeviceReduceSingleTileKernelINS2_10policy_hubIiyN4cuda3std3__44plusIiEEE10Policy1000EN6thrust24THRUST_300001_SM_1000_NS6detail15normal_iteratorINSD_10device_ptrIiEEEEPiyS9_iiNS7_10__identityEEEvT0_T1_T2_T3_T4_T6_,"aw",@nobits
	.sectionflags	@""
	.align	4
.nv.shared._ZN3cub18CUB_300001_SM_10006detail6reduce28DeviceReduceSingleTileKernelINS2_10policy_hubIiyN4cuda3std3__44plusIiEEE10Policy1000EN6thrust24THRUST_300001_SM_1000_NS6detail15normal_iteratorINSD_10device_ptrIiEEEEPiyS9_iiNS7_10__identityEEEvT0_T1_T2_T3_T4_T6_:
	.zero		1068


//--------------------- .nv.shared._ZN3cub18CUB_300001_SM_10006detail6reduce28DeviceReduceSingleTileKernelINS2_10policy_hubIijN4cuda3std3__44plusIiEEE10Policy1000EPiSC_iS9_iiNS7_10__identityEEEvT0_T1_T2_T3_T4_T6_ --------------------------
	.section	.nv.shared._ZN3cub18CUB_300001_SM_10006detail6reduce28DeviceReduceSingleTileKernelINS2_10policy_hubIijN4cuda3std3__44plusIiEEE10Policy1000EPiSC_iS9_iiNS7_10__identityEEEvT0_T1_T2_T3_T4_T6_,"aw",@nobits
	.sectionflags	@""
	.align	4
.nv.shared._ZN3cub18CUB_300001_SM_10006detail6reduce28DeviceReduceSingleTileKernelINS2_10policy_hubIijN4cuda3std3__44plusIiEEE10Policy1000EPiSC_iS9_iiNS7_10__identityEEEvT0_T1_T2_T3_T4_T6_:
	.zero		1068


//--------------------- .nv.shared._ZN3cub18CUB_300001_SM_10006detail6reduce18DeviceReduceKernelINS2_10policy_hubIijN4cuda3std3__44plusIiEEE10Policy1000EN6thrust24THRUST_300001_SM_1000_NS6detail15normal_iteratorINSD_10device_ptrIiEEEEjS9_iNS7_10__identityEEEvT0_PT3_T1_NS0_13GridEvenShareISN_EET2_T4_ --------------------------
	.section	.nv.shared._ZN3cub18CUB_300001_SM_10006detail6reduce18DeviceReduceKernelINS2_10policy_hubIijN4cuda3std3__44plusIiEEE10Policy1000EN6thrust24THRUST_300001_SM_1000_NS6detail15normal_iteratorINSD_10device_ptrIiEEEEjS9_iNS7_10__identityEEEvT0_PT3_T1_NS0_13GridEvenShareISN_EET2_T4_,"aw",@nobits
	.sectionflags	@""
	.align	4
.nv.shared._ZN3cub18CUB_300001_SM_10006detail6reduce18DeviceReduceKernelINS2_10policy_hubIijN4cuda3std3__44plusIiEEE10Policy1000EN6thrust24THRUST_300001_SM_1000_NS6detail15normal_iteratorINSD_10device_ptrIiEEEEjS9_iNS7_10__identityEEEvT0_PT3_T1_NS0_13GridEvenShareISN_EET2_T4_:
	.zero		1068


//--------------------- .nv.shared._ZN3cub18CUB_300001_SM_10006detail6reduce28DeviceReduceSingleTileKernelINS2_10policy_hubIijN4cuda3std3__44plusIiEEE10Policy1000EN6thrust24THRUST_300001_SM_1000_NS6detail15normal_iteratorINSD_10device_ptrIiEEEEPijS9_iiNS7_10__identityEEEvT0_T1_T2_T3_T4_T6_ --------------------------
	.section	.nv.shared._ZN3cub18CUB_300001_SM_10006detail6reduce28DeviceReduceSingleTileKernelINS2_10policy_hubIijN4cuda3std3__44plusIiEEE10Policy1000EN6thrust24THRUST_300001_SM_1000_NS6detail15normal_iteratorINSD_10device_ptrIiEEEEPijS9_iiNS7_10__identityEEEvT0_T1_T2_T3_T4_T6_,"aw",@nobits
	.sectionflags	@""
	.align	4
.nv.shared._ZN3cub18CUB_300001_SM_10006detail6reduce28DeviceReduceSingleTileKernelINS2_10policy_hubIijN4cuda3std3__44plusIiEEE10Policy1000EN6thrust24THRUST_300001_SM_1000_NS6detail15normal_iteratorINSD_10device_ptrIiEEEEPijS9_iiNS7_10__identityEEEvT0_T1_T2_T3_T4_T6_:
	.zero		1068


//--------------------- .nv.constant0._ZN3cub18CUB_300001_SM_10006detail10merge_sort26DeviceMergeSortMergeKernelINS2_10policy_hubIN6thrust24THRUST_300001_SM_1000_NS6detail15normal_iteratorINS6_10device_ptrI4edgeEEEEE9Policy600ESC_PNS0_8NullTypeESC_SG_mN4cuda3std3__44lessISA_EESA_SF_EEvbT2_T3_T4_PT6_PT7_T5_PSO_SO_NS1_7vsmem_tE --------------------------
	.section	.nv.constant0._ZN3cub18CUB_300001_SM_10006detail10merge_sort26DeviceMergeSortMergeKernelINS2_10policy_hubIN6thrust24THRUST_300001_SM_1000_NS6detail15normal_iteratorINS6_10device_ptrI4edgeEEEEE9Policy600ESC_PNS0_8NullTypeESC_SG_mN4cuda3std3__44lessISA_EESA_SF_EEvbT2_T3_T4_PT6_PT7_T5_PSO_SO_NS1_7vsmem_tE,"a",@progbits
	.sectionflags	@""
	.align	4
.nv.constant0._ZN3cub18CUB_300001_SM_10006detail10merge_sort26DeviceMergeSortMergeKernelINS2_10policy_hubIN6thrust24THRUST_300001_SM_1000_NS6detail15normal_iteratorINS6_10device_ptrI4edgeEEEEE9Policy600ESC_PNS0_8NullTypeESC_SG_mN4cuda3std3__44lessISA_EESA_SF_EEvbT2_T3_T4_PT6_PT7_T5_PSO_SO_NS1_7vsmem_tE:
	.zero		976


//--------------------- .nv.constant0._ZN3cub18CUB_300001_SM_10006detail10merge_sort30DeviceMergeSortPartitionKernelIN6thrust24THRUST_300001_SM_1000_NS6detail15normal_iteratorINS5_10device_ptrI4edgeEEEEmN4cuda3std3__44lessIS9_EES9_EEvbT_PT2_T0_SK_PSK_T1_SK_i --------------------------
	.section	.nv.constant0._ZN3cub18CUB_300001_SM_10006detail10merge_sort30DeviceMergeSortPartitionKernelIN6thrust24THRUST_300001_SM_1000_NS6detail15normal_iteratorINS5_10device_ptrI4edgeEEEEmN4cuda3std3__44lessIS9_EES9_EEvbT_PT2_T0_SK_PSK_T1_SK_i,"a",@progbits
	.sectionflags	@""
	.align	4
.nv.constant0._ZN3cub18CUB_300001_SM_10006detail10merge_sort30DeviceMergeSortPartitionKernelIN6thrust24THRUST_300001_SM_1000_NS6detail15normal_iteratorINS5_10device_ptrI4edgeEEEEmN4cuda3std3__44lessIS9_EES9_EEvbT_PT2_T0_SK_PSK_T1_SK_i:
	.zero		964


//--------------------- .nv.constant0._ZN3cub18CUB_300001_SM_10006detail10merge_sort30DeviceMergeSortBlockSortKernelINS2_10policy_hubIN6thrust24THRUST_300001_SM_1000_NS6detail15normal_iteratorINS6_10device_ptrI4edgeEEEEE9Policy600ESC_PNS0_8NullTypeESC_SG_mN4cuda3std3__44lessISA_EESA_SF_EEvbT0_T1_T2_T3_T4_PT6_PT7_T5_NS1_7vsmem_tE --------------------------
	.section	.nv.constant0._ZN3cub18CUB_300001_SM_10006detail10merge_sort30DeviceMergeSortBlockSortKernelINS2_10policy_hubIN6thrust24THRUST_300001_SM_1000_NS6detail15normal_iteratorINS6_10device_ptrI4edgeEEEEE9Policy600ESC_PNS0_8NullTypeESC_SG_mN4cuda3std3__44lessISA_EESA_SF_EEvbT0_T1_T2_T3_T4_PT6_PT7_T5_NS1_7vsmem_tE,"a",@progbits
	.sectionflags	@""
	.align	4
.nv.constant0._ZN3cub18CUB_300001_SM_10006detail10merge_sort30DeviceMergeSortBlockSortKernelINS2_10policy_hubIN6thrust24THRUST_300001_SM_1000_NS6detail15normal_iteratorINS6_10device_ptrI4edgeEEEEE9Policy600ESC_PNS0_8NullTypeESC_SG_mN4cuda3std3__44lessISA_EESA_SF_EEvbT0_T1_T2_T3_T4_PT6_PT7_T5_NS1_7vsmem_tE:
	.zero		976


//--------------------- .nv.constant0._ZN3cub18CUB_300001_SM_10006detail10merge_sort26DeviceMergeSortMergeKernelINS2_10policy_hubIN6thrust24THRUST_300001_SM_1000_NS6detail15normal_iteratorINS6_10device_ptrI4edgeEEEEE9Policy600ESC_PNS0_8NullTypeESC_SG_jN4cuda3std3__44lessISA_EESA_SF_EEvbT2_T3_T4_PT6_PT7_T5_PSO_SO_NS1_7vsmem_tE --------------------------
	.section	.nv.constant0._ZN3cub18CUB_300001_SM_10006detail10merge_sort26DeviceMergeSortMergeKernelINS2_10policy_hubIN6thrust24THRUST_300001_SM_1000_NS6detail15normal_iteratorINS6_10device_ptrI4edgeEEEEE9Policy600ESC_PNS0_8NullTypeESC_SG_jN4cuda3std3__44lessISA_EESA_SF_EEvbT2_T3_T4_PT6_PT7_T5_PSO_SO_NS1_7vsmem_tE,"a",@progbits
	.sectionflags	@""
	.align	4
.nv.constant0._ZN3cub18CUB_300001_SM_10006detail10merge_sort26DeviceMergeSortMergeKernelINS2_10policy_hubIN6thrust24THRUST_300001_SM_1000_NS6detail15normal_iteratorINS6_10device_ptrI4edgeEEEEE9Policy600ESC_PNS0_8NullTypeESC_SG_jN4cuda3std3__44lessISA_EESA_SF_EEvbT2_T3_T4_PT6_PT7_T5_PSO_SO_NS1_7vsmem_tE:
	.zero		976


//--------------------- .nv.constant0._ZN3cub18CUB_300001_SM_10006detail10merge_sort30DeviceMergeSortPartitionKernelIN6thrust24THRUST_300001_SM_1000_NS6detail15normal_iteratorINS5_10device_ptrI4edgeEEEEjN4cuda3std3__44lessIS9_EES9_EEvbT_PT2_T0_SK_PSK_T1_SK_i --------------------------
	.section	.nv.constant0._ZN3cub18CUB_300001_SM_10006detail10merge_sort30DeviceMergeSortPartitionKernelIN6thrust24THRUST_300001_SM_1000_NS6detail15normal_iteratorINS5_10device_ptrI4edgeEEEEjN4cuda3std3__44lessIS9_EES9_EEvbT_PT2_T0_SK_PSK_T1_SK_i,"a",@progbits
	.sectionflags	@""
	.align	4
.nv.constant0._ZN3cub18CUB_300001_SM_10006detail10merge_sort30DeviceMergeSortPartitionKernelIN6thrust24THRUST_300001_SM_1000_NS6detail15normal_iteratorINS5_10device_ptrI4edgeEEEEjN4cuda3std3__44lessIS9_EES9_EEvbT_PT2_T0_SK_PSK_T1_SK_i:
	.zero		948


//--------------------- .nv.constant0._ZN3cub18CUB_300001_SM_10006detail10merge_sort30DeviceMergeSortBlockSortKernelINS2_10policy_hubIN6thrust24THRUST_300001_SM_1000_NS6detail15normal_iteratorINS6_10device_ptrI4edgeEEEEE9Policy600ESC_PNS0_8NullTypeESC_SG_jN4cuda3std3__44lessISA_EESA_SF_EEvbT0_T1_T2_T3_T4_PT6_PT7_T5_NS1_7vsmem_tE --------------------------
	.section	.nv.constant0._ZN3cub18CUB_300001_SM_10006detail10merge_sort30DeviceMergeSortBlockSortKernelINS2_10policy_hubIN6thrust24THRUST_300001_SM_1000_NS6detail15normal_iteratorINS6_10device_ptrI4edgeEEEEE9Policy600ESC_PNS0_8NullTypeESC_SG_jN4cuda3std3__44lessISA_EESA_SF_EEvbT0_T1_T2_T3_T4_PT6_PT7_T5_NS1_7vsmem_tE,"a",@progbits
	.sectionflags	@""
	.align	4
.nv.constant0._ZN3cub18CUB_300001_SM_10006detail10merge_sort30DeviceMergeSortBlockSortKernelINS2_10policy_hubIN6thrust24THRUST_300001_SM_1000_NS6detail15normal_iteratorINS6_10device_ptrI4edgeEEEEE9Policy600ESC_PNS0_8NullTypeESC_SG_jN4cuda3std3__44lessISA_EESA_SF_EEvbT0_T1_T2_T3_T4_PT6_PT7_T5_NS1_7vsmem_tE:
	.zero		976


//--------------------- .nv.constant0._ZN3cub18CUB_300001_SM_10006detail4scan16DeviceScanKernelINS2_10policy_hubIiiimN4cuda3std3__44plusIvEEE10Policy1000EN6thrust24THRUST_300001_SM_1000_NS6detail15normal_iteratorINSD_10device_ptrIiEEEESI_NS0_13ScanTileStateIiLb1EEES9_NS1_10InputValueIiPiEEmiLb0EiEEvT0_T1_T2_iT3_T4_T5_ --------------------------
	.section	.nv.constant0._ZN3cub18CUB_300001_SM_10006detail4scan16DeviceScanKernelINS2_10policy_hubIiiimN4cuda3std3__44plusIvEEE10Policy1000EN6thrust24THRUST_300001_SM_1000_NS6detail15normal_iteratorINSD_10device_ptrIiEEEESI_NS0_13ScanTileStateIiLb1EEES9_NS1_10InputValueIiPiEEmiLb0EiEEvT0_T1_T2_iT3_T4_T5_,"a",@progbits
	.sectionflags	@""
	.align	4
.nv.constant0._ZN3cub18CUB_300001_SM_10006detail4scan16DeviceScanKernelINS2_10policy_hubIiiimN4cuda3std3__44plusIvEEE10Policy1000EN6thrust24THRUST_300001_SM_1000_NS6detail15normal_iteratorINSD_10device_ptrIiEEEESI_NS0_13ScanTileStateIiLb1EEES9_NS1_10InputValueIiPiEEmiLb0EiEEvT0_T1_T2_iT3_T4_T5_:
	.zero		952


//--------------------- .nv.constant0._ZN3cub18CUB_300001_SM_10006detail4scan16DeviceScanKernelINS2_10policy_hubIiiijN4cuda3std3__44plusIvEEE10Policy1000EN6thrust24THRUST_300001_SM_1000_NS6detail15normal_iteratorINSD_10device_ptrIiEEEESI_NS0_13ScanTileStateIiLb1EEES9_NS1_10InputValueIiPiEEjiLb0EiEEvT0_T1_T2_iT3_T4_T5_ --------------------------
	.section	.nv.constant0._ZN3cub18CUB_300001_SM_10006detail4scan16DeviceScanKernelINS2_10policy_hubIiiijN4cuda3std3__44plusIvEEE10Policy1000EN6thrust24THRUST_300001_SM_1000_NS6detail15normal_iteratorINSD_10device_ptrIiEEEESI_NS0_13ScanTileStateIiLb1EEES9_NS1_10InputValueIiPiEEjiLb0EiEEvT0_T1_T2_iT3_T4_T5_,"a",@progbits
	.sectionflags	@""
	.align	4
.nv.constant0._ZN3cub18CUB_300001_SM_10006detail4scan16DeviceScanKernelINS2_10policy_hubIiiijN4cuda3std3__44plusIvEEE10Policy1000EN6thrust24THRUST_300001_SM_1000_NS6detail15normal_iteratorINSD_10device_ptrIiEEEESI_NS0_13ScanTileStateIiLb1EEES9_NS1_10InputValueIiPiEEjiLb0EiEEvT0_T1_T2_iT3_T4_T5_:
	.zero		948


//--------------------- .nv.constant0._ZN3cub18CUB_300001_SM_10006detail4scan20DeviceScanInitKernelINS0_13ScanTileStateIiLb1EEEEEvT_i --------------------------
	.section	.nv.constant0._ZN3cub18CUB_300001_SM_10006detail4scan20DeviceScanInitKernelINS0_13ScanTileStateIiLb1EEEEEvT_i,"a",@progbits
	.sectionflags	@""
	.align	4
.nv.constant0._ZN3cub18CUB_300001_SM_10006detail4scan20DeviceScanInitKernelINS0_13ScanTileStateIiLb1EEEEEvT_i:
	.zero		908


//--------------------- .nv.constant0._ZN3cub18CUB_300001_SM_10006detail6reduce28DeviceReduceSingleTileKernelINS2_10policy_hubIiyN4cuda3std3__44plusIiEEE10Policy1000EPiSC_iS9_iiNS7_10__identityEEEvT0_T1_T2_T3_T4_T6_ --------------------------
	.section	.nv.constant0._ZN3cub18CUB_300001_SM_10006detail6reduce28DeviceReduceSingleTileKernelINS2_10policy_hubIiyN4cuda3std3__44plusIiEEE10Policy1000EPiSC_iS9_iiNS7_10__identityEEEvT0_T1_T2_T3_T4_T6_,"a",@progbits
	.sectionflags	@""
	.align	4
.nv.constant0._ZN3cub18CUB_300001_SM_10006detail6reduce28DeviceReduceSingleTileKernelINS2_10policy_hubIiyN4cuda3std3__44plusIiEEE10Policy1000EPiSC_iS9_iiNS7_10__identityEEEvT0_T1_T2_T3_T4_T6_:
	.zero		925


//--------------------- .nv.constant0._ZN3cub18CUB_300001_SM_10006detail6reduce18DeviceReduceKernelINS2_10policy_hubIiyN4cuda3std3__44plusIiEEE10Policy1000EN6thrust24THRUST_300001_SM_1000_NS6detail15normal_iteratorINSD_10device_ptrIiEEEEyS9_iNS7_10__identityEEEvT0_PT3_T1_NS0_13GridEvenShareISN_EET2_T4_ --------------------------
	.section	.nv.constant0._ZN3cub18CUB_300001_SM_10006detail6reduce18DeviceReduceKernelINS2_10policy_hubIiyN4cuda3std3__44plusIiEEE10Policy1000EN6thrust24THRUST_300001_SM_1000_NS6detail15normal_iteratorINSD_10device_ptrIiEEEEyS9_iNS7_10__identityEEEvT0_PT3_T1_NS0_13GridEvenShareISN_EET2_T4_,"a",@progbits
	.sectionflags	@""
	.align	4
.nv.constant0._ZN3cub18CUB_300001_SM_10006detail6reduce18DeviceReduceKernelINS2_10policy_hubIiyN4cuda3std3__44plusIiEEE10Policy1000EN6thrust24THRUST_300001_SM_1000_NS6detail15normal_iteratorINSD_10device_ptrIiEEEEyS9_iNS7_10__identityEEEvT0_PT3_T1_NS0_13GridEvenShareISN_EET2_T4_:
	.zero		994


//--------------------- .nv.constant0._ZN3cub18CUB_300001_SM_10006detail6reduce28DeviceReduceSingleTileKernelINS2_10policy_hubIiyN4cuda3std3__44plusIiEEE10Policy1000EN6thrust24THRUST_300001_SM_1000_NS6detail15normal_iteratorINSD_10device_ptrIiEEEEPiyS9_iiNS7_10__identityEEEvT0_T1_T2_T3_T4_T6_ --------------------------
	.section	.nv.constant0._ZN3cub18CUB_300001_SM_10006detail6reduce28DeviceReduceSingleTileKernelINS2_10policy_hubIiyN4cuda3std3__44plusIiEEE10Policy1000EN6thrust24THRUST_300001_SM_1000_NS6detail15normal_iteratorINSD_10device_ptrIiEEEEPiyS9_iiNS7_10__identityEEEvT0_T1_T2_T3_T4_T6_,"a",@progbits
	.sectionflags	@""
	.align	4
.nv.constant0._ZN3cub18CUB_300001_SM_10006detail6reduce28DeviceReduceSingleTileKernelINS2_10policy_hubIiyN4cuda3std3__44plusIiEEE10Policy1000EN6thrust24THRUST_300001_SM_1000_NS6detail15normal_iteratorINSD_10device_ptrIiEEEEPiyS9_iiNS7_10__identityEEEvT0_T1_T2_T3_T4_T6_:
	.zero		929


//--------------------- .nv.constant0._ZN3cub18CUB_300001_SM_10006detail6reduce28DeviceReduceSingleTileKernelINS2_10policy_hubIijN4cuda3std3__44plusIiEEE10Policy1000EPiSC_iS9_iiNS7_10__identityEEEvT0_T1_T2_T3_T4_T6_ --------------------------
	.section	.nv.constant0._ZN3cub18CUB_300001_SM_10006detail6reduce28DeviceReduceSingleTileKernelINS2_10policy_hubIijN4cuda3std3__44plusIiEEE10Policy1000EPiSC_iS9_iiNS7_10__identityEEEvT0_T1_T2_T3_T4_T6_,"a",@progbits
	.sectionflags	@""
	.align	4
.nv.constant0._ZN3cub18CUB_300001_SM_10006detail6reduce28DeviceReduceSingleTileKernelINS2_10policy_hubIijN4cuda3std3__44plusIiEEE10Policy1000EPiSC_iS9_iiNS7_10__identityEEEvT0_T1_T2_T3_T4_T6_:
	.zero		925


//--------------------- .nv.constant0._ZN3cub18CUB_300001_SM_10006detail6reduce18DeviceReduceKernelINS2_10policy_hubIijN4cuda3std3__44plusIiEEE10Policy1000EN6thrust24THRUST_300001_SM_1000_NS6detail15normal_iteratorINSD_10device_ptrIiEEEEjS9_iNS7_10__identityEEEvT0_PT3_T1_NS0_13GridEvenShareISN_EET2_T4_ --------------------------
	.section	.nv.constant0._ZN3cub18CUB_300001_SM_10006detail6reduce18DeviceReduceKernelINS2_10policy_hubIijN4cuda3std3__44plusIiEEE10Policy1000EN6thrust24THRUST_300001_SM_1000_NS6detail15normal_iteratorINSD_10device_ptrIiEEEEjS9_iNS7_10__identityEEEvT0_PT3_T1_NS0_13GridEvenShareISN_EET2_T4_,"a",@progbits
	.sectionflags	@""
	.align	4
.nv.constant0._ZN3cub18CUB_300001_SM_10006detail6reduce18DeviceReduceKernelINS2_10policy_hubIijN4cuda3std3__44plusIiEEE10Policy1000EN6thrust24THRUST_300001_SM_1000_NS6detail15normal_iteratorINSD_10device_ptrIiEEEEjS9_iNS7_10__identityEEEvT0_PT3_T1_NS0_13GridEvenShareISN_EET2_T4_:
	.zero		958


//--------------------- .nv.constant0._ZN3cub18CUB_300001_SM_10006detail6reduce28DeviceReduceSingleTileKernelINS2_10policy_hubIijN4cuda3std3__44plusIiEEE10Policy1000EN6thrust24THRUST_300001_SM_1000_NS6detail15normal_iteratorINSD_10device_ptrIiEEEEPijS9_iiNS7_10__identityEEEvT0_T1_T2_T3_T4_T6_ --------------------------
	.section	.nv.constant0._ZN3cub18CUB_300001_SM_10006detail6reduce28DeviceReduceSingleTileKernelINS2_10policy_hubIijN4cuda3std3__44plusIiEEE10Policy1000EN6thrust24THRUST_300001_SM_1000_NS6detail15normal_iteratorINSD_10device_ptrIiEEEEPijS9_iiNS7_10__identityEEEvT0_T1_T2_T3_T4_T6_,"a",@progbits
	.sectionflags	@""
	.align	4
.nv.constant0._ZN3cub18CUB_300001_SM_10006detail6reduce28DeviceReduceSingleTileKernelINS2_10policy_hubIijN4cuda3std3__44plusIiEEE10Policy1000EN6thrust24THRUST_300001_SM_1000_NS6detail15normal_iteratorINSD_10device_ptrIiEEEEPijS9_iiNS7_10__identityEEEvT0_T1_T2_T3_T4_T6_:
	.zero		925


//--------------------- .nv.constant0._ZN3cub18CUB_300001_SM_10006detail8for_each13static_kernelINS2_12policy_hub_t12policy_500_tElN6thrust24THRUST_300001_SM_1000_NS8cuda_cub6__fill7functorINS7_6detail15normal_iteratorINS7_10device_ptrIiEEEEiEEEEvT0_T1_ --------------------------
	.section	.nv.constant0._ZN3cub18CUB_300001_SM_10006detail8for_each13static_kernelINS2_12policy_hub_t12policy_500_tElN6thrust24THRUST_300001_SM_1000_NS8cuda_cub6__fill7functorINS7_6detail15normal_iteratorINS7_10device_ptrIiEEEEiEEEEvT0_T1_,"a",@progbits
	.sectionflags	@""
	.align	4
.nv.constant0._ZN3cub18CUB_300001_SM_10006detail8for_each13static_kernelINS2_12policy_hub_t12policy_500_tElN6thrust24THRUST_300001_SM_1000_NS8cuda_cub6__fill7functorINS7_6detail15normal_iteratorINS7_10device_ptrIiEEEEiEEEEvT0_T1_:
	.zero		920


//--------------------- .nv.constant0._ZN3cub18CUB_300001_SM_10006detail8for_each13static_kernelINS2_12policy_hub_t12policy_500_tEmN6thrust24THRUST_300001_SM_1000_NS8cuda_cub20__uninitialized_fill7functorINS7_10device_ptrIiEEiEEEEvT0_T1_ --------------------------
	.section	.nv.constant0._ZN3cub18CUB_300001_SM_10006detail8for_each13static_kernelINS2_12policy_hub_t12policy_500_tEmN6thrust24THRUST_300001_SM_1000_NS8cuda_cub20__uninitialized_fill7functorINS7_10device_ptrIiEEiEEEEvT0_T1_,"a",@progbits
	.sectionflags	@""
	.align	4
.nv.constant0._ZN3cub18CUB_300001_SM_10006detail8for_each13static_kernelINS2_12policy_hub_t12policy_500_tEmN6thrust24THRUST_300001_SM_1000_NS8cuda_cub20__uninitialized_fill7functorINS7_10device_ptrIiEEiEEEEvT0_T1_:
	.zero		920


//--------------------- .nv.constant0._ZN3cub18CUB_300001_SM_10006detail11EmptyKernelIvEEvv --------------------------
	.section	.nv.constant0._ZN3cub18CUB_300001_SM_10006detail11EmptyKernelIvEEvv,"a",@progbits
	.sectionflags	@""
	.align	4
.nv.constant0._ZN3cub18CUB_300001_SM_10006detail11EmptyKernelIvEEvv:
	.zero		896


//--------------------- .nv.constant0._Z20populate_node_degreePiS_S_ --------------------------
	.section	.nv.constant0._Z20populate_node_degreePiS_S_,"a",@progbits
	.sectionflags	@""
	.align	4
.nv.constant0._Z20populate_node_degreePiS_S_:
	.zero		920


//--------------------- .nv.constant0._Z12diff_offsetsPi --------------------------
	.section	.nv.constant0._Z12diff_offsetsPi,"a",@progbits
	.sectionflags	@""
	.align	4
.nv.constant0._Z12diff_offsetsPi:
	.zero		904


//--------------------- .nv.constant0._Z15populate_offsetP4edgePiS1_S1_S1_ --------------------------
	.section	.nv.constant0._Z15populate_offsetP4edgePiS1_S1_S1_,"a",@progbits
	.sectionflags	@""
	.align	4
.nv.constant0._Z15populate_offsetP4edgePiS1_S1_S1_:
	.zero		936


//--------------------- .nv.constant0._Z4diffP4edgePi --------------------------
	.section	.nv.constant0._Z4diffP4edgePi,"a",@progbits
	.sectionflags	@""
	.align	4
.nv.constant0._Z4diffP4edgePi:
	.zero		912


//--------------------- SYMBOLS --------------------------

	.type		.nv.reservedSmem.offset0,@object
	.size		.nv.reservedSmem.offset0,0x4
	.type		.nv.reservedSmem.cap,@object
	.size		.nv.reservedSmem.cap,0x4
